	.target	sm_80

	.elftype	@"ET_EXEC"


//--------------------- .note.nv.tkinfo           --------------------------
	.section	.note.nv.tkinfo,"",@"SHT_NOTE"
	.sectionflags	@"SHF_NOTE_NV_TKINFO"
	.tkinfo
        /*0018*/ 	.word	0x00000002
        /*0030*/ 	.string	""
        /*0030*/ 	.string	"ptxas"
        /*0030*/ 	.string	"Cuda compilation tools, release 13.0, V13.0.88"
        /*0030*/ 	.string	"Build cuda_13.0.r13.0/compiler.36424714_0"
        /*0030*/ 	.string	"-v  -suppress-debug-info  -lineinfo  -arch sm_80 "



//--------------------- .note.nv.cuinfo           --------------------------
	.section	.note.nv.cuinfo,"",@"SHT_NOTE"
	.sectionflags	@"SHF_NOTE_NV_CUINFO"
        /*0018*/ 	.short	0x0002
        /*001a*/ 	.short	0x0050
        /*001c*/ 	.short	0x0082
	.zero		2


//--------------------- .nv.info                  --------------------------
	.section	.nv.info,"",@"SHT_CUDA_INFO"
	.align	4


	//----- nvinfo : EIATTR_REGCOUNT
	.align		4
        /*0000*/ 	.byte	0x04, 0x2f
        /*0002*/ 	.short	(.L_1 - .L_0)
	.align		4
.L_0:
        /*0004*/ 	.word	index@(matmul_kernel)
        /*0008*/ 	.word	0x000000ff


	//----- nvinfo : EIATTR_FRAME_SIZE
	.align		4
.L_1:
        /*000c*/ 	.byte	0x04, 0x11
        /*000e*/ 	.short	(.L_3 - .L_2)
	.align		4
.L_2:
        /*0010*/ 	.word	index@(matmul_kernel)
        /*0014*/ 	.word	0x000050b0


	//----- nvinfo : EIATTR_MIN_STACK_SIZE
	.align		4
.L_3:
        /*0018*/ 	.byte	0x04, 0x12
        /*001a*/ 	.short	(.L_5 - .L_4)
	.align		4
.L_4:
        /*001c*/ 	.word	index@(matmul_kernel)
        /*0020*/ 	.word	0x000050b0
.L_5:


//--------------------- .nv.info.matmul_kernel    --------------------------
	.section	.nv.info.matmul_kernel,"",@"SHT_CUDA_INFO"
	.sectionflags	@""
	.align	4


	//----- nvinfo : EIATTR_CUDA_API_VERSION
	.align		4
        /*0000*/ 	.byte	0x04, 0x37
        /*0002*/ 	.short	(.L_7 - .L_6)
.L_6:
        /*0004*/ 	.word	0x00000082


	//----- nvinfo : EIATTR_SW2861232_WAR
	.align		4
.L_7:
        /*0008*/ 	.byte	0x01, 0x35
	.zero		2


	//----- nvinfo : EIATTR_PARAM_CBANK
	.align		4
        /*000c*/ 	.byte	0x04, 0x0a
        /*000e*/ 	.short	(.L_9 - .L_8)
	.align		4
.L_8:
        /*0010*/ 	.word	index@(.nv.constant0.matmul_kernel)
        /*0014*/ 	.short	0x0160
        /*0016*/ 	.short	0x0050


	//----- nvinfo : EIATTR_CBANK_PARAM_SIZE
	.align		4
.L_9:
        /*0018*/ 	.byte	0x03, 0x19
        /*001a*/ 	.short	0x0050


	//----- nvinfo : EIATTR_KPARAM_INFO
	.align		4
        /*001c*/ 	.byte	0x04, 0x17
        /*001e*/ 	.short	(.L_11 - .L_10)
.L_10:
        /*0020*/ 	.word	0x00000000
        /*0024*/ 	.short	0x000d
        /*0026*/ 	.short	0x0048
        /*0028*/ 	.byte	0x00, 0xf4, 0x21, 0x00


	//----- nvinfo : EIATTR_KPARAM_INFO
	.align		4
.L_11:
        /*002c*/ 	.byte	0x04, 0x17
        /*002e*/ 	.short	(.L_13 - .L_12)
.L_12:
        /*0030*/ 	.word	0x00000000
        /*0034*/ 	.short	0x000c
        /*0036*/ 	.short	0x0040
        /*0038*/ 	.byte	0x00, 0xf4, 0x21, 0x00


	//----- nvinfo : EIATTR_KPARAM_INFO
	.align		4
.L_13:
        /*003c*/ 	.byte	0x04, 0x17
        /*003e*/ 	.short	(.L_15 - .L_14)
.L_14:
        /*0040*/ 	.word	0x00000000
        /*0044*/ 	.short	0x000b
        /*0046*/ 	.short	0x0038
        /*0048*/ 	.byte	0x00, 0xf0, 0x11, 0x00


	//----- nvinfo : EIATTR_KPARAM_INFO
	.align		4
.L_15:
        /*004c*/ 	.byte	0x04, 0x17
        /*004e*/ 	.short	(.L_17 - .L_16)
.L_16:
        /*0050*/ 	.word	0x00000000
        /*0054*/ 	.short	0x000a
        /*0056*/ 	.short	0x0034
        /*0058*/ 	.byte	0x00, 0xf0, 0x11, 0x00


	//----- nvinfo : EIATTR_KPARAM_INFO
	.align		4
.L_17:
        /*005c*/ 	.byte	0x04, 0x17
        /*005e*/ 	.short	(.L_19 - .L_18)
.L_18:
        /*0060*/ 	.word	0x00000000
        /*0064*/ 	.short	0x0009
        /*0066*/ 	.short	0x0030
        /*0068*/ 	.byte	0x00, 0xf0, 0x11, 0x00


	//----- nvinfo : EIATTR_KPARAM_INFO
	.align		4
.L_19:
        /*006c*/ 	.byte	0x04, 0x17
        /*006e*/ 	.short	(.L_21 - .L_20)
.L_20:
        /*0070*/ 	.word	0x00000000
        /*0074*/ 	.short	0x0008
        /*0076*/ 	.short	0x002c
        /*0078*/ 	.byte	0x00, 0xf0, 0x11, 0x00


	//----- nvinfo : EIATTR_KPARAM_INFO
	.align		4
.L_21:
        /*007c*/ 	.byte	0x04, 0x17
        /*007e*/ 	.short	(.L_23 - .L_22)
.L_22:
        /*0080*/ 	.word	0x00000000
        /*0084*/ 	.short	0x0007
        /*0086*/ 	.short	0x0028
        /*0088*/ 	.byte	0x00, 0xf0, 0x11, 0x00


	//----- nvinfo : EIATTR_KPARAM_INFO
	.align		4
.L_23:
        /*008c*/ 	.byte	0x04, 0x17
        /*008e*/ 	.short	(.L_25 - .L_24)
.L_24:
        /*0090*/ 	.word	0x00000000
        /*0094*/ 	.short	0x0006
        /*0096*/ 	.short	0x0024
        /*0098*/ 	.byte	0x00, 0xf0, 0x11, 0x00


	//----- nvinfo : EIATTR_KPARAM_INFO
	.align		4
.L_25:
        /*009c*/ 	.byte	0x04, 0x17
        /*009e*/ 	.short	(.L_27 - .L_26)
.L_26:
        /*00a0*/ 	.word	0x00000000
        /*00a4*/ 	.short	0x0005
        /*00a6*/ 	.short	0x0020
        /*00a8*/ 	.byte	0x00, 0xf0, 0x11, 0x00


	//----- nvinfo : EIATTR_KPARAM_INFO
	.align		4
.L_27:
        /*00ac*/ 	.byte	0x04, 0x17
        /*00ae*/ 	.short	(.L_29 - .L_28)
.L_28:
        /*00b0*/ 	.word	0x00000000
        /*00b4*/ 	.short	0x0004
        /*00b6*/ 	.short	0x001c
        /*00b8*/ 	.byte	0x00, 0xf0, 0x11, 0x00


	//----- nvinfo : EIATTR_KPARAM_INFO
	.align		4
.L_29:
        /*00bc*/ 	.byte	0x04, 0x17
        /*00be*/ 	.short	(.L_31 - .L_30)
.L_30:
        /*00c0*/ 	.word	0x00000000
        /*00c4*/ 	.short	0x0003
        /*00c6*/ 	.short	0x0018
        /*00c8*/ 	.byte	0x00, 0xf0, 0x11, 0x00


	//----- nvinfo : EIATTR_KPARAM_INFO
	.align		4
.L_31:
        /*00cc*/ 	.byte	0x04, 0x17
        /*00ce*/ 	.short	(.L_33 - .L_32)
.L_32:
        /*00d0*/ 	.word	0x00000000
        /*00d4*/ 	.short	0x0002
        /*00d6*/ 	.short	0x0010
        /*00d8*/ 	.byte	0x00, 0xf4, 0x21, 0x00


	//----- nvinfo : EIATTR_KPARAM_INFO
	.align		4
.L_33:
        /*00dc*/ 	.byte	0x04, 0x17
        /*00de*/ 	.short	(.L_35 - .L_34)
.L_34:
        /*00e0*/ 	.word	0x00000000
        /*00e4*/ 	.short	0x0001
        /*00e6*/ 	.short	0x0008
        /*00e8*/ 	.byte	0x00, 0xf4, 0x21, 0x00


	//----- nvinfo : EIATTR_KPARAM_INFO
	.align		4
.L_35:
        /*00ec*/ 	.byte	0x04, 0x17
        /*00ee*/ 	.short	(.L_37 - .L_36)
.L_36:
        /*00f0*/ 	.word	0x00000000
        /*00f4*/ 	.short	0x0000
        /*00f6*/ 	.short	0x0000
        /*00f8*/ 	.byte	0x00, 0xf4, 0x21, 0x00


	//----- nvinfo : EIATTR_MAXREG_COUNT
	.align		4
.L_37:
        /*00fc*/ 	.byte	0x03, 0x1b
        /*00fe*/ 	.short	0x00ff


	//----- nvinfo : EIATTR_NUM_BARRIERS
	.align		4
        /*0100*/ 	.byte	0x02, 0x4c
        /*0102*/ 	.byte	0x01
	.zero		1


	//----- nvinfo : EIATTR_ANNOTATIONS
	.align		4
        /*0104*/ 	.byte	0x04, 0x55
        /*0106*/ 	.short	(.L_39 - .L_38)


	//   ....[0]....
.L_38:
        /*0108*/ 	.word	0x00000001
        /*010c*/ 	.byte	0xe0, 0x05, 0x00, 0x00, 0x01, 0x00, 0x00, 0x00, 0x20, 0x06, 0x00, 0x00, 0x01, 0x00, 0x00, 0x00
        /* <DEDUP_REMOVED lines=3414> */
        /*d67c*/ 	.byte	0x60, 0x29, 0x04, 0x00


	//----- nvinfo : EIATTR_MERCURY_ISA_VERSION
	.align		4
.L_39:
        /*d680*/ 	.byte	0x03, 0x5f
        /*d682*/ 	.short	0x0000


	//----- nvinfo : EIATTR_EXIT_INSTR_OFFSETS
	.align		4
        /*d684*/ 	.byte	0x04, 0x1c
        /*d686*/ 	.short	(.L_41 - .L_40)


	//   ....[0]....
.L_40:
        /*d688*/ 	.word	0x000e6560


	//   ....[1]....
        /*d68c*/ 	.word	0x000e6580


	//----- nvinfo : EIATTR_REQNTID
	.align		4
.L_41:
        /*d690*/ 	.byte	0x04, 0x10
        /*d692*/ 	.short	(.L_43 - .L_42)
.L_42:
        /*d694*/ 	.word	0x00000080
        /*d698*/ 	.word	0x00000001
        /*d69c*/ 	.word	0x00000001
.L_43:


//--------------------- .nv.callgraph             --------------------------
	.section	.nv.callgraph,"",@"SHT_CUDA_CALLGRAPH"
	.align	4
	.sectionentsize	8
	.align		4
        /*0000*/ 	.word	0x00000000
	.align		4
        /*0004*/ 	.word	0xffffffff
	.align		4
        /*0008*/ 	.word	0x00000000
	.align		4
        /*000c*/ 	.word	0xfffffffe
	.align		4
        /*0010*/ 	.word	0x00000000
	.align		4
        /*0014*/ 	.word	0xfffffffd
	.align		4
        /*0018*/ 	.word	0x00000000
	.align		4
        /*001c*/ 	.word	0xfffffffc


//--------------------- .nv.rel.action            --------------------------
	.section	.nv.rel.action,"",@"SHT_CUDA_RELOCINFO"
	.align	8
	.sectionentsize	8
        /*0000*/ 	.byte	0x73, 0x00, 0x00, 0x00, 0x00, 0x00, 0x00, 0x00, 0x00, 0x00, 0x00, 0x11, 0x25, 0x00, 0x05, 0x36


//--------------------- .nv.constant0.matmul_kernel --------------------------
	.section	.nv.constant0.matmul_kernel,"a",@progbits
	.sectionflags	@""
	.align	4
.nv.constant0.matmul_kernel:
	.zero		432


//--------------------- .text.matmul_kernel       --------------------------
	.section	.text.matmul_kernel,"ax",@progbits
	.sectioninfo	@"SHI_REGISTERS=255"
	.align	128
        .global         matmul_kernel
        .type           matmul_kernel,@function
        .size           matmul_kernel,(.L_x_3 - matmul_kernel)
        .other          matmul_kernel,@"STO_CUDA_ENTRY STV_DEFAULT"
matmul_kernel:
.text.matmul_kernel:
[----:B------:R-:W-:Y:S02]  /*0000*/  IMAD.MOV.U32 R1, RZ, RZ, c[0x0][0x28] ;  /* 0x00000a00ff017624 */ /* 0x000fe400078e00ff */
[----:B------:R-:W-:Y:S01]  /*0010*/  IMAD.MOV.U32 R0, RZ, RZ, c[0x0][0x17c] ;  /* 0x00005f00ff007624 */ /* 0x000fe200078e00ff */
[----:B------:R-:W1:Y:S01]  /*0020*/  S2R R5, SR_CTAID.X ;  /* 0x0000000000057919 */ /* 0x000e620000002500 */
[----:B------:R-:W-:Y:S01]  /*0030*/  IABS R204, c[0x0][0x178] ;  /* 0x00005e0000cc7a13 */ /* 0x000fe20000000000 */
[----:B------:R-:W-:Y:S01]  /*0040*/  IMAD.MOV.U32 R12, RZ, RZ, c[0x0][0x180] ;  /* 0x00006000ff0c7624 */ /* 0x000fe200078e00ff */
[----:B------:R-:W-:Y:S01]  /*0050*/  IADD3 R1, R1, -0x50b0, RZ ;  /* 0xffffaf5001017810 */ /* 0x000fe20007ffe0ff */
[----:B------:R-:W2:Y:S01]  /*0060*/  S2R R203, SR_TID.X ;  /* 0x0000000000cb7919 */ /* 0x000ea20000002100 */
[----:B------:R-:W-:-:S04]  /*0070*/  IADD3 R0, R0, 0xff, RZ ;  /* 0x000000ff00007810 */ /* 0x000fc80007ffe0ff */
[----:B------:R-:W-:-:S04]  /*0080*/  SHF.R.S32.HI R3, RZ, 0x1f, R0 ;  /* 0x0000001fff037819 */ /* 0x000fc80000011400 */
[----:B------:R-:W-:-:S04]  /*0090*/  LEA.HI R3, R3, R0, RZ, 0x8 ;  /* 0x0000000003037211 */ /* 0x000fc800078f40ff */
[----:B------:R-:W-:-:S04]  /*00a0*/  SHF.R.S32.HI R3, RZ, 0x8, R3 ;  /* 0x00000008ff037819 */ /* 0x000fc80000011403 */
[----:B------:R-:W-:Y:S02]  /*00b0*/  SHF.L.U32 R4, R3, 0x3, RZ ;  /* 0x0000000303047819 */ /* 0x000fe400000006ff */
[----:B-1----:R-:W-:Y:S02]  /*00c0*/  IABS R8, R5 ;  /* 0x0000000500087213 */ /* 0x002fe40000000000 */
[-C--:B------:R-:W-:Y:S02]  /*00d0*/  IABS R7, R4.reuse ;  /* 0x0000000400077213 */ /* 0x080fe40000000000 */
[----:B------:R-:W-:Y:S02]  /*00e0*/  IABS R10, R4 ;  /* 0x00000004000a7213 */ /* 0x000fe40000000000 */
[----:B------:R-:W1:Y:S01]  /*00f0*/  I2F.RP R0, R7 ;  /* 0x0000000700007306 */ /* 0x000e620000209400 */
[----:B--2---:R-:W-:-:S07]  /*0100*/  LOP3.LUT R203, R203, 0x7f, RZ, 0xc0, !PT ;  /* 0x0000007fcbcb7812 */ /* 0x004fce00078ec0ff */
[----:B-1----:R-:W1:Y:S02]  /*0110*/  MUFU.RCP R0, R0 ;  /* 0x0000000000007308 */ /* 0x002e640000001000 */
[----:B-1----:R-:W-:Y:S01]  /*0120*/  IADD3 R2, R0, 0xffffffe, RZ ;  /* 0x0ffffffe00027810 */ /* 0x002fe20007ffe0ff */
[----:B------:R-:W-:-:S05]  /*0130*/  IMAD.MOV R0, RZ, RZ, -R10 ;  /* 0x000000ffff007224 */ /* 0x000fca00078e0a0a */
[----:B------:R1:W2:Y:S02]  /*0140*/  F2I.FTZ.U32.TRUNC.NTZ R3, R2 ;  /* 0x0000000200037305 */ /* 0x0002a4000021f000 */
[----:B-1----:R-:W-:Y:S01]  /*0150*/  MOV R2, RZ ;  /* 0x000000ff00027202 */ /* 0x002fe20000000f00 */
[----:B--2---:R-:W-:-:S04]  /*0160*/  IMAD.MOV R6, RZ, RZ, -R3 ;  /* 0x000000ffff067224 */ /* 0x004fc800078e0a03 */
[----:B------:R-:W-:Y:S02]  /*0170*/  IMAD R9, R6, R7, RZ ;  /* 0x0000000706097224 */ /* 0x000fe400078e02ff */
[----:B------:R-:W-:Y:S02]  /*0180*/  IMAD.MOV.U32 R6, RZ, RZ, R8 ;  /* 0x000000ffff067224 */ /* 0x000fe400078e0008 */
[----:B------:R-:W-:-:S06]  /*0190*/  IMAD.HI.U32 R3, R3, R9, R2 ;  /* 0x0000000903037227 */ /* 0x000fcc00078e0002 */
[----:B------:R-:W-:-:S04]  /*01a0*/  IMAD.HI.U32 R3, R3, R6, RZ ;  /* 0x0000000603037227 */ /* 0x000fc800078e00ff */
[----:B------:R-:W-:-:S05]  /*01b0*/  IMAD R0, R3, R0, R6 ;  /* 0x0000000003007224 */ /* 0x000fca00078e0206 */
[----:B------:R-:W-:-:S13]  /*01c0*/  ISETP.GT.U32.AND P1, PT, R7, R0, PT ;  /* 0x000000000700720c */ /* 0x000fda0003f24070 */
[----:B------:R-:W-:Y:S01]  /*01d0*/  @!P1 IMAD.IADD R0, R0, 0x1, -R7 ;  /* 0x0000000100009824 */ /* 0x000fe200078e0a07 */
[----:B------:R-:W-:Y:S02]  /*01e0*/  @!P1 IADD3 R3, R3, 0x1, RZ ;  /* 0x0000000103039810 */ /* 0x000fe40007ffe0ff */
[----:B------:R-:W-:Y:S02]  /*01f0*/  ISETP.NE.AND P1, PT, R4, RZ, PT ;  /* 0x000000ff0400720c */ /* 0x000fe40003f25270 */
[----:B------:R-:W-:Y:S02]  /*0200*/  ISETP.GE.U32.AND P0, PT, R0, R7, PT ;  /* 0x000000070000720c */ /* 0x000fe40003f06070 */
[----:B------:R-:W-:Y:S02]  /*0210*/  LOP3.LUT R0, R5, R4, RZ, 0x3c, !PT ;  /* 0x0000000405007212 */ /* 0x000fe400078e3cff */
[----:B------:R-:W-:Y:S02]  /*0220*/  IABS R7, c[0x0][0x17c] ;  /* 0x00005f0000077a13 */ /* 0x000fe40000000000 */
[----:B------:R-:W-:-:S02]  /*0230*/  ISETP.GE.AND P2, PT, R0, RZ, PT ;  /* 0x000000ff0000720c */ /* 0x000fc40003f46270 */
[----:B------:R-:W-:-:S04]  /*0240*/  MOV R0, c[0x0][0x178] ;  /* 0x00005e0000007a02 */ /* 0x000fc80000000f00 */
[----:B------:R-:W-:Y:S02]  /*0250*/  IADD3 R0, R0, 0x1ff, RZ ;  /* 0x000001ff00007810 */ /* 0x000fe40007ffe0ff */
[----:B------:R-:W-:-:S05]  /*0260*/  @P0 IADD3 R3, R3, 0x1, RZ ;  /* 0x0000000103030810 */ /* 0x000fca0007ffe0ff */
[----:B------:R-:W-:Y:S01]  /*0270*/  IMAD.MOV.U32 R2, RZ, RZ, R3 ;  /* 0x000000ffff027224 */ /* 0x000fe200078e0003 */
[----:B------:R-:W-:-:S03]  /*0280*/  SHF.R.S32.HI R3, RZ, 0x1f, R0 ;  /* 0x0000001fff037819 */ /* 0x000fc60000011400 */
[----:B------:R-:W-:Y:S01]  /*0290*/  @!P2 IMAD.MOV R2, RZ, RZ, -R2 ;  /* 0x000000ffff02a224 */ /* 0x000fe200078e0a02 */
[----:B------:R-:W-:Y:S02]  /*02a0*/  @!P1 LOP3.LUT R2, RZ, R4, RZ, 0x33, !PT ;  /* 0x00000004ff029212 */ /* 0x000fe400078e33ff */
[----:B------:R-:W-:Y:S02]  /*02b0*/  LEA.HI R3, R3, R0, RZ, 0x9 ;  /* 0x0000000003037211 */ /* 0x000fe400078f48ff */
[----:B------:R-:W-:Y:S01]  /*02c0*/  SHF.L.U32 R8, R2, 0x3, RZ ;  /* 0x0000000302087819 */ /* 0x000fe200000006ff */
[----:B------:R-:W-:-:S03]  /*02d0*/  IMAD.MOV R2, RZ, RZ, -R2 ;  /* 0x000000ffff027224 */ /* 0x000fc600078e0a02 */
[----:B------:R-:W-:Y:S01]  /*02e0*/  LEA.HI.SX32 R3, R3, -R8, 0x17 ;  /* 0x8000000803037211 */ /* 0x000fe200078fbaff */
[----:B------:R-:W-:Y:S01]  /*02f0*/  IMAD R10, R4, R2, R5 ;  /* 0x00000002040a7224 */ /* 0x000fe200078e0205 */
[----:B------:R-:W-:Y:S01]  /*0300*/  MOV R2, RZ ;  /* 0x000000ff00027202 */ /* 0x000fe20000000f00 */
[----:B------:R-:W1:Y:S01]  /*0310*/  I2F.RP R4, R204 ;  /* 0x000000cc00047306 */ /* 0x000e620000209400 */
[----:B------:R-:W-:-:S04]  /*0320*/  IMNMX R11, R3, 0x8, PT ;  /* 0x00000008030b7817 */ /* 0x000fc80003800200 */
[----:B------:R-:W-:-:S04]  /*0330*/  IABS R9, R11 ;  /* 0x0000000b00097213 */ /* 0x000fc80000000000 */
[----:B------:R-:W2:Y:S08]  /*0340*/  I2F.RP R0, R9 ;  /* 0x0000000900007306 */ /* 0x000eb00000209400 */
[----:B-1----:R-:W-:Y:S08]  /*0350*/  MUFU.RCP R4, R4 ;  /* 0x0000000400047308 */ /* 0x002ff00000001000 */
[----:B--2---:R-:W1:Y:S02]  /*0360*/  MUFU.RCP R0, R0 ;  /* 0x0000000000007308 */ /* 0x004e640000001000 */
[----:B-1----:R-:W-:-:S02]  /*0370*/  IADD3 R3, R0, 0xffffffe, RZ ;  /* 0x0ffffffe00037810 */ /* 0x002fc40007ffe0ff */
[----:B------:R-:W-:-:S04]  /*0380*/  IABS R0, R10 ;  /* 0x0000000a00007213 */ /* 0x000fc80000000000 */
[----:B------:R-:W1:Y:S02]  /*0390*/  F2I.FTZ.U32.TRUNC.NTZ R3, R3 ;  /* 0x0000000300037305 */ /* 0x000e64000021f000 */
[----:B-1----:R-:W-:-:S04]  /*03a0*/  IMAD.MOV R6, RZ, RZ, -R3 ;  /* 0x000000ffff067224 */ /* 0x002fc800078e0a03 */
[----:B------:R-:W-:Y:S01]  /*03b0*/  IMAD R5, R6, R9, RZ ;  /* 0x0000000906057224 */ /* 0x000fe200078e02ff */
[----:B------:R-:W-:-:S03]  /*03c0*/  IABS R6, R11 ;  /* 0x0000000b00067213 */ /* 0x000fc60000000000 */
[----:B------:R-:W-:-:S04]  /*03d0*/  IMAD.HI.U32 R2, R3, R5, R2 ;  /* 0x0000000503027227 */ /* 0x000fc800078e0002 */
[----:B------:R-:W-:Y:S02]  /*03e0*/  IMAD.MOV.U32 R3, RZ, RZ, R0 ;  /* 0x000000ffff037224 */ /* 0x000fe400078e0000 */
[----:B------:R-:W-:Y:S02]  /*03f0*/  IMAD.MOV R0, RZ, RZ, -R6 ;  /* 0x000000ffff007224 */ /* 0x000fe400078e0a06 */
[----:B------:R-:W1:Y:S01]  /*0400*/  I2F.RP R6, R7 ;  /* 0x0000000700067306 */ /* 0x000e620000209400 */
[----:B------:R-:W-:-:S04]  /*0410*/  IMAD.HI.U32 R2, R2, R3, RZ ;  /* 0x0000000302027227 */ /* 0x000fc800078e00ff */
[----:B------:R-:W-:Y:S01]  /*0420*/  IMAD R0, R2, R0, R3 ;  /* 0x0000000002007224 */ /* 0x000fe200078e0203 */
[----:B------:R-:W-:-:S04]  /*0430*/  IADD3 R3, R4, 0xffffffe, RZ ;  /* 0x0ffffffe04037810 */ /* 0x000fc80007ffe0ff */
[----:B------:R-:W-:Y:S02]  /*0440*/  ISETP.GT.U32.AND P1, PT, R9, R0, PT ;  /* 0x000000000900720c */ /* 0x000fe40003f24070 */
[----:B------:R-:W-:Y:S08]  /*0450*/  F2I.FTZ.U32.TRUNC.NTZ R3, R3 ;  /* 0x0000000300037305 */ /* 0x000ff0000021f000 */
[----:B-1----:R-:W1:Y:S03]  /*0460*/  MUFU.RCP R6, R6 ;  /* 0x0000000600067308 */ /* 0x002e660000001000 */
[----:B------:R-:W-:-:S02]  /*0470*/  @!P1 IADD3 R0, R0, -R9, RZ ;  /* 0x8000000900009210 */ /* 0x000fc40007ffe0ff */
[----:B------:R-:W-:Y:S02]  /*0480*/  @!P1 IADD3 R2, R2, 0x1, RZ ;  /* 0x0000000102029810 */ /* 0x000fe40007ffe0ff */
[----:B------:R-:W-:Y:S02]  /*0490*/  ISETP.GE.U32.AND P0, PT, R0, R9, PT ;  /* 0x000000090000720c */ /* 0x000fe40003f06070 */
[----:B------:R-:W-:Y:S02]  /*04a0*/  LOP3.LUT R0, R10, R11, RZ, 0x3c, !PT ;  /* 0x0000000b0a007212 */ /* 0x000fe400078e3cff */
[----:B------:R-:W-:Y:S02]  /*04b0*/  ISETP.NE.AND P1, PT, R11, RZ, PT ;  /* 0x000000ff0b00720c */ /* 0x000fe40003f25270 */
[----:B------:R-:W-:Y:S02]  /*04c0*/  ISETP.GE.AND P2, PT, R0, RZ, PT ;  /* 0x000000ff0000720c */ /* 0x000fe40003f46270 */
[----:B------:R-:W-:-:S02]  /*04d0*/  IADD3 R0, R12, -0x1, RZ ;  /* 0xffffffff0c007810 */ /* 0x000fc40007ffe0ff */
[----:B-1----:R-:W-:Y:S02]  /*04e0*/  IADD3 R5, R6, 0xffffffe, RZ ;  /* 0x0ffffffe06057810 */ /* 0x002fe40007ffe0ff */
[----:B------:R-:W-:Y:S02]  /*04f0*/  IADD3 R201, RZ, -R3, RZ ;  /* 0x80000003ffc97210 */ /* 0x000fe40007ffe0ff */
[----:B------:R-:W-:Y:S02]  /*0500*/  @P0 IADD3 R2, R2, 0x1, RZ ;  /* 0x0000000102020810 */ /* 0x000fe40007ffe0ff */
[----:B------:R-:W1:Y:S01]  /*0510*/  F2I.FTZ.U32.TRUNC.NTZ R5, R5 ;  /* 0x0000000500057305 */ /* 0x000e62000021f000 */
[----:B------:R-:W-:Y:S01]  /*0520*/  ISETP.GE.U32.AND P0, PT, R0, 0x7fffff80, PT ;  /* 0x7fffff800000780c */ /* 0x000fe20003f06070 */
[----:B------:R-:W-:Y:S02]  /*0530*/  IMAD R201, R201, R204, RZ ;  /* 0x000000ccc9c97224 */ /* 0x000fe400078e02ff */
[----:B------:R-:W-:-:S04]  /*0540*/  IMAD.MOV.U32 R4, RZ, RZ, R2 ;  /* 0x000000ffff047224 */ /* 0x000fc800078e0002 */
[----:B------:R-:W-:Y:S01]  /*0550*/  @!P2 IMAD.MOV R4, RZ, RZ, -R4 ;  /* 0x000000ffff04a224 */ /* 0x000fe200078e0a04 */
[----:B------:R-:W-:-:S04]  /*0560*/  @!P1 LOP3.LUT R4, RZ, R11, RZ, 0x33, !PT ;  /* 0x0000000bff049212 */ /* 0x000fc800078e33ff */
[C---:B------:R-:W-:Y:S02]  /*0570*/  SHF.L.U32 R212, R4.reuse, 0x8, RZ ;  /* 0x0000000804d47819 */ /* 0x040fe400000006ff */
[----:B------:R-:W-:Y:S01]  /*0580*/  IADD3 R200, -R4, RZ, RZ ;  /* 0x000000ff04c87210 */ /* 0x000fe20007ffe1ff */
[----:B-1----:R-:W-:Y:S01]  /*0590*/  IMAD.MOV R2, RZ, RZ, -R5 ;  /* 0x000000ffff027224 */ /* 0x002fe200078e0a05 */
[C---:B------:R-:W-:Y:S01]  /*05a0*/  IADD3 R9, R212.reuse, 0xff, RZ ;  /* 0x000000ffd4097810 */ /* 0x040fe20007ffe0ff */
[----:B------:R-:W-:Y:S01]  /*05b0*/  IMAD.MOV.U32 R4, RZ, RZ, RZ ;  /* 0x000000ffff047224 */ /* 0x000fe200078e00ff */
[C---:B------:R-:W-:Y:S01]  /*05c0*/  IADD3 R6, R212.reuse, 0x1, RZ ;  /* 0x00000001d4067810 */ /* 0x040fe20007ffe0ff */
[----:B------:R-:W-:Y:S01]  /*05d0*/  IMAD.MOV.U32 R0, RZ, RZ, R2 ;  /* 0x000000ffff007224 */ /* 0x000fe200078e0002 */
[----:B------:R-:W-:Y:S01]  /*05e0*/  STL [R1+0x1794], R212 ;  /* 0x001794d401007387 */ /* 0x000fe20000100800 */
[----:B------:R-:W-:Y:S01]  /*05f0*/  IMAD.MOV.U32 R2, RZ, RZ, RZ ;  /* 0x000000ffff027224 */ /* 0x000fe200078e00ff */
[----:B------:R-:W-:Y:S01]  /*0600*/  IABS R210, R6 ;  /* 0x0000000600d27213 */ /* 0x000fe20000000000 */
[----:B------:R-:W-:Y:S01]  /*0610*/  IMAD R200, R11, R200, R10 ;  /* 0x000000c80bc87224 */ /* 0x000fe200078e020a */
[----:B------:R-:W-:Y:S01]  /*0620*/  STL [R1+0x3568], R9 ;  /* 0x0035680901007387 */ /* 0x000fe20000100800 */
[----:B------:R-:W-:Y:S01]  /*0630*/  IMAD.HI.U32 R201, R3, R201, R2 ;  /* 0x000000c903c97227 */ /* 0x000fe200078e0002 */
[----:B------:R-:W-:-:S02]  /*0640*/  IADD3 R2, R212, 0x2, RZ ;  /* 0x00000002d4027810 */ /* 0x000fc40007ffe0ff */
[----:B------:R-:W-:Y:S01]  /*0650*/  IADD3 R200, R8, R200, RZ ;  /* 0x000000c808c87210 */ /* 0x000fe20007ffe0ff */
[----:B------:R-:W-:Y:S01]  /*0660*/  IMAD R3, R0, R7, RZ ;  /* 0x0000000700037224 */ /* 0x000fe200078e02ff */
[----:B------:R-:W-:Y:S01]  /*0670*/  IABS R0, R212 ;  /* 0x000000d400007213 */ /* 0x000fe20000000000 */
[----:B------:R1:W-:Y:S01]  /*0680*/  STL [R1+0x3174], R6 ;  /* 0x0031740601007387 */ /* 0x0003e20000100800 */
[C---:B------:R-:W-:Y:S01]  /*0690*/  IADD3 R11, R212.reuse, 0x4, RZ ;  /* 0x00000004d40b7810 */ /* 0x040fe20007ffe0ff */
[----:B------:R-:W-:Y:S01]  /*06a0*/  IMAD.HI.U32 R5, R5, R3, R4 ;  /* 0x0000000305057227 */ /* 0x000fe200078e0004 */
[C---:B------:R-:W-:Y:S01]  /*06b0*/  IADD3 R3, R212.reuse, 0x3, RZ ;  /* 0x00000003d4037810 */ /* 0x040fe20007ffe0ff */
[----:B------:R2:W-:Y:S01]  /*06c0*/  STL [R1+0x3170], R2 ;  /* 0x0031700201007387 */ /* 0x0005e20000100800 */
[----:B------:R-:W-:Y:S01]  /*06d0*/  IADD3 R10, R212, 0x5, RZ ;  /* 0x00000005d40a7810 */ /* 0x000fe20007ffe0ff */
[----:B------:R-:W-:Y:S01]  /*06e0*/  IMAD.MOV.U32 R4, RZ, RZ, R0 ;  /* 0x000000ffff047224 */ /* 0x000fe200078e0000 */
[----:B------:R-:W-:Y:S01]  /*06f0*/  IABS R0, R9 ;  /* 0x0000000900007213 */ /* 0x000fe20000000000 */
[----:B------:R3:W-:Y:S01]  /*0700*/  STL [R1+0x3178], R3 ;  /* 0x0031780301007387 */ /* 0x0007e20000100800 */
[----:B------:R-:W-:-:S02]  /*0710*/  IABS R208, R11 ;  /* 0x0000000b00d07213 */ /* 0x000fc40000000000 */
[----:B-1----:R-:W-:Y:S01]  /*0720*/  IABS R6, R2 ;  /* 0x0000000200067213 */ /* 0x002fe20000000000 */
[----:B------:R-:W-:Y:S01]  /*0730*/  IMAD.MOV.U32 R8, RZ, RZ, R0 ;  /* 0x000000ffff087224 */ /* 0x000fe200078e0000 */
[----:B------:R1:W-:Y:S01]  /*0740*/  STL [R1+0x317c], R11 ;  /* 0x00317c0b01007387 */ /* 0x0003e20000100800 */
[C---:B------:R-:W-:Y:S01]  /*0750*/  IMAD.HI.U32 R0, R5.reuse, R4, RZ ;  /* 0x0000000405007227 */ /* 0x040fe200078e00ff */
[----:B------:R-:W-:Y:S02]  /*0760*/  IADD3 R246, R212, 0xc, RZ ;  /* 0x0000000cd4f67810 */ /* 0x000fe40007ffe0ff */
[----:B------:R4:W-:Y:S01]  /*0770*/  STL [R1+0x3180], R10 ;  /* 0x0031800a01007387 */ /* 0x0009e20000100800 */
[C---:B--2---:R-:W-:Y:S01]  /*0780*/  IMAD.HI.U32 R2, R5.reuse, R8, RZ ;  /* 0x0000000805027227 */ /* 0x044fe200078e00ff */
[----:B---3--:R-:W-:Y:S02]  /*0790*/  IABS R3, R3 ;  /* 0x0000000300037213 */ /* 0x008fe40000000000 */
[----:B------:R-:W-:Y:S01]  /*07a0*/  IABS R16, R246 ;  /* 0x000000f600107213 */ /* 0x000fe20000000000 */
[----:B------:R-:W-:Y:S01]  /*07b0*/  IMAD.MOV R211, RZ, RZ, -R0 ;  /* 0x000000ffffd37224 */ /* 0x000fe200078e0a00 */
[----:B------:R-:W-:Y:S01]  /*07c0*/  IADD3 R9, -R2, RZ, RZ ;  /* 0x000000ff02097210 */ /* 0x000fe20007ffe1ff */
[----:B------:R-:W-:Y:S01]  /*07d0*/  IMAD.HI.U32 R2, R5, R6, RZ ;  /* 0x0000000605027227 */ /* 0x000fe200078e00ff */
[----:B-1----:R-:W-:-:S02]  /*07e0*/  IADD3 R11, R212, 0xa, RZ ;  /* 0x0000000ad40b7810 */ /* 0x002fc40007ffe0ff */
[----:B------:R-:W-:Y:S01]  /*07f0*/  IADD3 R15, R212, 0xe, RZ ;  /* 0x0000000ed40f7810 */ /* 0x000fe20007ffe0ff */
[----:B------:R-:W-:Y:S01]  /*0800*/  IMAD.HI.U32 R0, R5, R210, RZ ;  /* 0x000000d205007227 */ /* 0x000fe200078e00ff */
[----:B------:R-:W-:Y:S02]  /*0810*/  IADD3 R2, -R2, RZ, RZ ;  /* 0x000000ff02027210 */ /* 0x000fe40007ffe1ff */
[C---:B------:R-:W-:Y:S01]  /*0820*/  IADD3 R17, R212.reuse, 0xf, RZ ;  /* 0x0000000fd4117810 */ /* 0x040fe20007ffe0ff */
[----:B------:R-:W-:Y:S01]  /*0830*/  IMAD R211, R7, R211, R4 ;  /* 0x000000d307d37224 */ /* 0x000fe200078e0204 */
[C---:B------:R-:W-:Y:S01]  /*0840*/  IADD3 R21, R212.reuse, 0x13, RZ ;  /* 0x00000013d4157810 */ /* 0x040fe20007ffe0ff */
[----:B------:R-:W-:Y:S01]  /*0850*/  IMAD.MOV.U32 R4, RZ, RZ, R3 ;  /* 0x000000ffff047224 */ /* 0x000fe200078e0003 */
[C---:B------:R-:W-:Y:S01]  /*0860*/  IADD3 R23, R212.reuse, 0x14, RZ ;  /* 0x00000014d4177810 */ /* 0x040fe20007ffe0ff */
[----:B------:R-:W-:Y:S01]  /*0870*/  IMAD.MOV R3, RZ, RZ, -R0 ;  /* 0x000000ffff037224 */ /* 0x000fe200078e0a00 */
[C---:B------:R-:W-:Y:S01]  /*0880*/  IADD3 R25, R212.reuse, 0x18, RZ ;  /* 0x00000018d4197810 */ /* 0x040fe20007ffe0ff */
[----:B------:R-:W-:Y:S01]  /*0890*/  IMAD.HI.U32 R0, R5, R4, RZ ;  /* 0x0000000405007227 */ /* 0x000fe200078e00ff */
[----:B------:R-:W-:-:S02]  /*08a0*/  IADD3 R27, R212, 0x19, RZ ;  /* 0x00000019d41b7810 */ /* 0x000fc40007ffe0ff */
[C---:B------:R-:W-:Y:S01]  /*08b0*/  IADD3 R31, R212.reuse, 0x1d, RZ ;  /* 0x0000001dd41f7810 */ /* 0x040fe20007ffe0ff */
[C---:B------:R-:W-:Y:S01]  /*08c0*/  IMAD R8, R7.reuse, R9, R8 ;  /* 0x0000000907087224 */ /* 0x040fe200078e0208 */
[C---:B------:R-:W-:Y:S01]  /*08d0*/  IADD3 R9, R212.reuse, 0x6, RZ ;  /* 0x00000006d4097810 */ /* 0x040fe20007ffe0ff */
[C---:B------:R-:W-:Y:S01]  /*08e0*/  IMAD R209, R7.reuse, R2, R6 ;  /* 0x0000000207d17224 */ /* 0x040fe200078e0206 */
[----:B------:R-:W-:Y:S01]  /*08f0*/  IADD3 R2, R212, 0x7, RZ ;  /* 0x00000007d4027810 */ /* 0x000fe20007ffe0ff */
[----:B------:R-:W-:Y:S01]  /*0900*/  IMAD.MOV R0, RZ, RZ, -R0 ;  /* 0x000000ffff007224 */ /* 0x000fe200078e0a00 */
[----:B------:R-:W-:Y:S01]  /*0910*/  IABS R6, R10 ;  /* 0x0000000a00067213 */ /* 0x000fe20000000000 */
[C---:B------:R-:W-:Y:S01]  /*0920*/  IMAD R210, R7.reuse, R3, R210 ;  /* 0x0000000307d27224 */ /* 0x040fe200078e02d2 */
[----:B------:R1:W-:Y:S01]  /*0930*/  STL [R1+0x3184], R9 ;  /* 0x0031840901007387 */ /* 0x0003e20000100800 */
[----:B------:R-:W-:Y:S01]  /*0940*/  IMAD R3, R7, R0, R4 ;  /* 0x0000000007037224 */ /* 0x000fe200078e0204 */
[----:B------:R-:W-:Y:S01]  /*0950*/  IABS R206, R9 ;  /* 0x0000000900ce7213 */ /* 0x000fe20000000000 */
[----:B------:R-:W-:Y:S01]  /*0960*/  IMAD.HI.U32 R0, R5, R208, RZ ;  /* 0x000000d005007227 */ /* 0x000fe200078e00ff */
[----:B------:R2:W-:Y:S01]  /*0970*/  STL [R1+0x3188], R2 ;  /* 0x0031880201007387 */ /* 0x0005e20000100800 */
[----:B----4-:R-:W-:-:S02]  /*0980*/  IABS R10, R2 ;  /* 0x00000002000a7213 */ /* 0x010fc40000000000 */
[----:B------:R-:W-:Y:S01]  /*0990*/  IMAD.MOV R4, RZ, RZ, -R0 ;  /* 0x000000ffff047224 */ /* 0x000fe200078e0a00 */
[C---:B------:R-:W-:Y:S01]  /*09a0*/  IADD3 R33, R212.reuse, 0x1e, RZ ;  /* 0x0000001ed4217810 */ /* 0x040fe20007ffe0ff */
[----:B------:R-:W-:Y:S01]  /*09b0*/  IMAD.HI.U32 R0, R5, R206, RZ ;  /* 0x000000ce05007227 */ /* 0x000fe200078e00ff */
[C---:B-1----:R-:W-:Y:S02]  /*09c0*/  IADD3 R9, R212.reuse, 0x8, RZ ;  /* 0x00000008d4097810 */ /* 0x042fe40007ffe0ff */
[C---:B------:R-:W-:Y:S01]  /*09d0*/  IADD3 R35, R212.reuse, 0x22, RZ ;  /* 0x00000022d4237810 */ /* 0x040fe20007ffe0ff */
[----:B------:R-:W-:Y:S01]  /*09e0*/  IMAD R208, R7, R4, R208 ;  /* 0x0000000407d07224 */ /* 0x000fe200078e02d0 */
[----:B------:R-:W-:Y:S01]  /*09f0*/  IABS R12, R9 ;  /* 0x00000009000c7213 */ /* 0x000fe20000000000 */
[----:B--2---:R-:W-:Y:S01]  /*0a00*/  IMAD.HI.U32 R2, R5, R6, RZ ;  /* 0x0000000605027227 */ /* 0x004fe200078e00ff */
[----:B------:R1:W-:Y:S01]  /*0a10*/  STL [R1+0x318c], R9 ;  /* 0x00318c0901007387 */ /* 0x0003e20000100800 */
[----:B------:R-:W-:-:S02]  /*0a20*/  IADD3 R37, R212, 0x23, RZ ;  /* 0x00000023d4257810 */ /* 0x000fc40007ffe0ff */
[----:B------:R-:W-:Y:S01]  /*0a30*/  IMAD.MOV R4, RZ, RZ, -R0 ;  /* 0x000000ffff047224 */ /* 0x000fe200078e0a00 */
[----:B------:R-:W-:Y:S01]  /*0a40*/  IADD3 R207, -R2, RZ, RZ ;  /* 0x000000ff02cf7210 */ /* 0x000fe20007ffe1ff */
[C---:B------:R-:W-:Y:S01]  /*0a50*/  IMAD.HI.U32 R2, R5.reuse, R10, RZ ;  /* 0x0000000a05027227 */ /* 0x040fe200078e00ff */
[C---:B------:R-:W-:Y:S02]  /*0a60*/  IADD3 R43, R212.reuse, 0x27, RZ ;  /* 0x00000027d42b7810 */ /* 0x040fe40007ffe0ff */
[C---:B------:R-:W-:Y:S01]  /*0a70*/  IADD3 R41, R212.reuse, 0x28, RZ ;  /* 0x00000028d4297810 */ /* 0x040fe20007ffe0ff */
[----:B------:R-:W-:Y:S01]  /*0a80*/  IMAD.HI.U32 R0, R5, R12, RZ ;  /* 0x0000000c05007227 */ /* 0x000fe200078e00ff */
[C---:B-1----:R-:W-:Y:S02]  /*0a90*/  IADD3 R9, R212.reuse, 0x9, RZ ;  /* 0x00000009d4097810 */ /* 0x042fe40007ffe0ff */
[----:B------:R-:W-:Y:S01]  /*0aa0*/  IADD3 R247, R212, 0x2a, RZ ;  /* 0x0000002ad4f77810 */ /* 0x000fe20007ffe0ff */
[----:B------:R-:W-:Y:S01]  /*0ab0*/  IMAD.MOV R2, RZ, RZ, -R2 ;  /* 0x000000ffff027224 */ /* 0x000fe200078e0a02 */
[----:B------:R-:W-:Y:S01]  /*0ac0*/  IADD3 R0, -R0, RZ, RZ ;  /* 0x000000ff00007210 */ /* 0x000fe20007ffe1ff */
[C---:B------:R-:W-:Y:S01]  /*0ad0*/  IMAD R206, R7.reuse, R4, R206 ;  /* 0x0000000407ce7224 */ /* 0x040fe200078e02ce */
[----:B------:R-:W-:Y:S01]  /*0ae0*/  IABS R4, R9 ;  /* 0x0000000900047213 */ /* 0x000fe20000000000 */
[C---:B------:R-:W-:Y:S01]  /*0af0*/  IMAD R207, R7.reuse, R207, R6 ;  /* 0x000000cf07cf7224 */ /* 0x040fe200078e0206 */
[----:B------:R1:W-:Y:S01]  /*0b00*/  STL [R1+0x3190], R9 ;  /* 0x0031900901007387 */ /* 0x0003e20000100800 */
[C---:B------:R-:W-:Y:S01]  /*0b10*/  IMAD R6, R7.reuse, R2, R10 ;  /* 0x0000000207067224 */ /* 0x040fe200078e020a */
[----:B------:R-:W-:Y:S01]  /*0b20*/  IABS R2, R11 ;  /* 0x0000000b00027213 */ /* 0x000fe20000000000 */
[----:B------:R-:W-:Y:S01]  /*0b30*/  IMAD.MOV.U32 R10, RZ, RZ, R4 ;  /* 0x000000ffff0a7224 */ /* 0x000fe200078e0004 */
[----:B------:R2:W-:Y:S01]  /*0b40*/  STL [R1+0x3194], R11 ;  /* 0x0031940b01007387 */ /* 0x0005e20000100800 */
[----:B------:R-:W-:Y:S01]  /*0b50*/  IMAD R4, R7, R0, R12 ;  /* 0x0000000007047224 */ /* 0x000fe200078e020c */
[----:B------:R-:W-:Y:S01]  /*0b60*/  IABS R46, R247 ;  /* 0x000000f7002e7213 */ /* 0x000fe20000000000 */
[----:B------:R-:W-:Y:S01]  /*0b70*/  IMAD.MOV.U32 R12, RZ, RZ, R2 ;  /* 0x000000ffff0c7224 */ /* 0x000fe200078e0002 */
[C---:B------:R-:W-:Y:S01]  /*0b80*/  IADD3 R45, R212.reuse, 0x2c, RZ ;  /* 0x0000002cd42d7810 */ /* 0x040fe20007ffe0ff */
[----:B------:R-:W-:Y:S01]  /*0b90*/  IMAD.HI.U32 R0, R5, R10, RZ ;  /* 0x0000000a05007227 */ /* 0x000fe200078e00ff */
[----:B-1----:R-:W-:-:S02]  /*0ba0*/  IADD3 R9, R212, 0xb, RZ ;  /* 0x0000000bd4097810 */ /* 0x002fc40007ffe0ff */
[C---:B------:R-:W-:Y:S01]  /*0bb0*/  IADD3 R47, R212.reuse, 0x2d, RZ ;  /* 0x0000002dd42f7810 */ /* 0x040fe20007ffe0ff */
[----:B------:R-:W-:Y:S01]  /*0bc0*/  IMAD.HI.U32 R2, R5, R12, RZ ;  /* 0x0000000c05027227 */ /* 0x000fe200078e00ff */
[C---:B--2---:R-:W-:Y:S01]  /*0bd0*/  IADD3 R11, R212.reuse, 0xd, RZ ;  /* 0x0000000dd40b7810 */ /* 0x044fe20007ffe0ff */
[----:B------:R1:W-:Y:S01]  /*0be0*/  STL [R1+0x3198], R9 ;  /* 0x0031980901007387 */ /* 0x0003e20000100800 */
[----:B------:R-:W-:Y:S02]  /*0bf0*/  IABS R14, R9 ;  /* 0x00000009000e7213 */ /* 0x000fe40000000000 */
[----:B------:R-:W-:Y:S01]  /*0c00*/  IABS R18, R11 ;  /* 0x0000000b00127213 */ /* 0x000fe20000000000 */
[----:B------:R-:W-:Y:S01]  /*0c10*/  STL [R1+0x319c], R246 ;  /* 0x00319cf601007387 */ /* 0x000fe20000100800 */
[C---:B------:R-:W-:Y:S02]  /*0c20*/  IADD3 R214, R212.reuse, 0x2f, RZ ;  /* 0x0000002fd4d67810 */ /* 0x040fe40007ffe0ff */
[----:B------:R-:W-:Y:S01]  /*0c30*/  IADD3 R53, R212, 0x31, RZ ;  /* 0x00000031d4357810 */ /* 0x000fe20007ffe0ff */
[----:B------:R2:W-:Y:S01]  /*0c40*/  STL [R1+0x31a0], R11 ;  /* 0x0031a00b01007387 */ /* 0x0005e20000100800 */
[----:B------:R-:W-:-:S02]  /*0c50*/  IABS R50, R214 ;  /* 0x000000d600327213 */ /* 0x000fc40000000000 */
[----:B-1----:R-:W-:Y:S01]  /*0c60*/  IADD3 R9, -R0, RZ, RZ ;  /* 0x000000ff00097210 */ /* 0x002fe20007ffe1ff */
[C---:B------:R-:W-:Y:S01]  /*0c70*/  IMAD.HI.U32 R0, R5.reuse, R14, RZ ;  /* 0x0000000e05007227 */ /* 0x040fe200078e00ff */
[----:B------:R1:W-:Y:S01]  /*0c80*/  STL [R1+0x31a4], R15 ;  /* 0x0031a40f01007387 */ /* 0x0003e20000100800 */
[C---:B------:R-:W-:Y:S02]  /*0c90*/  IADD3 R51, R212.reuse, 0x32, RZ ;  /* 0x00000032d4337810 */ /* 0x040fe40007ffe0ff */
[----:B------:R-:W-:Y:S01]  /*0ca0*/  IMAD.MOV R13, RZ, RZ, -R0 ;  /* 0x000000ffff0d7224 */ /* 0x000fe200078e0a00 */
[----:B------:R3:W-:Y:S01]  /*0cb0*/  STL [R1+0x31a8], R17 ;  /* 0x0031a81101007387 */ /* 0x0007e20000100800 */
[----:B--2---:R-:W-:Y:S01]  /*0cc0*/  IMAD.MOV R11, RZ, RZ, -R2 ;  /* 0x000000ffff0b7224 */ /* 0x004fe200078e0a02 */
[C---:B------:R-:W-:Y:S01]  /*0cd0*/  IADD3 R215, R212.reuse, 0x34, RZ ;  /* 0x00000034d4d77810 */ /* 0x040fe20007ffe0ff */
[----:B------:R-:W-:Y:S01]  /*0ce0*/  IMAD.HI.U32 R2, R5, R16, RZ ;  /* 0x0000001005027227 */ /* 0x000fe200078e00ff */
[----:B------:R-:W-:-:S02]  /*0cf0*/  IADD3 R57, R212, 0x36, RZ ;  /* 0x00000036d4397810 */ /* 0x000fc40007ffe0ff */
[----:B------:R-:W-:Y:S01]  /*0d00*/  IABS R56, R215 ;  /* 0x000000d700387213 */ /* 0x000fe20000000000 */
[C---:B------:R-:W-:Y:S01]  /*0d10*/  IMAD R9, R7.reuse, R9, R10 ;  /* 0x0000000907097224 */ /* 0x040fe200078e020a */
[----:B------:R-:W-:Y:S01]  /*0d20*/  IADD3 R2, -R2, RZ, RZ ;  /* 0x000000ff02027210 */ /* 0x000fe20007ffe1ff */
[----:B------:R-:W-:Y:S01]  /*0d30*/  IMAD R10, R7, R11, R12 ;  /* 0x0000000b070a7224 */ /* 0x000fe200078e020c */
[C---:B------:R-:W-:Y:S01]  /*0d40*/  IADD3 R55, R212.reuse, 0x37, RZ ;  /* 0x00000037d4377810 */ /* 0x040fe20007ffe0ff */
[----:B------:R-:W-:Y:S01]  /*0d50*/  IMAD.HI.U32 R0, R5, R18, RZ ;  /* 0x0000001205007227 */ /* 0x000fe200078e00ff */
[C---:B------:R-:W-:Y:S02]  /*0d60*/  IADD3 R249, R212.reuse, 0x38, RZ ;  /* 0x00000038d4f97810 */ /* 0x040fe40007ffe0ff */
[C---:B------:R-:W-:Y:S01]  /*0d70*/  IADD3 R216, R212.reuse, 0x39, RZ ;  /* 0x00000039d4d87810 */ /* 0x040fe20007ffe0ff */
[C---:B------:R-:W-:Y:S01]  /*0d80*/  IMAD R11, R7.reuse, R13, R14 ;  /* 0x0000000d070b7224 */ /* 0x040fe200078e020e */
[----:B------:R-:W-:Y:S01]  /*0d90*/  IABS R14, R15 ;  /* 0x0000000f000e7213 */ /* 0x000fe20000000000 */
[----:B------:R-:W-:Y:S01]  /*0da0*/  IMAD R12, R7, R2, R16 ;  /* 0x00000002070c7224 */ /* 0x000fe200078e0210 */
[C---:B-1----:R-:W-:Y:S01]  /*0db0*/  IADD3 R15, R212.reuse, 0x10, RZ ;  /* 0x00000010d40f7810 */ /* 0x042fe20007ffe0ff */
[----:B------:R-:W-:Y:S01]  /*0dc0*/  IMAD.MOV R0, RZ, RZ, -R0 ;  /* 0x000000ffff007224 */ /* 0x000fe200078e0a00 */
[----:B------:R-:W-:-:S02]  /*0dd0*/  IADD3 R2, R212, 0x11, RZ ;  /* 0x00000011d4027810 */ /* 0x000fc40007ffe0ff */
[----:B------:R-:W-:Y:S01]  /*0de0*/  IABS R16, R17 ;  /* 0x0000001100107213 */ /* 0x000fe20000000000 */
[----:B------:R-:W-:Y:S01]  /*0df0*/  IMAD R13, R7, R0, R18 ;  /* 0x00000000070d7224 */ /* 0x000fe200078e0212 */
[----:B------:R1:W-:Y:S01]  /*0e00*/  STL [R1+0x31ac], R15 ;  /* 0x0031ac0f01007387 */ /* 0x0003e20000100800 */
[----:B------:R-:W-:Y:S01]  /*0e10*/  IABS R18, R15 ;  /* 0x0000000f00127213 */ /* 0x000fe20000000000 */
[C---:B------:R-:W-:Y:S01]  /*0e20*/  IMAD.HI.U32 R0, R5.reuse, R14, RZ ;  /* 0x0000000e05007227 */ /* 0x040fe200078e00ff */
[C---:B---3--:R-:W-:Y:S01]  /*0e30*/  IADD3 R17, R212.reuse, 0x12, RZ ;  /* 0x00000012d4117810 */ /* 0x048fe20007ffe0ff */
[----:B------:R2:W-:Y:S01]  /*0e40*/  STL [R1+0x31b0], R2 ;  /* 0x0031b00201007387 */ /* 0x0005e20000100800 */
[----:B------:R-:W-:Y:S02]  /*0e50*/  IABS R20, R2 ;  /* 0x0000000200147213 */ /* 0x000fe40000000000 */
[----:B------:R-:W-:Y:S01]  /*0e60*/  IABS R22, R17 ;  /* 0x0000001100167213 */ /* 0x000fe20000000000 */
[----:B------:R3:W-:Y:S01]  /*0e70*/  STL [R1+0x31b4], R17 ;  /* 0x0031b41101007387 */ /* 0x0007e20000100800 */
[----:B------:R-:W-:Y:S01]  /*0e80*/  IABS R60, R216 ;  /* 0x000000d8003c7213 */ /* 0x000fe20000000000 */
[----:B-1----:R-:W-:Y:S01]  /*0e90*/  IMAD.MOV R15, RZ, RZ, -R0 ;  /* 0x000000ffff0f7224 */ /* 0x002fe200078e0a00 */
[C---:B------:R-:W-:Y:S01]  /*0ea0*/  IADD3 R63, R212.reuse, 0x3b, RZ ;  /* 0x0000003bd43f7810 */ /* 0x040fe20007ffe0ff */
[----:B------:R-:W-:Y:S01]  /*0eb0*/  IMAD.HI.U32 R0, R5, R18, RZ ;  /* 0x0000001205007227 */ /* 0x000fe200078e00ff */
[----:B------:R1:W-:Y:S01]  /*0ec0*/  STL [R1+0x31b8], R21 ;  /* 0x0031b81501007387 */ /* 0x0003e20000100800 */
[----:B------:R-:W-:-:S02]  /*0ed0*/  IADD3 R61, R212, 0x3c, RZ ;  /* 0x0000003cd43d7810 */ /* 0x000fc40007ffe0ff */
[C---:B--2---:R-:W-:Y:S01]  /*0ee0*/  IMAD.HI.U32 R2, R5.reuse, R16, RZ ;  /* 0x0000001005027227 */ /* 0x044fe200078e00ff */
[----:B------:R-:W-:Y:S01]  /*0ef0*/  STL [R1+0x31bc], R23 ;  /* 0x0031bc1701007387 */ /* 0x000fe20000100800 */
[----:B------:R-:W-:Y:S02]  /*0f00*/  IADD3 R217, R212, 0x3e, RZ ;  /* 0x0000003ed4d97810 */ /* 0x000fe40007ffe0ff */
[----:B------:R-:W-:Y:S01]  /*0f10*/  IMAD.MOV R19, RZ, RZ, -R0 ;  /* 0x000000ffff137224 */ /* 0x000fe200078e0a00 */
[----:B---3--:R-:W-:Y:S01]  /*0f20*/  IADD3 R17, -R2, RZ, RZ ;  /* 0x000000ff02117210 */ /* 0x008fe20007ffe1ff */
[C---:B------:R-:W-:Y:S01]  /*0f30*/  IMAD.HI.U32 R2, R5.reuse, R20, RZ ;  /* 0x0000001405027227 */ /* 0x040fe200078e00ff */
[----:B------:R-:W-:Y:S02]  /*0f40*/  IABS R66, R217 ;  /* 0x000000d900427213 */ /* 0x000fe40000000000 */
[C---:B------:R-:W-:Y:S01]  /*0f50*/  IADD3 R65, R212.reuse, 0x40, RZ ;  /* 0x00000040d4417810 */ /* 0x040fe20007ffe0ff */
[----:B------:R-:W-:Y:S01]  /*0f60*/  IMAD.HI.U32 R0, R5, R22, RZ ;  /* 0x0000001605007227 */ /* 0x000fe200078e00ff */
[----:B------:R-:W-:-:S02]  /*0f70*/  IADD3 R67, R212, 0x41, RZ ;  /* 0x00000041d4437810 */ /* 0x000fc40007ffe0ff */
[----:B------:R-:W-:Y:S01]  /*0f80*/  IADD3 R218, R212, 0x43, RZ ;  /* 0x00000043d4da7810 */ /* 0x000fe20007ffe0ff */
[C---:B------:R-:W-:Y:S01]  /*0f90*/  IMAD R14, R7.reuse, R15, R14 ;  /* 0x0000000f070e7224 */ /* 0x040fe200078e020e */
[----:B------:R-:W-:Y:S01]  /*0fa0*/  IADD3 R0, -R0, RZ, RZ ;  /* 0x000000ff00007210 */ /* 0x000fe20007ffe1ff */
[----:B------:R-:W-:Y:S01]  /*0fb0*/  IMAD.MOV R2, RZ, RZ, -R2 ;  /* 0x000000ffff027224 */ /* 0x000fe200078e0a02 */
[----:B------:R-:W-:Y:S01]  /*0fc0*/  IABS R70, R218 ;  /* 0x000000da00467213 */ /* 0x000fe20000000000 */
[C---:B------:R-:W-:Y:S01]  /*0fd0*/  IMAD R15, R7.reuse, R17, R16 ;  /* 0x00000011070f7224 */ /* 0x040fe200078e0210 */
[----:B------:R-:W-:Y:S01]  /*0fe0*/  IADD3 R73, R212, 0x45, RZ ;  /* 0x00000045d4497810 */ /* 0x000fe20007ffe0ff */
[C---:B------:R-:W-:Y:S01]  /*0ff0*/  IMAD R16, R7.reuse, R19, R18 ;  /* 0x0000001307107224 */ /* 0x040fe200078e0212 */
[----:B------:R-:W-:Y:S01]  /*1000*/  IABS R18, R21 ;  /* 0x0000001500127213 */ /* 0x000fe20000000000 */
[----:B------:R-:W-:Y:S01]  /*1010*/  IMAD R17, R7, R2, R20 ;  /* 0x0000000207117224 */ /* 0x000fe200078e0214 */
[----:B------:R-:W-:-:S02]  /*1020*/  IABS R2, R23 ;  /* 0x0000001700027213 */ /* 0x000fc40000000000 */
[C---:B-1----:R-:W-:Y:S01]  /*1030*/  IADD3 R21, R212.reuse, 0x15, RZ ;  /* 0x00000015d4157810 */ /* 0x042fe20007ffe0ff */
[----:B------:R-:W-:Y:S01]  /*1040*/  IMAD.MOV.U32 R20, RZ, RZ, R18 ;  /* 0x000000ffff147224 */ /* 0x000fe200078e0012 */
[C---:B------:R-:W-:Y:S01]  /*1050*/  IADD3 R19, R212.reuse, 0x16, RZ ;  /* 0x00000016d4137810 */ /* 0x040fe20007ffe0ff */
[----:B------:R-:W-:Y:S01]  /*1060*/  IMAD R18, R7, R0, R22 ;  /* 0x0000000007127224 */ /* 0x000fe200078e0216 */
[----:B------:R-:W-:Y:S01]  /*1070*/  IABS R24, R21 ;  /* 0x0000001500187213 */ /* 0x000fe20000000000 */
[----:B------:R-:W-:Y:S01]  /*1080*/  IMAD.MOV.U32 R22, RZ, RZ, R2 ;  /* 0x000000ffff167224 */ /* 0x000fe200078e0002 */
[----:B------:R1:W-:Y:S01]  /*1090*/  STL [R1+0x31c0], R21 ;  /* 0x0031c01501007387 */ /* 0x0003e20000100800 */
[C---:B------:R-:W-:Y:S01]  /*10a0*/  IMAD.HI.U32 R0, R5.reuse, R20, RZ ;  /* 0x0000001405007227 */ /* 0x040fe200078e00ff */
[----:B------:R-:W-:Y:S02]  /*10b0*/  IABS R26, R19 ;  /* 0x00000013001a7213 */ /* 0x000fe40000000000 */
[----:B------:R2:W-:Y:S01]  /*10c0*/  STL [R1+0x31c4], R19 ;  /* 0x0031c41301007387 */ /* 0x0005e20000100800 */
[----:B------:R-:W-:Y:S01]  /*10d0*/  IMAD.HI.U32 R2, R5, R22, RZ ;  /* 0x0000001605027227 */ /* 0x000fe200078e00ff */
[----:B------:R-:W-:-:S02]  /*10e0*/  IADD3 R71, R212, 0x46, RZ ;  /* 0x00000046d4477810 */ /* 0x000fc40007ffe0ff */
[C---:B------:R-:W-:Y:S02]  /*10f0*/  IADD3 R219, R212.reuse, 0x48, RZ ;  /* 0x00000048d4db7810 */ /* 0x040fe40007ffe0ff */
[----:B-1----:R-:W-:Y:S02]  /*1100*/  IADD3 R21, R212, 0x17, RZ ;  /* 0x00000017d4157810 */ /* 0x002fe40007ffe0ff */
[----:B------:R-:W-:Y:S02]  /*1110*/  IABS R76, R219 ;  /* 0x000000db004c7213 */ /* 0x000fe40000000000 */
[----:B------:R-:W-:Y:S01]  /*1120*/  IABS R28, R21 ;  /* 0x00000015001c7213 */ /* 0x000fe20000000000 */
[----:B------:R1:W-:Y:S01]  /*1130*/  STL [R1+0x31c8], R21 ;  /* 0x0031c81501007387 */ /* 0x0003e20000100800 */
[----:B--2---:R-:W-:Y:S01]  /*1140*/  IADD3 R19, -R0, RZ, RZ ;  /* 0x000000ff00137210 */ /* 0x004fe20007ffe1ff */
[----:B------:R-:W-:Y:S01]  /*1150*/  IMAD.HI.U32 R0, R5, R24, RZ ;  /* 0x0000001805007227 */ /* 0x000fe200078e00ff */
[C---:B------:R-:W-:Y:S01]  /*1160*/  IADD3 R75, R212.reuse, 0x4a, RZ ;  /* 0x0000004ad44b7810 */ /* 0x040fe20007ffe0ff */
[----:B------:R2:W-:Y:S01]  /*1170*/  STL [R1+0x31cc], R25 ;  /* 0x0031cc1901007387 */ /* 0x0005e20000100800 */
[C---:B------:R-:W-:Y:S01]  /*1180*/  IADD3 R77, R212.reuse, 0x4b, RZ ;  /* 0x0000004bd44d7810 */ /* 0x040fe20007ffe0ff */
[----:B------:R-:W-:Y:S01]  /*1190*/  IMAD.MOV R23, RZ, RZ, -R0 ;  /* 0x000000ffff177224 */ /* 0x000fe200078e0a00 */
[C---:B------:R-:W-:Y:S01]  /*11a0*/  IADD3 R220, R212.reuse, 0x4d, RZ ;  /* 0x0000004dd4dc7810 */ /* 0x040fe20007ffe0ff */
[----:B------:R-:W-:Y:S01]  /*11b0*/  IMAD R19, R7, R19, R20 ;  /* 0x0000001307137224 */ /* 0x000fe200078e0214 */
[----:B------:R3:W-:Y:S01]  /*11c0*/  STL [R1+0x31d0], R27 ;  /* 0x0031d01b01007387 */ /* 0x0007e20000100800 */
[----:B-1----:R-:W-:Y:S01]  /*11d0*/  IMAD.MOV R21, RZ, RZ, -R2 ;  /* 0x000000ffff157224 */ /* 0x002fe200078e0a02 */
[----:B------:R-:W-:Y:S01]  /*11e0*/  IABS R80, R220 ;  /* 0x000000dc00507213 */ /* 0x000fe20000000000 */
[----:B------:R-:W-:Y:S01]  /*11f0*/  IMAD.HI.U32 R2, R5, R26, RZ ;  /* 0x0000001a05027227 */ /* 0x000fe200078e00ff */
[----:B------:R-:W-:-:S02]  /*1200*/  IADD3 R83, R212, 0x4f, RZ ;  /* 0x0000004fd4537810 */ /* 0x000fc40007ffe0ff */
[----:B------:R-:W-:Y:S01]  /*1210*/  IADD3 R81, R212, 0x50, RZ ;  /* 0x00000050d4517810 */ /* 0x000fe20007ffe0ff */
[----:B------:R-:W-:Y:S01]  /*1220*/  IMAD R20, R7, R21, R22 ;  /* 0x0000001507147224 */ /* 0x000fe200078e0216 */
[----:B------:R-:W-:Y:S01]  /*1230*/  IADD3 R2, -R2, RZ, RZ ;  /* 0x000000ff02027210 */ /* 0x000fe20007ffe1ff */
[----:B------:R-:W-:Y:S01]  /*1240*/  IMAD.HI.U32 R0, R5, R28, RZ ;  /* 0x0000001c05007227 */ /* 0x000fe200078e00ff */
[C---:B------:R-:W-:Y:S02]  /*1250*/  IADD3 R221, R212.reuse, 0x52, RZ ;  /* 0x00000052d4dd7810 */ /* 0x040fe40007ffe0ff */
[C---:B------:R-:W-:Y:S01]  /*1260*/  IADD3 R85, R212.reuse, 0x54, RZ ;  /* 0x00000054d4557810 */ /* 0x040fe20007ffe0ff */
[C---:B------:R-:W-:Y:S01]  /*1270*/  IMAD R21, R7.reuse, R23, R24 ;  /* 0x0000001707157224 */ /* 0x040fe200078e0218 */
[----:B------:R-:W-:Y:S01]  /*1280*/  IABS R24, R25 ;  /* 0x0000001900187213 */ /* 0x000fe20000000000 */
[----:B------:R-:W-:Y:S01]  /*1290*/  IMAD R22, R7, R2, R26 ;  /* 0x0000000207167224 */ /* 0x000fe200078e021a */
[C---:B--2---:R-:W-:Y:S01]  /*12a0*/  IADD3 R25, R212.reuse, 0x1a, RZ ;  /* 0x0000001ad4197810 */ /* 0x044fe20007ffe0ff */
        /* <DEDUP_REMOVED lines=20> */
[----:B------:R-:W-:Y:S02]  /*13f0*/  IABS R90, R222 ;  /* 0x000000de005a7213 */ /* 0x000fe40000000000 */
[----:B------:R-:W-:Y:S01]  /*1400*/  IMAD.MOV R29, RZ, RZ, -R0 ;  /* 0x000000ffff1d7224 */ /* 0x000fe200078e0a00 */
[----:B---3--:R-:W-:Y:S01]  /*1410*/  IADD3 R27, -R2, RZ, RZ ;  /* 0x000000ff021b7210 */ /* 0x008fe20007ffe1ff */
[C---:B------:R-:W-:Y:S01]  /*1420*/  IMAD.HI.U32 R2, R5.reuse, R30, RZ ;  /* 0x0000001e05027227 */ /* 0x040fe200078e00ff */
[C---:B------:R-:W-:Y:S02]  /*1430*/  IADD3 R93, R212.reuse, 0x59, RZ ;  /* 0x00000059d45d7810 */ /* 0x040fe40007ffe0ff */
        /* <DEDUP_REMOVED lines=9> */
[----:B------:R-:W-:Y:S01]  /*14d0*/  IABS R94, R250 ;  /* 0x000000fa005e7213 */ /* 0x000fe20000000000 */
        /* <DEDUP_REMOVED lines=17> */
[C---:B-1----:R-:W-:Y:S02]  /*15f0*/  IADD3 R31, R212.reuse, 0x21, RZ ;  /* 0x00000021d41f7810 */ /* 0x042fe40007ffe0ff */
[----:B------:R-:W-:Y:S02]  /*1600*/  IADD3 R251, R212, 0x60, RZ ;  /* 0x00000060d4fb7810 */ /* 0x000fe40007ffe0ff */
        /* <DEDUP_REMOVED lines=8> */
[----:B------:R-:W-:Y:S01]  /*1690*/  IABS R100, R224 ;  /* 0x000000e000647213 */ /* 0x000fe20000000000 */
[----:B------:R-:W-:Y:S01]  /*16a0*/  IMAD R29, R7, R29, R30 ;  /* 0x0000001d071d7224 */ /* 0x000fe200078e021e */
[----:B------:R3:W-:Y:S01]  /*16b0*/  STL [R1+0x31f8], R37 ;  /* 0x0031f82501007387 */ /* 0x0007e20000100800 */
[----:B-1----:R-:W-:Y:S01]  /*16c0*/  IMAD.MOV R31, RZ, RZ, -R2 ;  /* 0x000000ffff1f7224 */ /* 0x002fe200078e0a02 */
[C---:B------:R-:W-:Y:S01]  /*16d0*/  IADD3 R101, R212.reuse, 0x64, RZ ;  /* 0x00000064d4657810 */ /* 0x040fe20007ffe0ff */
[----:B------:R-:W-:Y:S01]  /*16e0*/  IMAD.HI.U32 R2, R5, R36, RZ ;  /* 0x0000002405027227 */ /* 0x000fe200078e00ff */
[----:B------:R-:W-:-:S02]  /*16f0*/  IADD3 R225, R212, 0x66, RZ ;  /* 0x00000066d4e17810 */ /* 0x000fc40007ffe0ff */
[----:B------:R-:W-:Y:S01]  /*1700*/  IADD3 R105, R212, 0x68, RZ ;  /* 0x00000068d4697810 */ /* 0x000fe20007ffe0ff */
[----:B------:R-:W-:Y:S01]  /*1710*/  IMAD R30, R7, R31, R32 ;  /* 0x0000001f071e7224 */ /* 0x000fe200078e0220 */
[----:B------:R-:W-:Y:S01]  /*1720*/  IADD3 R2, -R2, RZ, RZ ;  /* 0x000000ff02027210 */ /* 0x000fe20007ffe1ff */
[----:B------:R-:W-:Y:S01]  /*1730*/  IMAD.HI.U32 R0, R5, R38, RZ ;  /* 0x0000002605007227 */ /* 0x000fe200078e00ff */
[----:B------:R-:W-:Y:S02]  /*1740*/  IABS R106, R225 ;  /* 0x000000e1006a7213 */ /* 0x000fe40000000000 */
        /* <DEDUP_REMOVED lines=17> */
[C---:B------:R-:W-:Y:S01]  /*1860*/  IADD3 R226, R212.reuse, 0x6b, RZ ;  /* 0x0000006bd4e27810 */ /* 0x040fe20007ffe0ff */
[----:B-1----:R-:W-:Y:S01]  /*1870*/  IMAD.MOV R35, RZ, RZ, -R0 ;  /* 0x000000ffff237224 */ /* 0x002fe200078e0a00 */
[----:B------:R-:W-:Y:S01]  /*1880*/  IADD3 R113, R212, 0x6d, RZ ;  /* 0x0000006dd4717810 */ /* 0x000fe20007ffe0ff */
[----:B------:R-:W-:Y:S01]  /*1890*/  IMAD.HI.U32 R0, R5, R38, RZ ;  /* 0x0000002605007227 */ /* 0x000fe200078e00ff */
[----:B------:R-:W-:Y:S01]  /*18a0*/  STL [R1+0x3208], R43 ;  /* 0x0032082b01007387 */ /* 0x000fe20000100800 */
[----:B------:R-:W-:-:S02]  /*18b0*/  IABS R110, R226 ;  /* 0x000000e2006e7213 */ /* 0x000fc40000000000 */
[C---:B--2---:R-:W-:Y:S01]  /*18c0*/  IMAD.HI.U32 R2, R5.reuse, R36, RZ ;  /* 0x0000002405027227 */ /* 0x044fe200078e00ff */
[----:B------:R1:W-:Y:S01]  /*18d0*/  STL [R1+0x320c], R41 ;  /* 0x00320c2901007387 */ /* 0x0003e20000100800 */
[----:B------:R-:W-:Y:S02]  /*18e0*/  IADD3 R111, R212, 0x6e, RZ ;  /* 0x0000006ed46f7810 */ /* 0x000fe40007ffe0ff */
[----:B------:R-:W-:Y:S01]  /*18f0*/  IMAD.MOV R39, RZ, RZ, -R0 ;  /* 0x000000ffff277224 */ /* 0x000fe200078e0a00 */
[----:B---3--:R-:W-:Y:S01]  /*1900*/  IADD3 R37, -R2, RZ, RZ ;  /* 0x000000ff02257210 */ /* 0x008fe20007ffe1ff */
[C---:B------:R-:W-:Y:S01]  /*1910*/  IMAD.HI.U32 R2, R5.reuse, R40, RZ ;  /* 0x0000002805027227 */ /* 0x040fe200078e00ff */
[C---:B------:R-:W-:Y:S02]  /*1920*/  IADD3 R227, R212.reuse, 0x70, RZ ;  /* 0x00000070d4e37810 */ /* 0x040fe40007ffe0ff */
[----:B------:R-:W-:Y:S01]  /*1930*/  IADD3 R115, R212, 0x72, RZ ;  /* 0x00000072d4737810 */ /* 0x000fe20007ffe0ff */
[----:B------:R-:W-:Y:S01]  /*1940*/  IMAD.HI.U32 R0, R5, R42, RZ ;  /* 0x0000002a05007227 */ /* 0x000fe200078e00ff */
[----:B------:R-:W-:-:S02]  /*1950*/  IABS R116, R227 ;  /* 0x000000e300747213 */ /* 0x000fc40000000000 */
[----:B------:R-:W-:Y:S01]  /*1960*/  IADD3 R117, R212, 0x73, RZ ;  /* 0x00000073d4757810 */ /* 0x000fe20007ffe0ff */
[C---:B------:R-:W-:Y:S01]  /*1970*/  IMAD R34, R7.reuse, R35, R34 ;  /* 0x0000002307227224 */ /* 0x040fe200078e0222 */
[----:B------:R-:W-:Y:S01]  /*1980*/  IADD3 R0, -R0, RZ, RZ ;  /* 0x000000ff00007210 */ /* 0x000fe20007ffe1ff */
[----:B------:R-:W-:Y:S01]  /*1990*/  IMAD.MOV R2, RZ, RZ, -R2 ;  /* 0x000000ffff027224 */ /* 0x000fe200078e0a02 */
[C---:B------:R-:W-:Y:S01]  /*19a0*/  IADD3 R228, R212.reuse, 0x75, RZ ;  /* 0x00000075d4e47810 */ /* 0x040fe20007ffe0ff */
[C---:B------:R-:W-:Y:S01]  /*19b0*/  IMAD R35, R7.reuse, R37, R36 ;  /* 0x0000002507237224 */ /* 0x040fe200078e0224 */
[----:B------:R-:W-:Y:S01]  /*19c0*/  IADD3 R119, R212, 0x76, RZ ;  /* 0x00000076d4777810 */ /* 0x000fe20007ffe0ff */
[C---:B------:R-:W-:Y:S01]  /*19d0*/  IMAD R36, R7.reuse, R39, R38 ;  /* 0x0000002707247224 */ /* 0x040fe200078e0226 */
[----:B------:R-:W-:Y:S01]  /*19e0*/  IABS R38, R43 ;  /* 0x0000002b00267213 */ /* 0x000fe20000000000 */
[----:B------:R-:W-:Y:S01]  /*19f0*/  IMAD R37, R7, R2, R40 ;  /* 0x0000000207257224 */ /* 0x000fe200078e0228 */
[----:B------:R-:W-:-:S02]  /*1a00*/  IABS R2, R41 ;  /* 0x0000002900027213 */ /* 0x000fc40000000000 */
[C---:B------:R-:W-:Y:S01]  /*1a10*/  IADD3 R39, R212.reuse, 0x29, RZ ;  /* 0x00000029d4277810 */ /* 0x040fe20007ffe0ff */
[----:B------:R-:W-:Y:S01]  /*1a20*/  IMAD.MOV.U32 R40, RZ, RZ, R38 ;  /* 0x000000ffff287224 */ /* 0x000fe200078e0026 */
[----:B-1----:R-:W-:Y:S01]  /*1a30*/  IADD3 R41, R212, 0x2b, RZ ;  /* 0x0000002bd4297810 */ /* 0x002fe20007ffe0ff */
[----:B------:R-:W-:Y:S01]  /*1a40*/  IMAD R38, R7, R0, R42 ;  /* 0x0000000007267224 */ /* 0x000fe200078e022a */
[----:B------:R-:W-:Y:S01]  /*1a50*/  IABS R44, R39 ;  /* 0x00000027002c7213 */ /* 0x000fe20000000000 */
[----:B------:R-:W-:Y:S01]  /*1a60*/  IMAD.MOV.U32 R42, RZ, RZ, R2 ;  /* 0x000000ffff2a7224 */ /* 0x000fe200078e0002 */
[----:B------:R1:W-:Y:S01]  /*1a70*/  STL [R1+0x3210], R39 ;  /* 0x0032102701007387 */ /* 0x0003e20000100800 */
[C---:B------:R-:W-:Y:S01]  /*1a80*/  IMAD.HI.U32 R0, R5.reuse, R40, RZ ;  /* 0x0000002805007227 */ /* 0x040fe200078e00ff */
[----:B------:R-:W-:Y:S02]  /*1a90*/  IABS R48, R41 ;  /* 0x0000002900307213 */ /* 0x000fe40000000000 */
[----:B------:R-:W-:Y:S01]  /*1aa0*/  STL [R1+0x3214], R247 ;  /* 0x003214f701007387 */ /* 0x000fe20000100800 */
[----:B------:R-:W-:Y:S01]  /*1ab0*/  IMAD.HI.U32 R2, R5, R42, RZ ;  /* 0x0000002a05027227 */ /* 0x000fe200078e00ff */
[----:B------:R-:W-:-:S02]  /*1ac0*/  IABS R120, R119 ;  /* 0x0000007700787213 */ /* 0x000fc40000000000 */
[----:B------:R2:W-:Y:S01]  /*1ad0*/  STL [R1+0x3218], R41 ;  /* 0x0032182901007387 */ /* 0x0005e20000100800 */
[----:B------:R-:W-:Y:S02]  /*1ae0*/  IADD3 R121, R212, 0x77, RZ ;  /* 0x00000077d4797810 */ /* 0x000fe40007ffe0ff */
        /* <DEDUP_REMOVED lines=10> */
[----:B------:R-:W-:Y:S01]  /*1b90*/  IADD3 R126, R212, 0x7c, RZ ;  /* 0x0000007cd47e7810 */ /* 0x000fe20007ffe0ff */
[----:B------:R-:W-:Y:S01]  /*1ba0*/  IMAD.HI.U32 R0, R5, R48, RZ ;  /* 0x0000003005007227 */ /* 0x000fe200078e00ff */
[----:B------:R-:W-:Y:S02]  /*1bb0*/  IADD3 R2, -R2, RZ, RZ ;  /* 0x000000ff02027210 */ /* 0x000fe40007ffe1ff */
[C---:B------:R-:W-:Y:S01]  /*1bc0*/  IADD3 R125, R212.reuse, 0x7d, RZ ;  /* 0x0000007dd47d7810 */ /* 0x040fe20007ffe0ff */
[C---:B------:R-:W-:Y:S01]  /*1bd0*/  IMAD R39, R7.reuse, R39, R40 ;  /* 0x0000002707277224 */ /* 0x040fe200078e0228 */
[C---:B------:R-:W-:Y:S01]  /*1be0*/  IADD3 R230, R212.reuse, 0x7f, RZ ;  /* 0x0000007fd4e67810 */ /* 0x040fe20007ffe0ff */
[C---:B------:R-:W-:Y:S01]  /*1bf0*/  IMAD R40, R7.reuse, R41, R42 ;  /* 0x0000002907287224 */ /* 0x040fe200078e022a */
[C---:B------:R-:W-:Y:S01]  /*1c00*/  IADD3 R128, R212.reuse, 0x80, RZ ;  /* 0x00000080d4807810 */ /* 0x040fe20007ffe0ff */
[C---:B------:R-:W-:Y:S01]  /*1c10*/  IMAD R41, R7.reuse, R43, R44 ;  /* 0x0000002b07297224 */ /* 0x040fe200078e022c */
[----:B------:R-:W-:Y:S01]  /*1c20*/  IABS R44, R45 ;  /* 0x0000002d002c7213 */ /* 0x000fe20000000000 */
[----:B------:R-:W-:Y:S01]  /*1c30*/  IMAD.MOV R0, RZ, RZ, -R0 ;  /* 0x000000ffff007224 */ /* 0x000fe200078e0a00 */
[C---:B-1----:R-:W-:Y:S01]  /*1c40*/  IADD3 R45, R212.reuse, 0x2e, RZ ;  /* 0x0000002ed42d7810 */ /* 0x042fe20007ffe0ff */
[C---:B------:R-:W-:Y:S01]  /*1c50*/  IMAD R42, R7.reuse, R2, R46 ;  /* 0x00000002072a7224 */ /* 0x040fe200078e022e */
[----:B------:R-:W-:Y:S01]  /*1c60*/  IABS R46, R47 ;  /* 0x0000002f002e7213 */ /* 0x000fe20000000000 */
[----:B------:R-:W-:Y:S01]  /*1c70*/  IMAD R43, R7, R0, R48 ;  /* 0x00000000072b7224 */ /* 0x000fe200078e0230 */
[----:B------:R-:W-:Y:S01]  /*1c80*/  IABS R48, R45 ;  /* 0x0000002d00307213 */ /* 0x000fe20000000000 */
[C---:B------:R-:W-:Y:S01]  /*1c90*/  IMAD.HI.U32 R0, R5.reuse, R44, RZ ;  /* 0x0000002c05007227 */ /* 0x040fe200078e00ff */
[C---:B---3--:R-:W-:Y:S01]  /*1ca0*/  IADD3 R47, R212.reuse, 0x30, RZ ;  /* 0x00000030d42f7810 */ /* 0x048fe20007ffe0ff */
[----:B------:R1:W-:Y:S01]  /*1cb0*/  STL [R1+0x3224], R45 ;  /* 0x0032242d01007387 */ /* 0x0003e20000100800 */
[C---:B------:R-:W-:Y:S01]  /*1cc0*/  IADD3 R131, R212.reuse, 0x81, RZ ;  /* 0x00000081d4837810 */ /* 0x040fe20007ffe0ff */
[----:B------:R-:W-:Y:S01]  /*1cd0*/  IMAD.HI.U32 R2, R5, R46, RZ ;  /* 0x0000002e05027227 */ /* 0x000fe200078e00ff */
[----:B------:R-:W-:Y:S01]  /*1ce0*/  IABS R52, R47 ;  /* 0x0000002f00347213 */ /* 0x000fe20000000000 */
[----:B------:R-:W-:Y:S01]  /*1cf0*/  STL [R1+0x3228], R214 ;  /* 0x003228d601007387 */ /* 0x000fe20000100800 */
[----:B------:R-:W-:-:S02]  /*1d00*/  IADD3 R130, R212, 0x82, RZ ;  /* 0x00000082d4827810 */ /* 0x000fc40007ffe0ff */
[C---:B------:R-:W-:Y:S01]  /*1d10*/  IADD3 R231, R212.reuse, 0x84, RZ ;  /* 0x00000084d4e77810 */ /* 0x040fe20007ffe0ff */
[----:B------:R2:W-:Y:S01]  /*1d20*/  STL [R1+0x322c], R47 ;  /* 0x00322c2f01007387 */ /* 0x0005e20000100800 */
[C---:B------:R-:W-:Y:S01]  /*1d30*/  IADD3 R133, R212.reuse, 0x85, RZ ;  /* 0x00000085d4857810 */ /* 0x040fe20007ffe0ff */
[----:B-1----:R-:W-:Y:S01]  /*1d40*/  IMAD.MOV R45, RZ, RZ, -R0 ;  /* 0x000000ffff2d7224 */ /* 0x002fe200078e0a00 */
[C---:B------:R-:W-:Y:S01]  /*1d50*/  IADD3 R136, R212.reuse, 0x86, RZ ;  /* 0x00000086d4887810 */ /* 0x040fe20007ffe0ff */
[C---:B------:R-:W-:Y:S01]  /*1d60*/  IMAD.HI.U32 R0, R5.reuse, R48, RZ ;  /* 0x0000003005007227 */ /* 0x040fe200078e00ff */
[----:B------:R-:W-:Y:S01]  /*1d70*/  STL [R1+0x3230], R53 ;  /* 0x0032303501007387 */ /* 0x000fe20000100800 */
[----:B------:R-:W-:Y:S02]  /*1d80*/  IADD3 R135, R212, 0x87, RZ ;  /* 0x00000087d4877810 */ /* 0x000fe40007ffe0ff */
[----:B------:R-:W-:Y:S01]  /*1d90*/  IMAD.MOV R49, RZ, RZ, -R0 ;  /* 0x000000ffff317224 */ /* 0x000fe200078e0a00 */
[----:B------:R1:W-:Y:S01]  /*1da0*/  STL [R1+0x3234], R51 ;  /* 0x0032343301007387 */ /* 0x0003e20000100800 */
[----:B--2---:R-:W-:Y:S01]  /*1db0*/  IADD3 R47, -R2, RZ, RZ ;  /* 0x000000ff022f7210 */ /* 0x004fe20007ffe1ff */
[----:B------:R-:W-:Y:S01]  /*1dc0*/  IMAD.HI.U32 R2, R5, R50, RZ ;  /* 0x0000003205027227 */ /* 0x000fe200078e00ff */
[----:B------:R-:W-:-:S02]  /*1dd0*/  IABS R127, R230 ;  /* 0x000000e6007f7213 */ /* 0x000fc40000000000 */
[C---:B------:R-:W-:Y:S01]  /*1de0*/  IADD3 R232, R212.reuse, 0x89, RZ ;  /* 0x00000089d4e87810 */ /* 0x040fe20007ffe0ff */
[----:B------:R-:W-:Y:S01]  /*1df0*/  IMAD.HI.U32 R0, R5, R52, RZ ;  /* 0x0000003405007227 */ /* 0x000fe200078e00ff */
[C---:B------:R-:W-:Y:S02]  /*1e00*/  IADD3 R138, R212.reuse, 0x8a, RZ ;  /* 0x0000008ad48a7810 */ /* 0x040fe40007ffe0ff */
        /* <DEDUP_REMOVED lines=13> */
[C---:B-1----:R-:W-:Y:S01]  /*1ee0*/  IADD3 R51, R212.reuse, 0x35, RZ ;  /* 0x00000035d4337810 */ /* 0x042fe20007ffe0ff */
        /* <DEDUP_REMOVED lines=8> */
[----:B------:R-:W-:-:S02]  /*1f70*/  IADD3 R233, R212, 0x8e, RZ ;  /* 0x0000008ed4e97810 */ /* 0x000fc40007ffe0ff */
[----:B------:R2:W-:Y:S01]  /*1f80*/  STL [R1+0x3244], R51 ;  /* 0x0032443301007387 */ /* 0x0005e20000100800 */
[----:B------:R-:W-:Y:S02]  /*1f90*/  IADD3 R143, R212, 0x8f, RZ ;  /* 0x0000008fd48f7810 */ /* 0x000fe40007ffe0ff */
[----:B-1----:R-:W-:Y:S01]  /*1fa0*/  IADD3 R49, -R0, RZ, RZ ;  /* 0x000000ff00317210 */ /* 0x002fe20007ffe1ff */
[C---:B------:R-:W-:Y:S01]  /*1fb0*/  IMAD.HI.U32 R0, R5.reuse, R54, RZ ;  /* 0x0000003605007227 */ /* 0x040fe200078e00ff */
[----:B------:R1:W-:Y:S01]  /*1fc0*/  STL [R1+0x3248], R57 ;  /* 0x0032483901007387 */ /* 0x0003e20000100800 */
[----:B------:R-:W-:Y:S02]  /*1fd0*/  IABS R137, R232 ;  /* 0x000000e800897213 */ /* 0x000fe40000000000 */
[----:B------:R-:W-:Y:S01]  /*1fe0*/  IMAD.MOV R53, RZ, RZ, -R0 ;  /* 0x000000ffff357224 */ /* 0x000fe200078e0a00 */
[----:B------:R3:W-:Y:S01]  /*1ff0*/  STL [R1+0x3240], R55 ;  /* 0x0032403701007387 */ /* 0x0007e20000100800 */
[----:B--2---:R-:W-:Y:S01]  /*2000*/  IMAD.MOV R51, RZ, RZ, -R2 ;  /* 0x000000ffff337224 */ /* 0x004fe200078e0a02 */
[C---:B------:R-:W-:Y:S01]  /*2010*/  IADD3 R146, R212.reuse, 0x90, RZ ;  /* 0x00000090d4927810 */ /* 0x040fe20007ffe0ff */
[----:B------:R-:W-:Y:S01]  /*2020*/  IMAD.HI.U32 R2, R5, R56, RZ ;  /* 0x0000003805027227 */ /* 0x000fe200078e00ff */
[----:B------:R-:W-:Y:S01]  /*2030*/  STL [R1+0x324c], R249 ;  /* 0x00324cf901007387 */ /* 0x000fe20000100800 */
[----:B------:R-:W-:-:S02]  /*2040*/  IADD3 R145, R212, 0x91, RZ ;  /* 0x00000091d4917810 */ /* 0x000fc40007ffe0ff */
[----:B------:R-:W-:Y:S01]  /*2050*/  IMAD.HI.U32 R0, R5, R58, RZ ;  /* 0x0000003a05007227 */ /* 0x000fe200078e00ff */
[----:B------:R-:W-:Y:S01]  /*2060*/  IADD3 R2, -R2, RZ, RZ ;  /* 0x000000ff02027210 */ /* 0x000fe20007ffe1ff */
[----:B------:R-:W-:Y:S01]  /*2070*/  STL [R1+0x3254], R216 ;  /* 0x003254d801007387 */ /* 0x000fe20000100800 */
[C---:B------:R-:W-:Y:S01]  /*2080*/  IADD3 R234, R212.reuse, 0x93, RZ ;  /* 0x00000093d4ea7810 */ /* 0x040fe20007ffe0ff */
[C---:B------:R-:W-:Y:S01]  /*2090*/  IMAD R49, R7.reuse, R49, R50 ;  /* 0x0000003107317224 */ /* 0x040fe200078e0232 */
[----:B------:R-:W-:Y:S01]  /*20a0*/  IABS R142, R233 ;  /* 0x000000e9008e7213 */ /* 0x000fe20000000000 */
[C---:B------:R-:W-:Y:S01]  /*20b0*/  IMAD R50, R7.reuse, R51, R52 ;  /* 0x0000003307327224 */ /* 0x040fe200078e0234 */
[C---:B------:R-:W-:Y:S01]  /*20c0*/  IADD3 R148, R212.reuse, 0x94, RZ ;  /* 0x00000094d4947810 */ /* 0x040fe20007ffe0ff */
[C---:B------:R-:W-:Y:S01]  /*20d0*/  IMAD R51, R7.reuse, R53, R54 ;  /* 0x0000003507337224 */ /* 0x040fe200078e0236 */
[----:B------:R-:W-:Y:S01]  /*20e0*/  IABS R54, R57 ;  /* 0x0000003900367213 */ /* 0x000fe20000000000 */
[----:B------:R-:W-:Y:S01]  /*20f0*/  IMAD.MOV R0, RZ, RZ, -R0 ;  /* 0x000000ffff007224 */ /* 0x000fe200078e0a00 */
[----:B-1----:R-:W-:Y:S01]  /*2100*/  IADD3 R57, R212, 0x3a, RZ ;  /* 0x0000003ad4397810 */ /* 0x002fe20007ffe0ff */
[C---:B------:R-:W-:Y:S01]  /*2110*/  IMAD R52, R7.reuse, R2, R56 ;  /* 0x0000000207347224 */ /* 0x040fe200078e0238 */
[----:B------:R-:W-:Y:S01]  /*2120*/  IABS R56, R55 ;  /* 0x0000003700387213 */ /* 0x000fe20000000000 */
[----:B------:R-:W-:Y:S01]  /*2130*/  IMAD R53, R7, R0, R58 ;  /* 0x0000000007357224 */ /* 0x000fe200078e023a */
[----:B------:R-:W-:Y:S01]  /*2140*/  IABS R58, R249 ;  /* 0x000000f9003a7213 */ /* 0x000fe20000000000 */
[----:B------:R-:W-:Y:S01]  /*2150*/  IMAD.HI.U32 R0, R5, R54, RZ ;  /* 0x0000003605007227 */ /* 0x000fe200078e00ff */
[----:B------:R1:W-:Y:S01]  /*2160*/  STL [R1+0x3250], R57 ;  /* 0x0032503901007387 */ /* 0x0003e20000100800 */
[----:B------:R-:W-:-:S02]  /*2170*/  IABS R62, R57 ;  /* 0x00000039003e7213 */ /* 0x000fc40000000000 */
[C---:B------:R-:W-:Y:S01]  /*2180*/  IMAD.HI.U32 R2, R5.reuse, R56, RZ ;  /* 0x0000003805027227 */ /* 0x040fe200078e00ff */
[----:B------:R-:W-:Y:S01]  /*2190*/  STL [R1+0x3258], R63 ;  /* 0x0032583f01007387 */ /* 0x000fe20000100800 */
[----:B------:R-:W-:Y:S02]  /*21a0*/  IADD3 R151, R212, 0x95, RZ ;  /* 0x00000095d4977810 */ /* 0x000fe40007ffe0ff */
[----:B---3--:R-:W-:Y:S01]  /*21b0*/  IMAD.MOV R55, RZ, RZ, -R0 ;  /* 0x000000ffff377224 */ /* 0x008fe200078e0a00 */
[----:B------:R2:W-:Y:S01]  /*21c0*/  STL [R1+0x325c], R61 ;  /* 0x00325c3d01007387 */ /* 0x0005e20000100800 */
[C---:B------:R-:W-:Y:S01]  /*21d0*/  IMAD.HI.U32 R0, R5.reuse, R58, RZ ;  /* 0x0000003a05007227 */ /* 0x040fe200078e00ff */
[----:B-1----:R-:W-:Y:S02]  /*21e0*/  IADD3 R57, -R2, RZ, RZ ;  /* 0x000000ff02397210 */ /* 0x002fe40007ffe1ff */
[----:B------:R-:W-:Y:S01]  /*21f0*/  IADD3 R150, R212, 0x96, RZ ;  /* 0x00000096d4967810 */ /* 0x000fe20007ffe0ff */
[----:B------:R-:W-:Y:S01]  /*2200*/  IMAD.HI.U32 R2, R5, R60, RZ ;  /* 0x0000003c05027227 */ /* 0x000fe200078e00ff */
[----:B------:R-:W-:-:S02]  /*2210*/  IABS R147, R234 ;  /* 0x000000ea00937213 */ /* 0x000fc40000000000 */
[C---:B------:R-:W-:Y:S01]  /*2220*/  IADD3 R235, R212.reuse, 0x98, RZ ;  /* 0x00000098d4eb7810 */ /* 0x040fe20007ffe0ff */
[----:B------:R-:W-:Y:S01]  /*2230*/  IMAD.MOV R59, RZ, RZ, -R0 ;  /* 0x000000ffff3b7224 */ /* 0x000fe200078e0a00 */
        /* <DEDUP_REMOVED lines=16> */
[C---:B--2---:R-:W-:Y:S01]  /*2340*/  IADD3 R61, R212.reuse, 0x3f, RZ ;  /* 0x0000003fd43d7810 */ /* 0x044fe20007ffe0ff */
        /* <DEDUP_REMOVED lines=18> */
[----:B------:R-:W-:Y:S01]  /*2470*/  IABS R157, R236 ;  /* 0x000000ec009d7213 */ /* 0x000fe20000000000 */
        /* <DEDUP_REMOVED lines=9> */
[----:B------:R-:W-:Y:S01]  /*2510*/  IABS R162, R237 ;  /* 0x000000ed00a27213 */ /* 0x000fe20000000000 */
        /* <DEDUP_REMOVED lines=20> */
[----:B------:R-:W-:Y:S01]  /*2660*/  IABS R167, R238 ;  /* 0x000000ee00a77213 */ /* 0x000fe20000000000 */
[C---:B------:R-:W-:Y:S01]  /*2670*/  IMAD.HI.U32 R0, R5.reuse, R68, RZ ;  /* 0x0000004405007227 */ /* 0x040fe200078e00ff */
[----:B------:R-:W-:Y:S01]  /*2680*/  STL [R1+0x3284], R73 ;  /* 0x0032844901007387 */ /* 0x000fe20000100800 */
[----:B------:R-:W-:Y:S02]  /*2690*/  IADD3 R239, R212, 0xac, RZ ;  /* 0x000000acd4ef7810 */ /* 0x000fe40007ffe0ff */
[----:B------:R-:W-:Y:S01]  /*26a0*/  IMAD.MOV R69, RZ, RZ, -R0 ;  /* 0x000000ffff457224 */ /* 0x000fe200078e0a00 */
[----:B------:R1:W-:Y:S01]  /*26b0*/  STL [R1+0x3280], R71 ;  /* 0x0032804701007387 */ /* 0x0003e20000100800 */
[----:B--2---:R-:W-:Y:S01]  /*26c0*/  IADD3 R67, -R2, RZ, RZ ;  /* 0x000000ff02437210 */ /* 0x004fe20007ffe1ff */
[----:B------:R-:W-:Y:S01]  /*26d0*/  IMAD.HI.U32 R2, R5, R70, RZ ;  /* 0x0000004605027227 */ /* 0x000fe200078e00ff */
[----:B------:R-:W-:-:S02]  /*26e0*/  IADD3 R173, R212, 0xad, RZ ;  /* 0x000000add4ad7810 */ /* 0x000fc40007ffe0ff */
[C---:B------:R-:W-:Y:S01]  /*26f0*/  IADD3 R176, R212.reuse, 0xae, RZ ;  /* 0x000000aed4b07810 */ /* 0x040fe20007ffe0ff */
[----:B------:R-:W-:Y:S01]  /*2700*/  IMAD.HI.U32 R0, R5, R72, RZ ;  /* 0x0000004805007227 */ /* 0x000fe200078e00ff */
[----:B------:R-:W-:Y:S02]  /*2710*/  IADD3 R175, R212, 0xaf, RZ ;  /* 0x000000afd4af7810 */ /* 0x000fe40007ffe0ff */
[----:B------:R-:W-:Y:S01]  /*2720*/  IABS R172, R239 ;  /* 0x000000ef00ac7213 */ /* 0x000fe20000000000 */
        /* <DEDUP_REMOVED lines=23> */
[----:B------:R-:W-:Y:S02]  /*28a0*/  IABS R177, R240 ;  /* 0x000000f000b17213 */ /* 0x000fe40000000000 */
        /* <DEDUP_REMOVED lines=36> */
[----:B------:R-:W-:Y:S01]  /*2af0*/  IABS R187, R242 ;  /* 0x000000f200bb7213 */ /* 0x000fe20000000000 */
        /* <DEDUP_REMOVED lines=17> */
[----:B------:R-:W-:Y:S01]  /*2c10*/  IADD3 R198, R212, 0xc6, RZ ;  /* 0x000000c6d4c67810 */ /* 0x000fe20007ffe0ff */
[C---:B------:R-:W-:Y:S01]  /*2c20*/  IMAD R75, R7.reuse, R77, R76 ;  /* 0x0000004d074b7224 */ /* 0x040fe200078e024c */
[----:B------:R-:W-:Y:S01]  /*2c30*/  IABS R197, R244 ;  /* 0x000000f400c57213 */ /* 0x000fe20000000000 */
        /* <DEDUP_REMOVED lines=15> */
[----:B------:R-:W-:-:S02]  /*2d30*/  LEA R200, R200, R203, 0x9 ;  /* 0x000000cbc8c87211 */ /* 0x000fc400078e48ff */
        /* <DEDUP_REMOVED lines=9> */
[----:B------:R-:W-:Y:S01]  /*2dd0*/  IADD3 R203, R200, 0x100, RZ ;  /* 0x00000100c8cb7810 */ /* 0x000fe20007ffe0ff */
[----:B------:R-:W-:Y:S01]  /*2de0*/  IMAD.HI.U32 R2, R5, R86, RZ ;  /* 0x0000005605027227 */ /* 0x000fe200078e00ff */
[----:B------:R-:W-:-:S02]  /*2df0*/  IABS R248, R200 ;  /* 0x000000c800f87213 */ /* 0x000fc40000000000 */
[----:B------:R-:W-:Y:S01]  /*2e00*/  IABS R252, R205 ;  /* 0x000000cd00fc7213 */ /* 0x000fe20000000000 */
[----:B------:R-:W-:Y:S01]  /*2e10*/  IMAD.HI.U32 R0, R5, R88, RZ ;  /* 0x0000005805007227 */ /* 0x000fe200078e00ff */
[----:B------:R-:W-:Y:S02]  /*2e20*/  IADD3 R2, -R2, RZ, RZ ;  /* 0x000000ff02027210 */ /* 0x000fe40007ffe1ff */
[C---:B------:R-:W-:Y:S01]  /*2e30*/  IADD3 R245, R212.reuse, 0xca, RZ ;  /* 0x000000cad4f57810 */ /* 0x040fe20007ffe0ff */
[C---:B------:R-:W-:Y:S01]  /*2e40*/  IMAD R79, R7.reuse, R79, R80 ;  /* 0x0000004f074f7224 */ /* 0x040fe200078e0250 */
[C---:B------:R-:W-:Y:S01]  /*2e50*/  ISETP.GT.U32.AND P3, PT, R7.reuse, R8, PT ;  /* 0x000000080700720c */ /* 0x040fe20003f64070 */
[C---:B------:R-:W-:Y:S01]  /*2e60*/  IMAD R80, R7.reuse, R81, R82 ;  /* 0x0000005107507224 */ /* 0x040fe200078e0252 */
[C---:B------:R-:W-:Y:S01]  /*2e70*/  ISETP.GT.U32.AND P2, PT, R7.reuse, R211, PT ;  /* 0x000000d30700720c */ /* 0x040fe20003f44070 */
        /* <DEDUP_REMOVED lines=9> */
[----:B---3--:R-:W-:Y:S01]  /*2f10*/  IADD3 R87, R212, 0x58, RZ ;  /* 0x00000058d4577810 */ /* 0x008fe20007ffe0ff */
[----:B------:R1:W-:Y:S02]  /*2f20*/  STL [R1+0x32c0], R85 ;  /* 0x0032c05501007387 */ /* 0x0003e40000100800 */
[----:B------:R-:W-:Y:S01]  /*2f30*/  IMAD.HI.U32 R2, R5, R86, RZ ;  /* 0x0000005605027227 */ /* 0x000fe200078e00ff */
[----:B------:R-:W-:Y:S01]  /*2f40*/  IABS R92, R87 ;  /* 0x00000057005c7213 */ /* 0x000fe20000000000 */
[----:B------:R-:W-:Y:S04]  /*2f50*/  STL [R1+0x32c8], R222 ;  /* 0x0032c8de01007387 */ /* 0x000fe80000100800 */
[----:B------:R2:W-:Y:S01]  /*2f60*/  STL [R1+0x32cc], R87 ;  /* 0x0032cc5701007387 */ /* 0x0005e20000100800 */
[----:B-1----:R-:W-:-:S02]  /*2f70*/  IMAD.MOV R85, RZ, RZ, -R0 ;  /* 0x000000ffff557224 */ /* 0x002fc400078e0a00 */
[C---:B------:R-:W-:Y:S01]  /*2f80*/  IMAD.HI.U32 R0, R5.reuse, R88, RZ ;  /* 0x0000005805007227 */ /* 0x040fe200078e00ff */
[----:B------:R-:W-:Y:S03]  /*2f90*/  STL [R1+0x32d4], R93 ;  /* 0x0032d45d01007387 */ /* 0x000fe60000100800 */
[----:B------:R-:W-:Y:S01]  /*2fa0*/  IMAD.MOV R89, RZ, RZ, -R0 ;  /* 0x000000ffff597224 */ /* 0x000fe200078e0a00 */
[----:B------:R1:W-:Y:S01]  /*2fb0*/  STL [R1+0x32d0], R91 ;  /* 0x0032d05b01007387 */ /* 0x0003e20000100800 */
[----:B--2---:R-:W-:Y:S01]  /*2fc0*/  IADD3 R87, -R2, RZ, RZ ;  /* 0x000000ff02577210 */ /* 0x004fe20007ffe1ff */
[C---:B------:R-:W-:Y:S02]  /*2fd0*/  IMAD.HI.U32 R2, R5.reuse, R90, RZ ;  /* 0x0000005a05027227 */ /* 0x040fe400078e00ff */
[----:B------:R-:W-:Y:S02]  /*2fe0*/  STL [R1+0x32d8], R250 ;  /* 0x0032d8fa01007387 */ /* 0x000fe40000100800 */
[----:B------:R-:W-:-:S02]  /*2ff0*/  IMAD.HI.U32 R0, R5, R92, RZ ;  /* 0x0000005c05007227 */ /* 0x000fc400078e00ff */
[----:B------:R-:W-:Y:S02]  /*3000*/  STL [R1+0x32dc], R223 ;  /* 0x0032dcdf01007387 */ /* 0x000fe40000100800 */
[C---:B------:R-:W-:Y:S01]  /*3010*/  IMAD R84, R7.reuse, R85, R84 ;  /* 0x0000005507547224 */ /* 0x040fe200078e0254 */
[----:B------:R-:W-:Y:S01]  /*3020*/  IADD3 R0, -R0, RZ, RZ ;  /* 0x000000ff00007210 */ /* 0x000fe20007ffe1ff */
[----:B------:R-:W-:Y:S02]  /*3030*/  IMAD.MOV R2, RZ, RZ, -R2 ;  /* 0x000000ffff027224 */ /* 0x000fe400078e0a02 */
[C---:B------:R-:W-:Y:S02]  /*3040*/  IMAD R85, R7.reuse, R87, R86 ;  /* 0x0000005707557224 */ /* 0x040fe400078e0256 */
[C---:B------:R-:W-:Y:S01]  /*3050*/  IMAD R86, R7.reuse, R89, R88 ;  /* 0x0000005907567224 */ /* 0x040fe200078e0258 */
[----:B------:R-:W-:Y:S01]  /*3060*/  IABS R88, R93 ;  /* 0x0000005d00587213 */ /* 0x000fe20000000000 */
[----:B------:R-:W-:Y:S01]  /*3070*/  IMAD R87, R7, R2, R90 ;  /* 0x0000000207577224 */ /* 0x000fe200078e025a */
[----:B------:R-:W-:-:S02]  /*3080*/  IABS R2, R91 ;  /* 0x0000005b00027213 */ /* 0x000fc40000000000 */
[----:B-1----:R-:W-:Y:S01]  /*3090*/  IADD3 R91, R212, 0x5d, RZ ;  /* 0x0000005dd45b7810 */ /* 0x002fe20007ffe0ff */
[----:B------:R-:W-:Y:S02]  /*30a0*/  IMAD.MOV.U32 R90, RZ, RZ, R88 ;  /* 0x000000ffff5a7224 */ /* 0x000fe400078e0058 */
[----:B------:R-:W-:Y:S01]  /*30b0*/  IMAD R88, R7, R0, R92 ;  /* 0x0000000007587224 */ /* 0x000fe200078e025c */
[----:B------:R-:W-:Y:S01]  /*30c0*/  IABS R98, R91 ;  /* 0x0000005b00627213 */ /* 0x000fe20000000000 */
[----:B------:R-:W-:Y:S01]  /*30d0*/  IMAD.MOV.U32 R92, RZ, RZ, R2 ;  /* 0x000000ffff5c7224 */ /* 0x000fe200078e0002 */
[----:B------:R1:W-:Y:S01]  /*30e0*/  STL [R1+0x32e4], R91 ;  /* 0x0032e45b01007387 */ /* 0x0003e20000100800 */
[----:B------:R-:W-:-:S03]  /*30f0*/  IMAD.HI.U32 R0, R5, R90, RZ ;  /* 0x0000005a05007227 */ /* 0x000fc600078e00ff */
[----:B------:R2:W-:Y:S01]  /*3100*/  STL [R1+0x32e0], R97 ;  /* 0x0032e06101007387 */ /* 0x0005e20000100800 */
[C---:B------:R-:W-:Y:S01]  /*3110*/  IMAD.HI.U32 R2, R5.reuse, R92, RZ ;  /* 0x0000005c05027227 */ /* 0x040fe200078e00ff */
[----:B------:R-:W-:Y:S02]  /*3120*/  IADD3 R89, -R0, RZ, RZ ;  /* 0x000000ff00597210 */ /* 0x000fe40007ffe1ff */
[----:B------:R3:W-:Y:S01]  /*3130*/  STL [R1+0x32e8], R95 ;  /* 0x0032e85f01007387 */ /* 0x0007e20000100800 */
[----:B------:R-:W-:-:S03]  /*3140*/  IMAD.HI.U32 R0, R5, R94, RZ ;  /* 0x0000005e05007227 */ /* 0x000fc600078e00ff */
[----:B------:R-:W-:Y:S01]  /*3150*/  STL [R1+0x32ec], R251 ;  /* 0x0032ecfb01007387 */ /* 0x000fe20000100800 */
[----:B-1----:R-:W-:Y:S02]  /*3160*/  IMAD.MOV R91, RZ, RZ, -R2 ;  /* 0x000000ffff5b7224 */ /* 0x002fe400078e0a02 */
[C---:B------:R-:W-:Y:S01]  /*3170*/  IMAD.HI.U32 R2, R5.reuse, R96, RZ ;  /* 0x0000006005027227 */ /* 0x040fe200078e00ff */
[----:B------:R-:W-:Y:S03]  /*3180*/  STL [R1+0x32f4], R224 ;  /* 0x0032f4e001007387 */ /* 0x000fe60000100800 */
[----:B------:R-:W-:Y:S01]  /*3190*/  IMAD.MOV R93, RZ, RZ, -R0 ;  /* 0x000000ffff5d7224 */ /* 0x000fe200078e0a00 */
[----:B------:R-:W-:Y:S01]  /*31a0*/  IADD3 R2, -R2, RZ, RZ ;  /* 0x000000ff02027210 */ /* 0x000fe20007ffe1ff */
[----:B------:R-:W-:-:S04]  /*31b0*/  IMAD.HI.U32 R0, R5, R98, RZ ;  /* 0x0000006205007227 */ /* 0x000fc800078e00ff */
[C---:B------:R-:W-:Y:S02]  /*31c0*/  IMAD R89, R7.reuse, R89, R90 ;  /* 0x0000005907597224 */ /* 0x040fe400078e025a */
[C---:B------:R-:W-:Y:S02]  /*31d0*/  IMAD R90, R7.reuse, R91, R92 ;  /* 0x0000005b075a7224 */ /* 0x040fe400078e025c */
[C---:B------:R-:W-:Y:S01]  /*31e0*/  IMAD R91, R7.reuse, R93, R94 ;  /* 0x0000005d075b7224 */ /* 0x040fe200078e025e */
[----:B------:R-:W-:Y:S01]  /*31f0*/  IABS R94, R97 ;  /* 0x00000061005e7213 */ /* 0x000fe20000000000 */
[----:B------:R-:W-:Y:S01]  /*3200*/  IMAD.MOV R0, RZ, RZ, -R0 ;  /* 0x000000ffff007224 */ /* 0x000fe200078e0a00 */
[----:B--2---:R-:W-:Y:S01]  /*3210*/  IADD3 R97, R212, 0x62, RZ ;  /* 0x00000062d4617810 */ /* 0x004fe20007ffe0ff */
        /* <DEDUP_REMOVED lines=8> */
[----:B------:R-:W-:Y:S03]  /*32a0*/  STL [R1+0x32f8], R103 ;  /* 0x0032f86701007387 */ /* 0x000fe60000100800 */
[----:B---3--:R-:W-:Y:S01]  /*32b0*/  IMAD.MOV R95, RZ, RZ, -R0 ;  /* 0x000000ffff5f7224 */ /* 0x008fe200078e0a00 */
[----:B------:R2:W-:Y:S01]  /*32c0*/  STL [R1+0x32fc], R101 ;  /* 0x0032fc6501007387 */ /* 0x0005e20000100800 */
[----:B------:R-:W-:Y:S01]  /*32d0*/  IMAD.HI.U32 R0, R5, R98, RZ ;  /* 0x0000006205007227 */ /* 0x000fe200078e00ff */
[----:B-1----:R-:W-:-:S03]  /*32e0*/  IADD3 R97, -R2, RZ, RZ ;  /* 0x000000ff02617210 */ /* 0x002fc60007ffe1ff */
[----:B------:R-:W-:-:S04]  /*32f0*/  IMAD.HI.U32 R2, R5, R100, RZ ;  /* 0x0000006405027227 */ /* 0x000fc800078e00ff */
[----:B------:R-:W-:Y:S02]  /*3300*/  IMAD.MOV R99, RZ, RZ, -R0 ;  /* 0x000000ffff637224 */ /* 0x000fe400078e0a00 */
[----:B------:R-:W-:-:S04]  /*3310*/  IMAD.HI.U32 R0, R5, R102, RZ ;  /* 0x0000006605007227 */ /* 0x000fc800078e00ff */
[C---:B------:R-:W-:Y:S01]  /*3320*/  IMAD R94, R7.reuse, R95, R94 ;  /* 0x0000005f075e7224 */ /* 0x040fe200078e025e */
[----:B------:R-:W-:Y:S01]  /*3330*/  IADD3 R0, -R0, RZ, RZ ;  /* 0x000000ff00007210 */ /* 0x000fe20007ffe1ff */
[----:B------:R-:W-:Y:S02]  /*3340*/  IMAD.MOV R2, RZ, RZ, -R2 ;  /* 0x000000ffff027224 */ /* 0x000fe400078e0a02 */
[C---:B------:R-:W-:Y:S02]  /*3350*/  IMAD R95, R7.reuse, R97, R96 ;  /* 0x00000061075f7224 */ /* 0x040fe400078e0260 */
[C---:B------:R-:W-:Y:S01]  /*3360*/  IMAD R96, R7.reuse, R99, R98 ;  /* 0x0000006307607224 */ /* 0x040fe200078e0262 */
[----:B------:R-:W-:Y:S01]  /*3370*/  IABS R98, R103 ;  /* 0x0000006700627213 */ /* 0x000fe20000000000 */
[C---:B------:R-:W-:Y:S01]  /*3380*/  IMAD R97, R7.reuse, R2, R100 ;  /* 0x0000000207617224 */ /* 0x040fe200078e0264 */
[----:B------:R-:W-:Y:S02]  /*3390*/  IABS R2, R101 ;  /* 0x0000006500027213 */ /* 0x000fe40000000000 */
[C---:B------:R-:W-:Y:S01]  /*33a0*/  IADD3 R99, R212.reuse, 0x65, RZ ;  /* 0x00000065d4637810 */ /* 0x040fe20007ffe0ff */
[----:B------:R-:W-:Y:S01]  /*33b0*/  IMAD.MOV.U32 R100, RZ, RZ, R98 ;  /* 0x000000ffff647224 */ /* 0x000fe200078e0062 */
[----:B--2---:R-:W-:Y:S01]  /*33c0*/  IADD3 R101, R212, 0x67, RZ ;  /* 0x00000067d4657810 */ /* 0x004fe20007ffe0ff */
[----:B------:R-:W-:Y:S01]  /*33d0*/  IMAD R98, R7, R0, R102 ;  /* 0x0000000007627224 */ /* 0x000fe200078e0266 */
[----:B------:R-:W-:Y:S01]  /*33e0*/  IABS R104, R99 ;  /* 0x0000006300687213 */ /* 0x000fe20000000000 */
[----:B------:R-:W-:Y:S01]  /*33f0*/  IMAD.MOV.U32 R102, RZ, RZ, R2 ;  /* 0x000000ffff667224 */ /* 0x000fe200078e0002 */
[----:B------:R1:W-:Y:S01]  /*3400*/  STL [R1+0x3304], R99 ;  /* 0x0033046301007387 */ /* 0x0003e20000100800 */
[----:B------:R-:W-:Y:S01]  /*3410*/  IMAD.HI.U32 R0, R5, R100, RZ ;  /* 0x0000006405007227 */ /* 0x000fe200078e00ff */
[----:B------:R-:W-:-:S02]  /*3420*/  IABS R108, R101 ;  /* 0x00000065006c7213 */ /* 0x000fc40000000000 */
[----:B------:R-:W-:Y:S01]  /*3430*/  STL [R1+0x3300], R225 ;  /* 0x003300e101007387 */ /* 0x000fe20000100800 */
[----:B------:R-:W-:-:S03]  /*3440*/  IMAD.HI.U32 R2, R5, R102, RZ ;  /* 0x0000006605027227 */ /* 0x000fc600078e00ff */
[----:B------:R2:W-:Y:S01]  /*3450*/  STL [R1+0x3308], R101 ;  /* 0x0033086501007387 */ /* 0x0005e20000100800 */
[----:B-1----:R-:W-:Y:S01]  /*3460*/  IADD3 R99, -R0, RZ, RZ ;  /* 0x000000ff00637210 */ /* 0x002fe20007ffe1ff */
[C---:B------:R-:W-:Y:S02]  /*3470*/  IMAD.HI.U32 R0, R5.reuse, R104, RZ ;  /* 0x0000006805007227 */ /* 0x040fe400078e00ff */
[----:B------:R1:W-:Y:S02]  /*3480*/  STL [R1+0x330c], R105 ;  /* 0x00330c6901007387 */ /* 0x0003e40000100800 */
[----:B------:R-:W-:Y:S02]  /*3490*/  IMAD.MOV R103, RZ, RZ, -R0 ;  /* 0x000000ffff677224 */ /* 0x000fe400078e0a00 */
[----:B------:R3:W-:Y:S01]  /*34a0*/  STL [R1+0x3314], R107 ;  /* 0x0033146b01007387 */ /* 0x0007e20000100800 */
[----:B------:R-:W-:-:S04]  /*34b0*/  IMAD.HI.U32 R0, R5, R108, RZ ;  /* 0x0000006c05007227 */ /* 0x000fc800078e00ff */
[----:B--2---:R-:W-:Y:S02]  /*34c0*/  IMAD.MOV R101, RZ, RZ, -R2 ;  /* 0x000000ffff657224 */ /* 0x004fe400078e0a02 */
[----:B------:R-:W-:-:S04]  /*34d0*/  IMAD.HI.U32 R2, R5, R106, RZ ;  /* 0x0000006a05027227 */ /* 0x000fc800078e00ff */
[C---:B------:R-:W-:Y:S01]  /*34e0*/  IMAD R99, R7.reuse, R99, R100 ;  /* 0x0000006307637224 */ /* 0x040fe200078e0264 */
[----:B------:R-:W-:Y:S01]  /*34f0*/  IADD3 R2, -R2, RZ, RZ ;  /* 0x000000ff02027210 */ /* 0x000fe20007ffe1ff */
[C---:B------:R-:W-:Y:S02]  /*3500*/  IMAD R100, R7.reuse, R101, R102 ;  /* 0x0000006507647224 */ /* 0x040fe400078e0266 */
        /* <DEDUP_REMOVED lines=21> */
[----:B------:R-:W-:-:S04]  /*3660*/  IMAD.HI.U32 R2, R5, R110, RZ ;  /* 0x0000006e05027227 */ /* 0x000fc800078e00ff */
[C---:B------:R-:W-:Y:S02]  /*3670*/  IMAD R104, R7.reuse, R105, R104 ;  /* 0x0000006907687224 */ /* 0x040fe400078e0268 */
[----:B------:R-:W-:Y:S02]  /*3680*/  IMAD R105, R7, R107, R106 ;  /* 0x0000006b07697224 */ /* 0x000fe400078e026a */
[----:B------:R-:W-:-:S04]  /*3690*/  IMAD.HI.U32 R0, R5, R112, RZ ;  /* 0x0000007005007227 */ /* 0x000fc800078e00ff */
[----:B------:R-:W-:Y:S01]  /*36a0*/  IMAD.MOV R2, RZ, RZ, -R2 ;  /* 0x000000ffff027224 */ /* 0x000fe200078e0a02 */
[----:B------:R-:W-:Y:S01]  /*36b0*/  IADD3 R0, -R0, RZ, RZ ;  /* 0x000000ff00007210 */ /* 0x000fe20007ffe1ff */
[C---:B------:R-:W-:Y:S01]  /*36c0*/  IMAD R106, R7.reuse, R109, R108 ;  /* 0x0000006d076a7224 */ /* 0x040fe200078e026c */
[----:B------:R-:W-:Y:S01]  /*36d0*/  IABS R108, R113 ;  /* 0x00000071006c7213 */ /* 0x000fe20000000000 */
[C---:B------:R-:W-:Y:S01]  /*36e0*/  IMAD R107, R7.reuse, R2, R110 ;  /* 0x00000002076b7224 */ /* 0x040fe200078e026e */
[----:B------:R-:W-:Y:S02]  /*36f0*/  IABS R2, R111 ;  /* 0x0000006f00027213 */ /* 0x000fe40000000000 */
[C---:B------:R-:W-:Y:S01]  /*3700*/  IADD3 R109, R212.reuse, 0x6f, RZ ;  /* 0x0000006fd46d7810 */ /* 0x040fe20007ffe0ff */
[----:B------:R-:W-:Y:S01]  /*3710*/  IMAD.MOV.U32 R110, RZ, RZ, R108 ;  /* 0x000000ffff6e7224 */ /* 0x000fe200078e006c */
[----:B-1----:R-:W-:Y:S01]  /*3720*/  IADD3 R111, R212, 0x71, RZ ;  /* 0x00000071d46f7810 */ /* 0x002fe20007ffe0ff */
        /* <DEDUP_REMOVED lines=10> */
[----:B------:R-:W-:Y:S02]  /*37d0*/  IMAD.HI.U32 R0, R5, R114, RZ ;  /* 0x0000007205007227 */ /* 0x000fe400078e00ff */
[----:B------:R1:W-:Y:S02]  /*37e0*/  STL [R1+0x3340], R115 ;  /* 0x0033407301007387 */ /* 0x0003e40000100800 */
[----:B------:R-:W-:Y:S02]  /*37f0*/  IMAD.MOV R113, RZ, RZ, -R0 ;  /* 0x000000ffff717224 */ /* 0x000fe400078e0a00 */
[----:B------:R-:W-:Y:S01]  /*3800*/  STL [R1+0x3348], R117 ;  /* 0x0033487501007387 */ /* 0x000fe20000100800 */
[----:B------:R-:W-:Y:S02]  /*3810*/  IMAD R109, R7, R109, R110 ;  /* 0x0000006d076d7224 */ /* 0x000fe400078e026e */
[----:B--2---:R-:W-:-:S02]  /*3820*/  IMAD.MOV R111, RZ, RZ, -R2 ;  /* 0x000000ffff6f7224 */ /* 0x004fc400078e0a02 */
[----:B------:R-:W-:-:S04]  /*3830*/  IMAD.HI.U32 R2, R5, R116, RZ ;  /* 0x0000007405027227 */ /* 0x000fc800078e00ff */
[C---:B------:R-:W-:Y:S01]  /*3840*/  IMAD R110, R7.reuse, R111, R112 ;  /* 0x0000006f076e7224 */ /* 0x040fe200078e0270 */
[----:B------:R-:W-:Y:S01]  /*3850*/  IADD3 R2, -R2, RZ, RZ ;  /* 0x000000ff02027210 */ /* 0x000fe20007ffe1ff */
[----:B------:R-:W-:Y:S01]  /*3860*/  IMAD R111, R7, R113, R114 ;  /* 0x00000071076f7224 */ /* 0x000fe200078e0272 */
[----:B------:R-:W-:Y:S01]  /*3870*/  IABS R114, R115 ;  /* 0x0000007300727213 */ /* 0x000fe20000000000 */
[----:B------:R-:W-:Y:S01]  /*3880*/  IMAD.HI.U32 R0, R5, R118, RZ ;  /* 0x0000007605007227 */ /* 0x000fe200078e00ff */
[----:B-1----:R-:W-:-:S03]  /*3890*/  IADD3 R115, R212, 0x74, RZ ;  /* 0x00000074d4737810 */ /* 0x002fc60007ffe0ff */
[C---:B------:R-:W-:Y:S01]  /*38a0*/  IMAD R112, R7.reuse, R2, R116 ;  /* 0x0000000207707224 */ /* 0x040fe200078e0274 */
[----:B------:R-:W-:Y:S01]  /*38b0*/  IABS R116, R115 ;  /* 0x0000007300747213 */ /* 0x000fe20000000000 */
[----:B------:R1:W-:Y:S01]  /*38c0*/  STL [R1+0x3354], R115 ;  /* 0x0033547301007387 */ /* 0x0003e20000100800 */
[----:B------:R-:W-:Y:S01]  /*38d0*/  IMAD.MOV R0, RZ, RZ, -R0 ;  /* 0x000000ffff007224 */ /* 0x000fe200078e0a00 */
[----:B------:R-:W-:Y:S02]  /*38e0*/  IABS R2, R117 ;  /* 0x0000007500027213 */ /* 0x000fe40000000000 */
[----:B------:R-:W-:Y:S01]  /*38f0*/  STL [R1+0x3368], R228 ;  /* 0x003368e401007387 */ /* 0x000fe20000100800 */
[----:B------:R-:W-:Y:S01]  /*3900*/  IMAD R113, R7, R0, R118 ;  /* 0x0000000007717224 */ /* 0x000fe200078e0276 */
[----:B------:R-:W-:Y:S01]  /*3910*/  IABS R118, R228 ;  /* 0x000000e400767213 */ /* 0x000fe20000000000 */
[----:B------:R-:W-:Y:S01]  /*3920*/  IMAD.MOV.U32 R0, RZ, RZ, R2 ;  /* 0x000000ffff007224 */ /* 0x000fe200078e0002 */
[----:B------:R2:W-:Y:S01]  /*3930*/  STL [R1+0x3358], R119 ;  /* 0x0033587701007387 */ /* 0x0005e20000100800 */
[----:B------:R-:W-:-:S03]  /*3940*/  IMAD.HI.U32 R2, R5, R114, RZ ;  /* 0x0000007205027227 */ /* 0x000fc600078e00ff */
[----:B------:R-:W-:Y:S01]  /*3950*/  STL [R1+0x336c], R121 ;  /* 0x00336c7901007387 */ /* 0x000fe20000100800 */
[C---:B-1----:R-:W-:Y:S01]  /*3960*/  IMAD.HI.U32 R115, R5.reuse, R0, RZ ;  /* 0x0000000005737227 */ /* 0x042fe200078e00ff */
[----:B------:R-:W-:Y:S02]  /*3970*/  IADD3 R117, -R2, RZ, RZ ;  /* 0x000000ff02757210 */ /* 0x000fe40007ffe1ff */
[----:B------:R1:W-:Y:S01]  /*3980*/  STL [R1+0x3374], R122 ;  /* 0x0033747a01007387 */ /* 0x0003e20000100800 */
[----:B------:R-:W-:Y:S01]  /*3990*/  IMAD.MOV.U32 R2, RZ, RZ, R118 ;  /* 0x000000ffff027224 */ /* 0x000fe200078e0076 */
[----:B------:R-:W-:Y:S01]  /*39a0*/  MOV R118, R120 ;  /* 0x0000007800767202 */ /* 0x000fe20000000f00 */
[----:B--2---:R-:W-:Y:S01]  /*39b0*/  IMAD.HI.U32 R119, R5, R116, RZ ;  /* 0x0000007405777227 */ /* 0x004fe200078e00ff */
[----:B------:R-:W-:-:S03]  /*39c0*/  IABS R120, R122 ;  /* 0x0000007a00787213 */ /* 0x000fc60000000000 */
[----:B------:R-:W-:Y:S02]  /*39d0*/  IMAD.MOV R119, RZ, RZ, -R119 ;  /* 0x000000ffff777224 */ /* 0x000fe400078e0a77 */
[----:B------:R-:W-:Y:S01]  /*39e0*/  IMAD.MOV R115, RZ, RZ, -R115 ;  /* 0x000000ffff737224 */ /* 0x000fe200078e0a73 */
[----:B-1----:R-:W-:Y:S01]  /*39f0*/  IABS R122, R229 ;  /* 0x000000e5007a7213 */ /* 0x002fe20000000000 */
[C---:B------:R-:W-:Y:S01]  /*3a00*/  IMAD R116, R7.reuse, R119, R116 ;  /* 0x0000007707747224 */ /* 0x040fe200078e0274 */
[----:B------:R-:W-:Y:S01]  /*3a10*/  IABS R119, R121 ;  /* 0x0000007900777213 */ /* 0x000fe20000000000 */
[----:B------:R-:W-:Y:S01]  /*3a20*/  IMAD R115, R7, R115, R0 ;  /* 0x0000007307737224 */ /* 0x000fe200078e0200 */
[----:B------:R-:W-:Y:S01]  /*3a30*/  IADD3 R121, R212, 0x79, RZ ;  /* 0x00000079d4797810 */ /* 0x000fe20007ffe0ff */
[----:B------:R-:W-:-:S04]  /*3a40*/  IMAD.HI.U32 R0, R5, R118, RZ ;  /* 0x0000007605007227 */ /* 0x000fc800078e00ff */
[----:B------:R1:W-:Y:S01]  /*3a50*/  STL [R1+0x3384], R121 ;  /* 0x0033847901007387 */ /* 0x0003e20000100800 */
[----:B------:R-:W-:Y:S01]  /*3a60*/  IMAD R114, R7, R117, R114 ;  /* 0x0000007507727224 */ /* 0x000fe200078e0272 */
[----:B------:R-:W-:Y:S01]  /*3a70*/  IADD3 R0, -R0, RZ, RZ ;  /* 0x000000ff00007210 */ /* 0x000fe20007ffe1ff */
[----:B------:R-:W-:Y:S01]  /*3a80*/  IMAD.HI.U32 R117, R5, R2, RZ ;  /* 0x0000000205757227 */ /* 0x000fe200078e00ff */
[----:B------:R-:W-:Y:S03]  /*3a90*/  STL [R1+0x337c], R229 ;  /* 0x00337ce501007387 */ /* 0x000fe60000100800 */
[----:B------:R-:W-:Y:S01]  /*3aa0*/  IMAD.MOV R117, RZ, RZ, -R117 ;  /* 0x000000ffff757224 */ /* 0x000fe200078e0a75 */
[----:B------:R2:W-:Y:S01]  /*3ab0*/  STL [R1+0x3388], R123 ;  /* 0x0033887b01007387 */ /* 0x0005e20000100800 */
[----:B------:R-:W-:Y:S01]  /*3ac0*/  IMAD R118, R7, R0, R118 ;  /* 0x0000000007767224 */ /* 0x000fe200078e0276 */
[----:B-1----:R-:W-:Y:S01]  /*3ad0*/  IABS R121, R121 ;  /* 0x0000007900797213 */ /* 0x002fe20000000000 */
[C---:B------:R-:W-:Y:S01]  /*3ae0*/  IMAD.HI.U32 R0, R5.reuse, R120, RZ ;  /* 0x0000007805007227 */ /* 0x040fe200078e00ff */
[----:B------:R1:W-:Y:S03]  /*3af0*/  STL [R1+0x3394], R126 ;  /* 0x0033947e01007387 */ /* 0x0003e60000100800 */
[----:B------:R-:W-:Y:S01]  /*3b00*/  IMAD.HI.U32 R124, R5, R121, RZ ;  /* 0x00000079057c7227 */ /* 0x000fe200078e00ff */
[----:B------:R3:W-:Y:S01]  /*3b10*/  STL [R1+0x339c], R125 ;  /* 0x00339c7d01007387 */ /* 0x0007e20000100800 */
[----:B--2---:R-:W-:-:S02]  /*3b20*/  IABS R123, R123 ;  /* 0x0000007b007b7213 */ /* 0x004fc40000000000 */
[----:B------:R-:W-:Y:S01]  /*3b30*/  IMAD R117, R7, R117, R2 ;  /* 0x0000007507757224 */ /* 0x000fe200078e0202 */
[----:B------:R-:W-:Y:S01]  /*3b40*/  IADD3 R124, -R124, RZ, RZ ;  /* 0x000000ff7c7c7210 */ /* 0x000fe20007ffe1ff */
[----:B------:R-:W-:-:S04]  /*3b50*/  IMAD.HI.U32 R2, R5, R119, RZ ;  /* 0x0000007705027227 */ /* 0x000fc800078e00ff */
[C---:B------:R-:W-:Y:S01]  /*3b60*/  IMAD R121, R7.reuse, R124, R121 ;  /* 0x0000007c07797224 */ /* 0x040fe200078e0279 */
[----:B------:R-:W-:Y:S01]  /*3b70*/  IABS R124, R126 ;  /* 0x0000007e007c7213 */ /* 0x000fe20000000000 */
[----:B------:R-:W-:Y:S01]  /*3b80*/  IMAD.MOV R0, RZ, RZ, -R0 ;  /* 0x000000ffff007224 */ /* 0x000fe200078e0a00 */
[----:B-1----:R-:W-:Y:S01]  /*3b90*/  IADD3 R126, R212, 0x7e, RZ ;  /* 0x0000007ed47e7810 */ /* 0x002fe20007ffe0ff */
[----:B------:R-:W-:Y:S01]  /*3ba0*/  IMAD.MOV R2, RZ, RZ, -R2 ;  /* 0x000000ffff027224 */ /* 0x000fe200078e0a02 */
[----:B---3--:R-:W-:Y:S01]  /*3bb0*/  IABS R125, R125 ;  /* 0x0000007d007d7213 */ /* 0x008fe20000000000 */
[----:B------:R-:W-:Y:S02]  /*3bc0*/  IMAD R120, R7, R0, R120 ;  /* 0x0000000007787224 */ /* 0x000fe400078e0278 */
[----:B------:R1:W-:Y:S01]  /*3bd0*/  STL [R1+0x3390], R126 ;  /* 0x0033907e01007387 */ /* 0x0003e20000100800 */
[----:B------:R-:W-:-:S03]  /*3be0*/  IMAD.HI.U32 R0, R5, R123, RZ ;  /* 0x0000007b05007227 */ /* 0x000fc600078e00ff */
[----:B------:R-:W-:Y:S01]  /*3bf0*/  STL [R1+0x3398], R230 ;  /* 0x003398e601007387 */ /* 0x000fe20000100800 */
[----:B------:R-:W-:Y:S02]  /*3c00*/  IMAD R119, R7, R2, R119 ;  /* 0x0000000207777224 */ /* 0x000fe400078e0277 */
[C---:B------:R-:W-:Y:S01]  /*3c10*/  IMAD.HI.U32 R2, R5.reuse, R122, RZ ;  /* 0x0000007a05027227 */ /* 0x040fe200078e00ff */
[----:B------:R2:W-:Y:S01]  /*3c20*/  STL [R1+0x33ac], R128 ;  /* 0x0033ac8001007387 */ /* 0x0005e20000100800 */
[----:B-1----:R-:W-:Y:S02]  /*3c30*/  IABS R126, R126 ;  /* 0x0000007e007e7213 */ /* 0x002fe40000000000 */
[----:B------:R-:W-:Y:S01]  /*3c40*/  IMAD.MOV R0, RZ, RZ, -R0 ;  /* 0x000000ffff007224 */ /* 0x000fe200078e0a00 */
[----:B------:R1:W-:Y:S01]  /*3c50*/  STL [R1+0x33b4], R131 ;  /* 0x0033b48301007387 */ /* 0x0003e20000100800 */
[----:B------:R-:W-:Y:S02]  /*3c60*/  IMAD.MOV R2, RZ, RZ, -R2 ;  /* 0x000000ffff027224 */ /* 0x000fe400078e0a02 */
[----:B------:R-:W-:Y:S01]  /*3c70*/  IMAD.HI.U32 R129, R5, R126, RZ ;  /* 0x0000007e05817227 */ /* 0x000fe200078e00ff */
[----:B------:R3:W-:Y:S01]  /*3c80*/  STL [R1+0x33a4], R130 ;  /* 0x0033a48201007387 */ /* 0x0007e20000100800 */
[----:B--2---:R-:W-:-:S02]  /*3c90*/  IABS R128, R128 ;  /* 0x0000008000807213 */ /* 0x004fc40000000000 */
[----:B------:R-:W-:Y:S02]  /*3ca0*/  IMAD.MOV R129, RZ, RZ, -R129 ;  /* 0x000000ffff817224 */ /* 0x000fe400078e0a81 */
[C---:B------:R-:W-:Y:S02]  /*3cb0*/  IMAD R123, R7.reuse, R0, R123 ;  /* 0x00000000077b7224 */ /* 0x040fe400078e027b */
[----:B------:R-:W-:Y:S01]  /*3cc0*/  IMAD R126, R7, R129, R126 ;  /* 0x00000081077e7224 */ /* 0x000fe200078e027e */
[----:B------:R-:W-:Y:S01]  /*3cd0*/  IABS R129, R131 ;  /* 0x0000008300817213 */ /* 0x000fe20000000000 */
[----:B------:R-:W-:Y:S01]  /*3ce0*/  IMAD.HI.U32 R0, R5, R125, RZ ;  /* 0x0000007d05007227 */ /* 0x000fe200078e00ff */
[----:B-1----:R-:W-:Y:S02]  /*3cf0*/  IADD3 R131, R212, 0x83, RZ ;  /* 0x00000083d4837810 */ /* 0x002fe40007ffe0ff */
[----:B---3--:R-:W-:Y:S01]  /*3d00*/  IABS R130, R130 ;  /* 0x0000008200827213 */ /* 0x008fe20000000000 */
[----:B------:R-:W-:-:S02]  /*3d10*/  IMAD R122, R7, R2, R122 ;  /* 0x00000002077a7224 */ /* 0x000fc400078e027a */
[----:B------:R1:W-:Y:S01]  /*3d20*/  STL [R1+0x33a8], R131 ;  /* 0x0033a88301007387 */ /* 0x0003e20000100800 */
[----:B------:R-:W-:-:S03]  /*3d30*/  IMAD.HI.U32 R2, R5, R124, RZ ;  /* 0x0000007c05027227 */ /* 0x000fc600078e00ff */
[----:B------:R-:W-:Y:S01]  /*3d40*/  STL [R1+0x33c0], R231 ;  /* 0x0033c0e701007387 */ /* 0x000fe20000100800 */
[----:B------:R-:W-:Y:S01]  /*3d50*/  IMAD.MOV R0, RZ, RZ, -R0 ;  /* 0x000000ffff007224 */ /* 0x000fe200078e0a00 */
[----:B------:R-:W-:Y:S02]  /*3d60*/  IADD3 R2, -R2, RZ, RZ ;  /* 0x000000ff02027210 */ /* 0x000fe40007ffe1ff */
        /* <DEDUP_REMOVED lines=15> */
[----:B------:R-:W-:Y:S01]  /*3e60*/  IMAD.MOV R0, RZ, RZ, -R0 ;  /* 0x000000ffff007224 */ /* 0x000fe200078e0a00 */
[----:B------:R-:W-:Y:S01]  /*3e70*/  IADD3 R2, -R2, RZ, RZ ;  /* 0x000000ff02027210 */ /* 0x000fe20007ffe1ff */
[----:B------:R1:W-:Y:S02]  /*3e80*/  STL [R1+0x33d0], R136 ;  /* 0x0033d08801007387 */ /* 0x0003e40000100800 */
[----:B------:R-:W-:-:S02]  /*3e90*/  IMAD R128, R7, R0, R128 ;  /* 0x0000000007807224 */ /* 0x000fc400078e0280 */
[----:B------:R-:W-:Y:S01]  /*3ea0*/  IMAD.HI.U32 R0, R5, R130, RZ ;  /* 0x0000008205007227 */ /* 0x000fe200078e00ff */
[----:B------:R-:W-:Y:S03]  /*3eb0*/  STL [R1+0x33d4], R232 ;  /* 0x0033d4e801007387 */ /* 0x000fe60000100800 */
[----:B------:R-:W-:Y:S01]  /*3ec0*/  IMAD R127, R7, R2, R127 ;  /* 0x00000002077f7224 */ /* 0x000fe200078e027f */
[----:B------:R-:W-:Y:S01]  /*3ed0*/  IADD3 R0, -R0, RZ, RZ ;  /* 0x000000ff00007210 */ /* 0x000fe20007ffe1ff */
[----:B------:R-:W-:Y:S01]  /*3ee0*/  IMAD.HI.U32 R2, R5, R129, RZ ;  /* 0x0000008105027227 */ /* 0x000fe200078e00ff */
[----:B-1----:R-:W-:Y:S01]  /*3ef0*/  IABS R136, R136 ;  /* 0x0000008800887213 */ /* 0x002fe20000000000 */
[----:B------:R1:W-:Y:S02]  /*3f00*/  STL [R1+0x33e0], R138 ;  /* 0x0033e08a01007387 */ /* 0x0003e40000100800 */
[----:B------:R-:W-:-:S02]  /*3f10*/  IMAD.MOV R2, RZ, RZ, -R2 ;  /* 0x000000ffff027224 */ /* 0x000fc400078e0a02 */
[----:B------:R-:W-:Y:S01]  /*3f20*/  IMAD.HI.U32 R139, R5, R136, RZ ;  /* 0x00000088058b7227 */ /* 0x000fe200078e00ff */
[----:B------:R2:W-:Y:S03]  /*3f30*/  STL [R1+0x33dc], R141 ;  /* 0x0033dc8d01007387 */ /* 0x0005e60000100800 */
[----:B------:R-:W-:Y:S01]  /*3f40*/  IMAD R130, R7, R0, R130 ;  /* 0x0000000007827224 */ /* 0x000fe200078e0282 */
[----:B------:R-:W-:Y:S01]  /*3f50*/  IADD3 R139, -R139, RZ, RZ ;  /* 0x000000ff8b8b7210 */ /* 0x000fe20007ffe1ff */
[----:B------:R-:W-:Y:S01]  /*3f60*/  IMAD.HI.U32 R0, R5, R133, RZ ;  /* 0x0000008505007227 */ /* 0x000fe200078e00ff */
[----:B------:R3:W-:Y:S01]  /*3f70*/  STL [R1+0x33e8], R140 ;  /* 0x0033e88c01007387 */ /* 0x0007e20000100800 */
[----:B-1----:R-:W-:Y:S02]  /*3f80*/  IABS R138, R138 ;  /* 0x0000008a008a7213 */ /* 0x002fe40000000000 */
[C---:B------:R-:W-:Y:S01]  /*3f90*/  IMAD R136, R7.reuse, R139, R136 ;  /* 0x0000008b07887224 */ /* 0x040fe200078e0288 */
[----:B------:R-:W-:Y:S01]  /*3fa0*/  IABS R139, R141 ;  /* 0x0000008d008b7213 */ /* 0x000fe20000000000 */
[----:B------:R-:W-:Y:S01]  /*3fb0*/  IMAD R129, R7, R2, R129 ;  /* 0x0000000207817224 */ /* 0x000fe200078e0281 */
[----:B--2---:R-:W-:Y:S01]  /*3fc0*/  IADD3 R141, R212, 0x8d, RZ ;  /* 0x0000008dd48d7810 */ /* 0x004fe20007ffe0ff */
[----:B------:R-:W-:Y:S01]  /*3fd0*/  IMAD.HI.U32 R2, R5, R132, RZ ;  /* 0x0000008405027227 */ /* 0x000fe200078e00ff */
[----:B------:R-:W-:-:S02]  /*3fe0*/  IADD3 R0, -R0, RZ, RZ ;  /* 0x000000ff00007210 */ /* 0x000fc40007ffe1ff */
[----:B---3--:R-:W-:Y:S01]  /*3ff0*/  IABS R140, R140 ;  /* 0x0000008c008c7213 */ /* 0x008fe20000000000 */
[----:B------:R1:W-:Y:S01]  /*4000*/  STL [R1+0x33ec], R141 ;  /* 0x0033ec8d01007387 */ /* 0x0003e20000100800 */
[----:B------:R-:W-:Y:S02]  /*4010*/  IMAD.MOV R2, RZ, RZ, -R2 ;  /* 0x000000ffff027224 */ /* 0x000fe400078e0a02 */
[----:B------:R-:W-:Y:S01]  /*4020*/  IMAD R133, R7, R0, R133 ;  /* 0x0000000007857224 */ /* 0x000fe200078e0285 */
[----:B------:R-:W-:Y:S01]  /*4030*/  STL [R1+0x33f0], R233 ;  /* 0x0033f0e901007387 */ /* 0x000fe20000100800 */
[----:B------:R-:W-:-:S03]  /*4040*/  IMAD.HI.U32 R0, R5, R135, RZ ;  /* 0x0000008705007227 */ /* 0x000fc600078e00ff */
[----:B------:R2:W-:Y:S01]  /*4050*/  STL [R1+0x33f8], R143 ;  /* 0x0033f88f01007387 */ /* 0x0005e20000100800 */
[----:B------:R-:W-:Y:S01]  /*4060*/  IMAD R132, R7, R2, R132 ;  /* 0x0000000207847224 */ /* 0x000fe200078e0284 */
[----:B-1----:R-:W-:Y:S01]  /*4070*/  IABS R141, R141 ;  /* 0x0000008d008d7213 */ /* 0x002fe20000000000 */
[C---:B------:R-:W-:Y:S01]  /*4080*/  IMAD.HI.U32 R2, R5.reuse, R134, RZ ;  /* 0x0000008605027227 */ /* 0x040fe200078e00ff */
[----:B------:R-:W-:Y:S03]  /*4090*/  STL [R1+0x33fc], R146 ;  /* 0x0033fc9201007387 */ /* 0x000fe60000100800 */
[----:B------:R-:W-:Y:S01]  /*40a0*/  IMAD.HI.U32 R144, R5, R141, RZ ;  /* 0x0000008d05907227 */ /* 0x000fe200078e00ff */
[----:B------:R1:W-:Y:S01]  /*40b0*/  STL [R1+0x3400], R145 ;  /* 0x0034009101007387 */ /* 0x0003e20000100800 */
[----:B--2---:R-:W-:Y:S02]  /*40c0*/  IABS R143, R143 ;  /* 0x0000008f008f7213 */ /* 0x004fe40000000000 */
[----:B------:R-:W-:-:S02]  /*40d0*/  IMAD.MOV R0, RZ, RZ, -R0 ;  /* 0x000000ffff007224 */ /* 0x000fc400078e0a00 */
[----:B------:R-:W-:Y:S02]  /*40e0*/  IMAD.MOV R2, RZ, RZ, -R2 ;  /* 0x000000ffff027224 */ /* 0x000fe400078e0a02 */
[----:B------:R-:W-:Y:S02]  /*40f0*/  IMAD.MOV R144, RZ, RZ, -R144 ;  /* 0x000000ffff907224 */ /* 0x000fe400078e0a90 */
[----:B------:R-:W-:Y:S01]  /*4100*/  IMAD R135, R7, R0, R135 ;  /* 0x0000000007877224 */ /* 0x000fe200078e0287 */
[----:B-1----:R-:W-:Y:S01]  /*4110*/  IABS R145, R145 ;  /* 0x0000009100917213 */ /* 0x002fe20000000000 */
[----:B------:R-:W-:-:S04]  /*4120*/  IMAD.HI.U32 R0, R5, R138, RZ ;  /* 0x0000008a05007227 */ /* 0x000fc800078e00ff */
[C---:B------:R-:W-:Y:S02]  /*4130*/  IMAD R134, R7.reuse, R2, R134 ;  /* 0x0000000207867224 */ /* 0x040fe400078e0286 */
[----:B------:R-:W-:Y:S01]  /*4140*/  IMAD R141, R7, R144, R141 ;  /* 0x00000090078d7224 */ /* 0x000fe200078e028d */
[----:B------:R-:W-:Y:S01]  /*4150*/  IABS R144, R146 ;  /* 0x0000009200907213 */ /* 0x000fe20000000000 */
[----:B------:R-:W-:Y:S01]  /*4160*/  IMAD.HI.U32 R2, R5, R137, RZ ;  /* 0x0000008905027227 */ /* 0x000fe200078e00ff */
[----:B------:R-:W-:-:S03]  /*4170*/  IADD3 R146, R212, 0x92, RZ ;  /* 0x00000092d4927810 */ /* 0x000fc60007ffe0ff */
[----:B------:R-:W-:Y:S02]  /*4180*/  IMAD.MOV R0, RZ, RZ, -R0 ;  /* 0x000000ffff007224 */ /* 0x000fe400078e0a00 */
[----:B------:R-:W-:Y:S01]  /*4190*/  IMAD.MOV R2, RZ, RZ, -R2 ;  /* 0x000000ffff027224 */ /* 0x000fe200078e0a02 */
[----:B------:R1:W-:Y:S01]  /*41a0*/  STL [R1+0x3408], R146 ;  /* 0x0034089201007387 */ /* 0x0003e20000100800 */
[----:B------:R-:W-:Y:S02]  /*41b0*/  IMAD R138, R7, R0, R138 ;  /* 0x00000000078a7224 */ /* 0x000fe400078e028a */
[----:B------:R-:W-:Y:S01]  /*41c0*/  IMAD.HI.U32 R0, R5, R140, RZ ;  /* 0x0000008c05007227 */ /* 0x000fe200078e00ff */
[----:B------:R-:W-:Y:S03]  /*41d0*/  STL [R1+0x340c], R234 ;  /* 0x00340cea01007387 */ /* 0x000fe60000100800 */
[----:B------:R-:W-:Y:S01]  /*41e0*/  IMAD R137, R7, R2, R137 ;  /* 0x0000000207897224 */ /* 0x000fe200078e0289 */
[----:B------:R2:W-:Y:S01]  /*41f0*/  STL [R1+0x3420], R148 ;  /* 0x0034209401007387 */ /* 0x0005e20000100800 */
[----:B------:R-:W-:Y:S01]  /*4200*/  IMAD.HI.U32 R2, R5, R139, RZ ;  /* 0x0000008b05027227 */ /* 0x000fe200078e00ff */
[----:B-1----:R-:W-:-:S02]  /*4210*/  IABS R146, R146 ;  /* 0x0000009200927213 */ /* 0x002fc40000000000 */
[----:B------:R-:W-:Y:S01]  /*4220*/  STL [R1+0x3410], R151 ;  /* 0x0034109701007387 */ /* 0x000fe20000100800 */
[----:B------:R-:W-:Y:S01]  /*4230*/  IMAD.MOV R0, RZ, RZ, -R0 ;  /* 0x000000ffff007224 */ /* 0x000fe200078e0a00 */
[----:B------:R-:W-:Y:S01]  /*4240*/  IADD3 R2, -R2, RZ, RZ ;  /* 0x000000ff02027210 */ /* 0x000fe20007ffe1ff */
[----:B------:R-:W-:Y:S01]  /*4250*/  IMAD.HI.U32 R149, R5, R146, RZ ;  /* 0x0000009205957227 */ /* 0x000fe200078e00ff */
[----:B------:R1:W-:Y:S01]  /*4260*/  STL [R1+0x3418], R150 ;  /* 0x0034189601007387 */ /* 0x0003e20000100800 */
[----:B--2---:R-:W-:Y:S02]  /*4270*/  IABS R148, R148 ;  /* 0x0000009400947213 */ /* 0x004fe40000000000 */
[----:B------:R-:W-:Y:S02]  /*4280*/  IMAD R140, R7, R0, R140 ;  /* 0x00000000078c7224 */ /* 0x000fe400078e028c */
[----:B------:R-:W-:-:S04]  /*4290*/  IMAD.HI.U32 R0, R5, R143, RZ ;  /* 0x0000008f05007227 */ /* 0x000fc800078e00ff */
[----:B------:R-:W-:Y:S01]  /*42a0*/  IMAD.MOV R149, RZ, RZ, -R149 ;  /* 0x000000ffff957224 */ /* 0x000fe200078e0a95 */
[----:B-1----:R-:W-:Y:S01]  /*42b0*/  IABS R150, R150 ;  /* 0x0000009600967213 */ /* 0x002fe20000000000 */
[----:B------:R-:W-:Y:S02]  /*42c0*/  IMAD R139, R7, R2, R139 ;  /* 0x00000002078b7224 */ /* 0x000fe400078e028b */
[----:B------:R-:W-:-:S04]  /*42d0*/  IMAD.HI.U32 R2, R5, R142, RZ ;  /* 0x0000008e05027227 */ /* 0x000fc800078e00ff */
[----:B------:R-:W-:Y:S01]  /*42e0*/  IMAD.MOV R0, RZ, RZ, -R0 ;  /* 0x000000ffff007224 */ /* 0x000fe200078e0a00 */
[----:B------:R-:W-:Y:S01]  /*42f0*/  IADD3 R2, -R2, RZ, RZ ;  /* 0x000000ff02027210 */ /* 0x000fe20007ffe1ff */
        /* <DEDUP_REMOVED lines=17> */
[----:B------:R-:W-:Y:S01]  /*4410*/  IADD3 R0, -R0, RZ, RZ ;  /* 0x000000ff00007210 */ /* 0x000fe20007ffe1ff */
[----:B------:R3:W-:Y:S01]  /*4420*/  STL [R1+0x342c], R155 ;  /* 0x00342c9b01007387 */ /* 0x0007e20000100800 */
[----:B--2---:R-:W-:Y:S01]  /*4430*/  IABS R153, R153 ;  /* 0x0000009900997213 */ /* 0x004fe20000000000 */
[----:B------:R-:W-:Y:S01]  /*4440*/  IMAD R144, R7, R2, R144 ;  /* 0x0000000207907224 */ /* 0x000fe200078e0290 */
[----:B------:R-:W-:Y:S01]  /*4450*/  IADD3 R154, -R154, RZ, RZ ;  /* 0x000000ff9a9a7210 */ /* 0x000fe20007ffe1ff */
[----:B------:R-:W-:-:S04]  /*4460*/  IMAD.HI.U32 R2, R5, R147, RZ ;  /* 0x0000009305027227 */ /* 0x000fc800078e00ff */
[C---:B------:R-:W-:Y:S01]  /*4470*/  IMAD R151, R7.reuse, R154, R151 ;  /* 0x0000009a07977224 */ /* 0x040fe200078e0297 */
[----:B------:R-:W-:Y:S01]  /*4480*/  IABS R154, R156 ;  /* 0x0000009c009a7213 */ /* 0x000fe20000000000 */
[----:B------:R-:W-:Y:S01]  /*4490*/  IMAD.MOV R2, RZ, RZ, -R2 ;  /* 0x000000ffff027224 */ /* 0x000fe200078e0a02 */
[----:B-1----:R-:W-:Y:S01]  /*44a0*/  IADD3 R156, R212, 0x9c, RZ ;  /* 0x0000009cd49c7810 */ /* 0x002fe20007ffe0ff */
[----:B------:R-:W-:Y:S01]  /*44b0*/  IMAD R148, R7, R0, R148 ;  /* 0x0000000007947224 */ /* 0x000fe200078e0294 */
[----:B---3--:R-:W-:Y:S01]  /*44c0*/  IABS R155, R155 ;  /* 0x0000009b009b7213 */ /* 0x008fe20000000000 */
[----:B------:R-:W-:Y:S02]  /*44d0*/  IMAD.HI.U32 R0, R5, R150, RZ ;  /* 0x0000009605007227 */ /* 0x000fe400078e00ff */
[----:B------:R1:W-:Y:S02]  /*44e0*/  STL [R1+0x3438], R156 ;  /* 0x0034389c01007387 */ /* 0x0003e40000100800 */
[----:B------:R-:W-:-:S02]  /*44f0*/  IMAD R147, R7, R2, R147 ;  /* 0x0000000207937224 */ /* 0x000fc400078e0293 */
[----:B------:R-:W-:Y:S01]  /*4500*/  IMAD.HI.U32 R2, R5, R149, RZ ;  /* 0x0000009505027227 */ /* 0x000fe200078e00ff */
[----:B------:R-:W-:Y:S03]  /*4510*/  STL [R1+0x3440], R236 ;  /* 0x003440ec01007387 */ /* 0x000fe60000100800 */
[----:B------:R-:W-:Y:S01]  /*4520*/  IMAD.MOV R0, RZ, RZ, -R0 ;  /* 0x000000ffff007224 */ /* 0x000fe200078e0a00 */
[----:B------:R2:W-:Y:S01]  /*4530*/  STL [R1+0x344c], R158 ;  /* 0x00344c9e01007387 */ /* 0x0005e20000100800 */
[----:B-1----:R-:W-:Y:S01]  /*4540*/  IABS R156, R156 ;  /* 0x0000009c009c7213 */ /* 0x002fe20000000000 */
[----:B------:R-:W-:Y:S02]  /*4550*/  IMAD.MOV R2, RZ, RZ, -R2 ;  /* 0x000000ffff027224 */ /* 0x000fe400078e0a02 */
[----:B------:R-:W-:Y:S01]  /*4560*/  IMAD R150, R7, R0, R150 ;  /* 0x0000000007967224 */ /* 0x000fe200078e0296 */
[----:B------:R-:W-:Y:S01]  /*4570*/  STL [R1+0x3444], R161 ;  /* 0x003444a101007387 */ /* 0x000fe20000100800 */
[----:B------:R-:W-:-:S03]  /*4580*/  IMAD.HI.U32 R0, R5, R153, RZ ;  /* 0x0000009905007227 */ /* 0x000fc600078e00ff */
[----:B------:R1:W-:Y:S01]  /*4590*/  STL [R1+0x3450], R160 ;  /* 0x003450a001007387 */ /* 0x0003e20000100800 */
[----:B------:R-:W-:Y:S01]  /*45a0*/  IMAD.HI.U32 R159, R5, R156, RZ ;  /* 0x0000009c059f7227 */ /* 0x000fe200078e00ff */
[----:B--2---:R-:W-:-:S03]  /*45b0*/  IABS R158, R158 ;  /* 0x0000009e009e7213 */ /* 0x004fc60000000000 */
[----:B------:R-:W-:Y:S02]  /*45c0*/  IMAD R149, R7, R2, R149 ;  /* 0x0000000207957224 */ /* 0x000fe400078e0295 */
[----:B------:R-:W-:Y:S01]  /*45d0*/  IMAD.HI.U32 R2, R5, R152, RZ ;  /* 0x0000009805027227 */ /* 0x000fe200078e00ff */
[----:B-1----:R-:W-:-:S03]  /*45e0*/  IABS R160, R160 ;  /* 0x000000a000a07213 */ /* 0x002fc60000000000 */
[----:B------:R-:W-:Y:S02]  /*45f0*/  IMAD.MOV R0, RZ, RZ, -R0 ;  /* 0x000000ffff007224 */ /* 0x000fe400078e0a00 */
[----:B------:R-:W-:Y:S02]  /*4600*/  IMAD.MOV R159, RZ, RZ, -R159 ;  /* 0x000000ffff9f7224 */ /* 0x000fe400078e0a9f */
[----:B------:R-:W-:Y:S02]  /*4610*/  IMAD.MOV R2, RZ, RZ, -R2 ;  /* 0x000000ffff027224 */ /* 0x000fe400078e0a02 */
[C---:B------:R-:W-:Y:S02]  /*4620*/  IMAD R153, R7.reuse, R0, R153 ;  /* 0x0000000007997224 */ /* 0x040fe400078e0299 */
[----:B------:R-:W-:Y:S01]  /*4630*/  IMAD R156, R7, R159, R156 ;  /* 0x0000009f079c7224 */ /* 0x000fe200078e029c */
[----:B------:R-:W-:Y:S01]  /*4640*/  IABS R159, R161 ;  /* 0x000000a1009f7213 */ /* 0x000fe20000000000 */
[----:B------:R-:W-:Y:S01]  /*4650*/  IMAD.HI.U32 R0, R5, R155, RZ ;  /* 0x0000009b05007227 */ /* 0x000fe200078e00ff */
[----:B------:R-:W-:-:S03]  /*4660*/  IADD3 R161, R212, 0xa1, RZ ;  /* 0x000000a1d4a17810 */ /* 0x000fc60007ffe0ff */
[----:B------:R-:W-:Y:S02]  /*4670*/  IMAD R152, R7, R2, R152 ;  /* 0x0000000207987224 */ /* 0x000fe400078e0298 */
[----:B------:R-:W-:Y:S01]  /*4680*/  IMAD.HI.U32 R2, R5, R154, RZ ;  /* 0x0000009a05027227 */ /* 0x000fe200078e00ff */
[----:B------:R1:W-:Y:S03]  /*4690*/  STL [R1+0x3454], R161 ;  /* 0x003454a101007387 */ /* 0x0003e60000100800 */
[----:B------:R-:W-:Y:S01]  /*46a0*/  IMAD.MOV R0, RZ, RZ, -R0 ;  /* 0x000000ffff007224 */ /* 0x000fe200078e0a00 */
[----:B------:R-:W-:Y:S01]  /*46b0*/  IADD3 R2, -R2, RZ, RZ ;  /* 0x000000ff02027210 */ /* 0x000fe20007ffe1ff */
[----:B------:R-:W-:Y:S02]  /*46c0*/  STL [R1+0x345c], R237 ;  /* 0x00345ced01007387 */ /* 0x000fe40000100800 */
[----:B------:R-:W-:-:S02]  /*46d0*/  IMAD R155, R7, R0, R155 ;  /* 0x00000000079b7224 */ /* 0x000fc400078e029b */
[----:B------:R-:W-:Y:S01]  /*46e0*/  IMAD.HI.U32 R0, R5, R158, RZ ;  /* 0x0000009e05007227 */ /* 0x000fe200078e00ff */
[----:B-1----:R-:W-:Y:S01]  /*46f0*/  IABS R161, R161 ;  /* 0x000000a100a17213 */ /* 0x002fe20000000000 */
[----:B------:R1:W-:Y:S02]  /*4700*/  STL [R1+0x3460], R163 ;  /* 0x003460a301007387 */ /* 0x0003e40000100800 */
[----:B------:R-:W-:Y:S02]  /*4710*/  IMAD R154, R7, R2, R154 ;  /* 0x00000002079a7224 */ /* 0x000fe400078e029a */
[C---:B------:R-:W-:Y:S01]  /*4720*/  IMAD.HI.U32 R164, R5.reuse, R161, RZ ;  /* 0x000000a105a47227 */ /* 0x040fe200078e00ff */
[----:B------:R-:W-:Y:S03]  /*4730*/  STL [R1+0x3468], R166 ;  /* 0x003468a601007387 */ /* 0x000fe60000100800 */
[----:B------:R-:W-:Y:S01]  /*4740*/  IMAD.HI.U32 R2, R5, R157, RZ ;  /* 0x0000009d05027227 */ /* 0x000fe200078e00ff */
[----:B------:R2:W-:Y:S01]  /*4750*/  STL [R1+0x346c], R165 ;  /* 0x00346ca501007387 */ /* 0x0005e20000100800 */
[----:B-1----:R-:W-:-:S02]  /*4760*/  IABS R163, R163 ;  /* 0x000000a300a37213 */ /* 0x002fc40000000000 */
[----:B------:R-:W-:Y:S01]  /*4770*/  IMAD.MOV R0, RZ, RZ, -R0 ;  /* 0x000000ffff007224 */ /* 0x000fe200078e0a00 */
[----:B------:R-:W-:Y:S01]  /*4780*/  IADD3 R2, -R2, RZ, RZ ;  /* 0x000000ff02027210 */ /* 0x000fe20007ffe1ff */
[----:B------:R-:W-:Y:S02]  /*4790*/  IMAD.MOV R164, RZ, RZ, -R164 ;  /* 0x000000ffffa47224 */ /* 0x000fe400078e0aa4 */
[----:B------:R-:W-:Y:S02]  /*47a0*/  IMAD R158, R7, R0, R158 ;  /* 0x00000000079e7224 */ /* 0x000fe400078e029e */
[----:B------:R-:W-:Y:S01]  /*47b0*/  IMAD.HI.U32 R0, R5, R160, RZ ;  /* 0x000000a005007227 */ /* 0x000fe200078e00ff */
[----:B--2---:R-:W-:-:S03]  /*47c0*/  IABS R165, R165 ;  /* 0x000000a500a57213 */ /* 0x004fc60000000000 */
[C---:B------:R-:W-:Y:S01]  /*47d0*/  IMAD R161, R7.reuse, R164, R161 ;  /* 0x000000a407a17224 */ /* 0x040fe200078e02a1 */
[----:B------:R-:W-:Y:S01]  /*47e0*/  IABS R164, R166 ;  /* 0x000000a600a47213 */ /* 0x000fe20000000000 */
[----:B------:R-:W-:Y:S01]  /*47f0*/  IMAD R157, R7, R2, R157 ;  /* 0x00000002079d7224 */ /* 0x000fe200078e029d */
[----:B------:R-:W-:Y:S01]  /*4800*/  IADD3 R166, R212, 0xa6, RZ ;  /* 0x000000a6d4a67810 */ /* 0x000fe20007ffe0ff */
[----:B------:R-:W-:Y:S01]  /*4810*/  IMAD.HI.U32 R2, R5, R159, RZ ;  /* 0x0000009f05027227 */ /* 0x000fe200078e00ff */
[----:B------:R-:W-:-:S03]  /*4820*/  IADD3 R0, -R0, RZ, RZ ;  /* 0x000000ff00007210 */ /* 0x000fc60007ffe1ff */
        /* <DEDUP_REMOVED lines=9> */
[----:B------:R-:W-:Y:S01]  /*48c0*/  IADD3 R0, -R0, RZ, RZ ;  /* 0x000000ff00007210 */ /* 0x000fe20007ffe1ff */
[----:B------:R-:W-:Y:S02]  /*48d0*/  STL [R1+0x3480], R171 ;  /* 0x003480ab01007387 */ /* 0x000fe40000100800 */
[----:B------:R-:W-:Y:S02]  /*48e0*/  IMAD.HI.U32 R169, R5, R166, RZ ;  /* 0x000000a605a97227 */ /* 0x000fe400078e00ff */
[----:B------:R1:W-:Y:S01]  /*48f0*/  STL [R1+0x3484], R170 ;  /* 0x003484aa01007387 */ /* 0x0003e20000100800 */
[----:B--2---:R-:W-:Y:S01]  /*4900*/  IABS R168, R168 ;  /* 0x000000a800a87213 */ /* 0x004fe20000000000 */
[----:B------:R-:W-:Y:S01]  /*4910*/  IMAD.MOV R2, RZ, RZ, -R2 ;  /* 0x000000ffff027224 */ /* 0x000fe200078e0a02 */
[----:B------:R-:W-:Y:S01]  /*4920*/  IADD3 R169, -R169, RZ, RZ ;  /* 0x000000ffa9a97210 */ /* 0x000fe20007ffe1ff */
[----:B------:R-:W-:-:S02]  /*4930*/  IMAD R163, R7, R0, R163 ;  /* 0x0000000007a37224 */ /* 0x000fc400078e02a3 */
[----:B------:R-:W-:-:S04]  /*4940*/  IMAD.HI.U32 R0, R5, R165, RZ ;  /* 0x000000a505007227 */ /* 0x000fc800078e00ff */
[----:B------:R-:W-:Y:S01]  /*4950*/  IMAD R162, R7, R2, R162 ;  /* 0x0000000207a27224 */ /* 0x000fe200078e02a2 */
[----:B-1----:R-:W-:Y:S01]  /*4960*/  IABS R170, R170 ;  /* 0x000000aa00aa7213 */ /* 0x002fe20000000000 */
[----:B------:R-:W-:-:S04]  /*4970*/  IMAD.HI.U32 R2, R5, R164, RZ ;  /* 0x000000a405027227 */ /* 0x000fc800078e00ff */
[C---:B------:R-:W-:Y:S01]  /*4980*/  IMAD R166, R7.reuse, R169, R166 ;  /* 0x000000a907a67224 */ /* 0x040fe200078e02a6 */
[----:B------:R-:W-:Y:S01]  /*4990*/  IABS R169, R171 ;  /* 0x000000ab00a97213 */ /* 0x000fe20000000000 */
[----:B------:R-:W-:Y:S01]  /*49a0*/  IMAD.MOV R0, RZ, RZ, -R0 ;  /* 0x000000ffff007224 */ /* 0x000fe200078e0a00 */
[----:B------:R-:W-:Y:S01]  /*49b0*/  IADD3 R171, R212, 0xab, RZ ;  /* 0x000000abd4ab7810 */ /* 0x000fe20007ffe0ff */
[----:B------:R-:W-:Y:S02]  /*49c0*/  IMAD.MOV R2, RZ, RZ, -R2 ;  /* 0x000000ffff027224 */ /* 0x000fe400078e0a02 */
[----:B------:R-:W-:Y:S02]  /*49d0*/  IMAD R165, R7, R0, R165 ;  /* 0x0000000007a57224 */ /* 0x000fe400078e02a5 */
[----:B------:R-:W-:Y:S01]  /*49e0*/  IMAD.HI.U32 R0, R5, R168, RZ ;  /* 0x000000a805007227 */ /* 0x000fe200078e00ff */
[----:B------:R1:W-:Y:S03]  /*49f0*/  STL [R1+0x3488], R171 ;  /* 0x003488ab01007387 */ /* 0x0003e60000100800 */
[----:B------:R-:W-:Y:S01]  /*4a00*/  IMAD R164, R7, R2, R164 ;  /* 0x0000000207a47224 */ /* 0x000fe200078e02a4 */
[----:B------:R-:W-:Y:S01]  /*4a10*/  STL [R1+0x349c], R239 ;  /* 0x00349cef01007387 */ /* 0x000fe20000100800 */
[----:B------:R-:W-:-:S03]  /*4a20*/  IMAD.HI.U32 R2, R5, R167, RZ ;  /* 0x000000a705027227 */ /* 0x000fc600078e00ff */
[----:B------:R2:W-:Y:S01]  /*4a30*/  STL [R1+0x34a4], R173 ;  /* 0x0034a4ad01007387 */ /* 0x0005e20000100800 */
[----:B------:R-:W-:Y:S01]  /*4a40*/  IMAD.MOV R0, RZ, RZ, -R0 ;  /* 0x000000ffff007224 */ /* 0x000fe200078e0a00 */
[----:B-1----:R-:W-:Y:S01]  /*4a50*/  IABS R171, R171 ;  /* 0x000000ab00ab7213 */ /* 0x002fe20000000000 */
[----:B------:R-:W-:Y:S01]  /*4a60*/  IMAD.MOV R2, RZ, RZ, -R2 ;  /* 0x000000ffff027224 */ /* 0x000fe200078e0a02 */
[----:B------:R-:W-:Y:S01]  /*4a70*/  STL [R1+0x3498], R176 ;  /* 0x003498b001007387 */ /* 0x000fe20000100800 */
[----:B------:R-:W-:Y:S02]  /*4a80*/  IMAD R168, R7, R0, R168 ;  /* 0x0000000007a87224 */ /* 0x000fe400078e02a8 */
[C---:B------:R-:W-:Y:S01]  /*4a90*/  IMAD.HI.U32 R174, R5.reuse, R171, RZ ;  /* 0x000000ab05ae7227 */ /* 0x040fe200078e00ff */
[----:B------:R1:W-:Y:S01]  /*4aa0*/  STL [R1+0x34a0], R175 ;  /* 0x0034a0af01007387 */ /* 0x0003e20000100800 */
[----:B--2---:R-:W-:Y:S02]  /*4ab0*/  IABS R173, R173 ;  /* 0x000000ad00ad7213 */ /* 0x004fe40000000000 */
[----:B------:R-:W-:-:S04]  /*4ac0*/  IMAD.HI.U32 R0, R5, R170, RZ ;  /* 0x000000aa05007227 */ /* 0x000fc800078e00ff */
[----:B------:R-:W-:Y:S02]  /*4ad0*/  IMAD R167, R7, R2, R167 ;  /* 0x0000000207a77224 */ /* 0x000fe400078e02a7 */
[----:B------:R-:W-:Y:S01]  /*4ae0*/  IMAD.HI.U32 R2, R5, R169, RZ ;  /* 0x000000a905027227 */ /* 0x000fe200078e00ff */
[----:B-1----:R-:W-:-:S03]  /*4af0*/  IABS R175, R175 ;  /* 0x000000af00af7213 */ /* 0x002fc60000000000 */
[----:B------:R-:W-:Y:S01]  /*4b00*/  IMAD.MOV R174, RZ, RZ, -R174 ;  /* 0x000000ffffae7224 */ /* 0x000fe200078e0aae */
[----:B------:R-:W-:Y:S01]  /*4b10*/  IADD3 R2, -R2, RZ, RZ ;  /* 0x000000ff02027210 */ /* 0x000fe20007ffe1ff */
[----:B------:R-:W-:Y:S02]  /*4b20*/  IMAD.MOV R0, RZ, RZ, -R0 ;  /* 0x000000ffff007224 */ /* 0x000fe400078e0a00 */
[C---:B------:R-:W-:Y:S01]  /*4b30*/  IMAD R171, R7.reuse, R174, R171 ;  /* 0x000000ae07ab7224 */ /* 0x040fe200078e02ab */
[----:B------:R-:W-:Y:S01]  /*4b40*/  IABS R174, R176 ;  /* 0x000000b000ae7213 */ /* 0x000fe20000000000 */
[----:B------:R-:W-:Y:S01]  /*4b50*/  IMAD R170, R7, R0, R170 ;  /* 0x0000000007aa7224 */ /* 0x000fe200078e02aa */
[----:B------:R-:W-:Y:S01]  /*4b60*/  IADD3 R176, R212, 0xb0, RZ ;  /* 0x000000b0d4b07810 */ /* 0x000fe20007ffe0ff */
[----:B------:R-:W-:-:S04]  /*4b70*/  IMAD.HI.U32 R0, R5, R173, RZ ;  /* 0x000000ad05007227 */ /* 0x000fc800078e00ff */
[----:B------:R-:W-:Y:S01]  /*4b80*/  IMAD R169, R7, R2, R169 ;  /* 0x0000000207a97224 */ /* 0x000fe200078e02a9 */
        /* <DEDUP_REMOVED lines=14> */
[----:B------:R-:W-:-:S02]  /*4c70*/  IMAD R172, R7, R2, R172 ;  /* 0x0000000207ac7224 */ /* 0x000fc400078e02ac */
[----:B------:R-:W-:Y:S02]  /*4c80*/  IMAD.MOV R179, RZ, RZ, -R179 ;  /* 0x000000ffffb37224 */ /* 0x000fe400078e0ab3 */
        /* <DEDUP_REMOVED lines=9> */
[----:B------:R-:W-:Y:S01]  /*4d20*/  IMAD R174, R7, R2, R174 ;  /* 0x0000000207ae7224 */ /* 0x000fe200078e02ae */
[----:B------:R-:W-:Y:S01]  /*4d30*/  IADD3 R0, -R0, RZ, RZ ;  /* 0x000000ff00007210 */ /* 0x000fe20007ffe1ff */
[----:B------:R-:W-:Y:S01]  /*4d40*/  IMAD.HI.U32 R2, R5, R177, RZ ;  /* 0x000000b105027227 */ /* 0x000fe200078e00ff */
[----:B------:R-:W-:Y:S03]  /*4d50*/  STL [R1+0x34cc], R241 ;  /* 0x0034ccf101007387 */ /* 0x000fe60000100800 */
[----:B------:R-:W-:Y:S01]  /*4d60*/  IMAD.MOV R2, RZ, RZ, -R2 ;  /* 0x000000ffff027224 */ /* 0x000fe200078e0a02 */
[----:B------:R2:W-:Y:S01]  /*4d70*/  STL [R1+0x34d0], R183 ;  /* 0x0034d0b701007387 */ /* 0x0005e20000100800 */
[----:B-1----:R-:W-:Y:S01]  /*4d80*/  IABS R181, R181 ;  /* 0x000000b500b57213 */ /* 0x002fe20000000000 */
[----:B------:R-:W-:-:S02]  /*4d90*/  IMAD R178, R7, R0, R178 ;  /* 0x0000000007b27224 */ /* 0x000fc400078e02b2 */
[C---:B------:R-:W-:Y:S01]  /*4da0*/  IMAD.HI.U32 R0, R5.reuse, R180, RZ ;  /* 0x000000b405007227 */ /* 0x040fe200078e00ff */
[----:B------:R-:W-:Y:S03]  /*4db0*/  STL [R1+0x34d8], R186 ;  /* 0x0034d8ba01007387 */ /* 0x000fe60000100800 */
[----:B------:R-:W-:Y:S01]  /*4dc0*/  IMAD.HI.U32 R184, R5, R181, RZ ;  /* 0x000000b505b87227 */ /* 0x000fe200078e00ff */
[----:B------:R1:W-:Y:S01]  /*4dd0*/  STL [R1+0x34dc], R185 ;  /* 0x0034dcb901007387 */ /* 0x0003e20000100800 */
[----:B--2---:R-:W-:Y:S02]  /*4de0*/  IABS R183, R183 ;  /* 0x000000b700b77213 */ /* 0x004fe40000000000 */
[----:B------:R-:W-:Y:S01]  /*4df0*/  IMAD R177, R7, R2, R177 ;  /* 0x0000000207b17224 */ /* 0x000fe200078e02b1 */
[----:B------:R-:W-:Y:S01]  /*4e00*/  IADD3 R184, -R184, RZ, RZ ;  /* 0x000000ffb8b87210 */ /* 0x000fe20007ffe1ff */
[----:B------:R-:W-:-:S04]  /*4e10*/  IMAD.HI.U32 R2, R5, R179, RZ ;  /* 0x000000b305027227 */ /* 0x000fc800078e00ff */
[----:B------:R-:W-:Y:S01]  /*4e20*/  IMAD.MOV R0, RZ, RZ, -R0 ;  /* 0x000000ffff007224 */ /* 0x000fe200078e0a00 */
[----:B-1----:R-:W-:Y:S01]  /*4e30*/  IABS R185, R185 ;  /* 0x000000b900b97213 */ /* 0x002fe20000000000 */
[----:B------:R-:W-:Y:S02]  /*4e40*/  IMAD.MOV R2, RZ, RZ, -R2 ;  /* 0x000000ffff027224 */ /* 0x000fe400078e0a02 */
[----:B------:R-:W-:Y:S02]  /*4e50*/  IMAD R180, R7, R0, R180 ;  /* 0x0000000007b47224 */ /* 0x000fe400078e02b4 */
        /* <DEDUP_REMOVED lines=23> */
[----:B------:R-:W-:Y:S02]  /*4fd0*/  IMAD.MOV R189, RZ, RZ, -R189 ;  /* 0x000000ffffbd7224 */ /* 0x000fe400078e0abd */
[----:B------:R-:W-:Y:S01]  /*4fe0*/  IMAD.HI.U32 R0, R5, R188, RZ ;  /* 0x000000bc05007227 */ /* 0x000fe200078e00ff */
[----:B-1----:R-:W-:-:S03]  /*4ff0*/  IABS R190, R190 ;  /* 0x000000be00be7213 */ /* 0x002fc60000000000 */
[----:B------:R-:W-:Y:S02]  /*5000*/  IMAD R184, R7, R2, R184 ;  /* 0x0000000207b87224 */ /* 0x000fe400078e02b8 */
[----:B------:R-:W-:-:S04]  /*5010*/  IMAD.HI.U32 R2, R5, R187, RZ ;  /* 0x000000bb05027227 */ /* 0x000fc800078e00ff */
[C---:B------:R-:W-:Y:S01]  /*5020*/  IMAD R186, R7.reuse, R189, R186 ;  /* 0x000000bd07ba7224 */ /* 0x040fe200078e02ba */
[----:B------:R-:W-:Y:S01]  /*5030*/  IABS R189, R191 ;  /* 0x000000bf00bd7213 */ /* 0x000fe20000000000 */
[----:B------:R-:W-:Y:S01]  /*5040*/  IMAD.MOV R0, RZ, RZ, -R0 ;  /* 0x000000ffff007224 */ /* 0x000fe200078e0a00 */
[----:B------:R-:W-:Y:S02]  /*5050*/  IADD3 R191, R212, 0xbf, RZ ;  /* 0x000000bfd4bf7810 */ /* 0x000fe40007ffe0ff */
[----:B------:R-:W-:Y:S01]  /*5060*/  IADD3 R2, -R2, RZ, RZ ;  /* 0x000000ff02027210 */ /* 0x000fe20007ffe1ff */
[----:B------:R-:W-:Y:S02]  /*5070*/  IMAD R188, R7, R0, R188 ;  /* 0x0000000007bc7224 */ /* 0x000fe400078e02bc */
[----:B------:R-:W-:Y:S01]  /*5080*/  IMAD.HI.U32 R0, R5, R190, RZ ;  /* 0x000000be05007227 */ /* 0x000fe200078e00ff */
[----:B------:R1:W-:Y:S03]  /*5090*/  STL [R1+0x34f8], R191 ;  /* 0x0034f8bf01007387 */ /* 0x0003e60000100800 */
[----:B------:R-:W-:Y:S01]  /*50a0*/  IMAD R187, R7, R2, R187 ;  /* 0x0000000207bb7224 */ /* 0x000fe200078e02bb */
[----:B------:R-:W-:Y:S01]  /*50b0*/  STL [R1+0x3508], R243 ;  /* 0x003508f301007387 */ /* 0x000fe20000100800 */
[----:B------:R-:W-:Y:S01]  /*50c0*/  IADD3 R0, -R0, RZ, RZ ;  /* 0x000000ff00007210 */ /* 0x000fe20007ffe1ff */
[----:B------:R-:W-:-:S02]  /*50d0*/  IMAD.HI.U32 R2, R5, R189, RZ ;  /* 0x000000bd05027227 */ /* 0x000fc400078e00ff */
[----:B------:R2:W-:Y:S01]  /*50e0*/  STL [R1+0x3514], R193 ;  /* 0x003514c101007387 */ /* 0x0005e20000100800 */
[----:B-1----:R-:W-:Y:S01]  /*50f0*/  IABS R191, R191 ;  /* 0x000000bf00bf7213 */ /* 0x002fe20000000000 */
[----:B------:R-:W-:Y:S02]  /*5100*/  IMAD.MOV R2, RZ, RZ, -R2 ;  /* 0x000000ffff027224 */ /* 0x000fe400078e0a02 */
[----:B------:R-:W-:Y:S01]  /*5110*/  STL [R1+0x3504], R196 ;  /* 0x003504c401007387 */ /* 0x000fe20000100800 */
[----:B------:R-:W-:Y:S02]  /*5120*/  IMAD R190, R7, R0, R190 ;  /* 0x0000000007be7224 */ /* 0x000fe400078e02be */
[----:B------:R-:W-:Y:S01]  /*5130*/  IMAD.HI.U32 R194, R5, R191, RZ ;  /* 0x000000bf05c27227 */ /* 0x000fe200078e00ff */
[----:B------:R1:W-:Y:S01]  /*5140*/  STL [R1+0x3510], R195 ;  /* 0x003510c301007387 */ /* 0x0003e20000100800 */
[----:B--2---:R-:W-:Y:S02]  /*5150*/  IABS R193, R193 ;  /* 0x000000c100c17213 */ /* 0x004fe40000000000 */
[----:B------:R-:W-:-:S02]  /*5160*/  IMAD.MOV R194, RZ, RZ, -R194 ;  /* 0x000000ffffc27224 */ /* 0x000fc400078e0ac2 */
[----:B------:R-:W-:Y:S02]  /*5170*/  IMAD R189, R7, R2, R189 ;  /* 0x0000000207bd7224 */ /* 0x000fe400078e02bd */
[----:B------:R-:W-:Y:S01]  /*5180*/  IMAD.HI.U32 R0, R5, R193, RZ ;  /* 0x000000c105007227 */ /* 0x000fe200078e00ff */
[----:B-1----:R-:W-:-:S03]  /*5190*/  IABS R195, R195 ;  /* 0x000000c300c37213 */ /* 0x002fc60000000000 */
[----:B------:R-:W-:Y:S01]  /*51a0*/  IMAD.HI.U32 R2, R5, R192, RZ ;  /* 0x000000c005027227 */ /* 0x000fe200078e00ff */
[----:B------:R-:W-:-:S03]  /*51b0*/  IADD3 R0, -R0, RZ, RZ ;  /* 0x000000ff00007210 */ /* 0x000fc60007ffe1ff */
[C---:B------:R-:W-:Y:S01]  /*51c0*/  IMAD R191, R7.reuse, R194, R191 ;  /* 0x000000c207bf7224 */ /* 0x040fe200078e02bf */
[----:B------:R-:W-:Y:S01]  /*51d0*/  IABS R194, R196 ;  /* 0x000000c400c27213 */ /* 0x000fe20000000000 */
[----:B------:R-:W-:Y:S01]  /*51e0*/  IMAD.MOV R2, RZ, RZ, -R2 ;  /* 0x000000ffff027224 */ /* 0x000fe200078e0a02 */
[----:B------:R-:W-:Y:S01]  /*51f0*/  IADD3 R196, R212, 0xc4, RZ ;  /* 0x000000c4d4c47810 */ /* 0x000fe20007ffe0ff */
[----:B------:R-:W-:Y:S02]  /*5200*/  IMAD R193, R7, R0, R193 ;  /* 0x0000000007c17224 */ /* 0x000fe400078e02c1 */
[----:B------:R-:W-:Y:S02]  /*5210*/  IMAD.HI.U32 R0, R5, R195, RZ ;  /* 0x000000c305007227 */ /* 0x000fe400078e00ff */
[----:B------:R1:W-:Y:S02]  /*5220*/  STL [R1+0x3524], R196 ;  /* 0x003524c401007387 */ /* 0x0003e40000100800 */
[----:B------:R-:W-:-:S02]  /*5230*/  IMAD R192, R7, R2, R192 ;  /* 0x0000000207c07224 */ /* 0x000fc400078e02c0 */
[----:B------:R-:W-:Y:S01]  /*5240*/  IMAD.HI.U32 R2, R5, R194, RZ ;  /* 0x000000c205027227 */ /* 0x000fe200078e00ff */
[----:B------:R-:W-:Y:S03]  /*5250*/  STL [R1+0x3534], R244 ;  /* 0x003534f401007387 */ /* 0x000fe60000100800 */
[----:B------:R-:W-:Y:S01]  /*5260*/  IMAD.MOV R0, RZ, RZ, -R0 ;  /* 0x000000ffff007224 */ /* 0x000fe200078e0a00 */
[----:B------:R2:W-:Y:S01]  /*5270*/  STL [R1+0x355c], R198 ;  /* 0x00355cc601007387 */ /* 0x0005e20000100800 */
[----:B------:R-:W-:Y:S01]  /*5280*/  IMAD.MOV R2, RZ, RZ, -R2 ;  /* 0x000000ffff027224 */ /* 0x000fe200078e0a02 */
[----:B-1----:R-:W-:Y:S01]  /*5290*/  IABS R196, R196 ;  /* 0x000000c400c47213 */ /* 0x002fe20000000000 */
[C---:B------:R-:W-:Y:S01]  /*52a0*/  IMAD R195, R7.reuse, R0, R195 ;  /* 0x0000000007c37224 */ /* 0x040fe200078e02c3 */
[----:B------:R1:W-:Y:S01]  /*52b0*/  STL [R1+0x3540], R199 ;  /* 0x003540c701007387 */ /* 0x0003e20000100800 */
[----:B------:R-:W-:-:S02]  /*52c0*/  IMAD R194, R7, R2, R194 ;  /* 0x0000000207c27224 */ /* 0x000fc400078e02c2 */
[C---:B------:R-:W-:Y:S01]  /*52d0*/  IMAD.HI.U32 R2, R5.reuse, R197, RZ ;  /* 0x000000c505027227 */ /* 0x040fe200078e00ff */
[----:B------:R-:W-:Y:S01]  /*52e0*/  STL [R1+0x1790], R200 ;  /* 0x001790c801007387 */ /* 0x000fe20000100800 */
[----:B--2---:R-:W-:Y:S02]  /*52f0*/  IABS R198, R198 ;  /* 0x000000c600c67213 */ /* 0x004fe40000000000 */
[----:B------:R-:W-:Y:S01]  /*5300*/  IMAD.MOV R2, RZ, RZ, -R2 ;  /* 0x000000ffff027224 */ /* 0x000fe200078e0a02 */
[----:B------:R2:W-:Y:S01]  /*5310*/  STL [R1+0x1798], R205 ;  /* 0x001798cd01007387 */ /* 0x0005e20000100800 */
[C---:B------:R-:W-:Y:S01]  /*5320*/  IMAD.HI.U32 R202, R5.reuse, R196, RZ ;  /* 0x000000c405ca7227 */ /* 0x040fe200078e00ff */
[----:B-1----:R-:W-:Y:S02]  /*5330*/  IABS R199, R199 ;  /* 0x000000c700c77213 */ /* 0x002fe40000000000 */
[----:B------:R1:W-:Y:S01]  /*5340*/  STL [R1+0x17a0], R203 ;  /* 0x0017a0cb01007387 */ /* 0x0003e20000100800 */
[----:B------:R-:W-:Y:S01]  /*5350*/  IMAD.HI.U32 R0, R5, R198, RZ ;  /* 0x000000c605007227 */ /* 0x000fe200078e00ff */
[----:B------:R-:W-:-:S03]  /*5360*/  IADD3 R202, -R202, RZ, RZ ;  /* 0x000000ffcaca7210 */ /* 0x000fc60007ffe1ff */
[----:B------:R-:W-:Y:S01]  /*5370*/  IMAD.MOV R0, RZ, RZ, -R0 ;  /* 0x000000ffff007224 */ /* 0x000fe200078e0a00 */
[----:B--2---:R-:W-:Y:S01]  /*5380*/  IADD3 R205, R212, 0xc8, RZ ;  /* 0x000000c8d4cd7810 */ /* 0x004fe20007ffe0ff */
[C---:B------:R-:W-:Y:S01]  /*5390*/  IMAD R197, R7.reuse, R2, R197 ;  /* 0x0000000207c57224 */ /* 0x040fe200078e02c5 */
[----:B------:R-:W-:Y:S01]  /*53a0*/  IADD3 R2, R200, 0x180, RZ ;  /* 0x00000180c8027810 */ /* 0x000fe20007ffe0ff */
[----:B------:R-:W-:Y:S01]  /*53b0*/  IMAD R198, R7, R0, R198 ;  /* 0x0000000007c67224 */ /* 0x000fe200078e02c6 */
[----:B------:R-:W-:Y:S01]  /*53c0*/  IABS R0, R203 ;  /* 0x000000cb00007213 */ /* 0x000fe20000000000 */
[C---:B-1----:R-:W-:Y:S02]  /*53d0*/  IMAD.HI.U32 R203, R201.reuse, R248, RZ ;  /* 0x000000f8c9cb7227 */ /* 0x042fe400078e00ff */
[----:B------:R1:W-:Y:S02]  /*53e0*/  STL [R1+0x179c], R2 ;  /* 0x00179c0201007387 */ /* 0x0003e40000100800 */
[----:B------:R-:W-:-:S02]  /*53f0*/  IMAD.HI.U32 R200, R201, R252, RZ ;  /* 0x000000fcc9c87227 */ /* 0x000fc400078e00ff */
[----:B------:R2:W-:Y:S02]  /*5400*/  STL [R1+0x353c], R205 ;  /* 0x00353ccd01007387 */ /* 0x0005e40000100800 */
[----:B------:R-:W-:Y:S01]  /*5410*/  IMAD.MOV R203, RZ, RZ, -R203 ;  /* 0x000000ffffcb7224 */ /* 0x000fe200078e0acb */
[----:B------:R-:W-:Y:S01]  /*5420*/  IADD3 R200, -R200, RZ, RZ ;  /* 0x000000ffc8c87210 */ /* 0x000fe20007ffe1ff */
[----:B------:R-:W-:Y:S02]  /*5430*/  IMAD R196, R7, R202, R196 ;  /* 0x000000ca07c47224 */ /* 0x000fe400078e02c4 */
[C---:B------:R-:W-:Y:S01]  /*5440*/  IMAD R248, R204.reuse, R203, R248 ;  /* 0x000000cbccf87224 */ /* 0x040fe200078e02f8 */
[----:B-1----:R-:W-:Y:S01]  /*5450*/  IABS R2, R2 ;  /* 0x0000000200027213 */ /* 0x002fe20000000000 */
[C---:B------:R-:W-:Y:S01]  /*5460*/  IMAD R252, R204.reuse, R200, R252 ;  /* 0x000000c8ccfc7224 */ /* 0x040fe200078e02fc */
[----:B------:R-:W-:Y:S01]  /*5470*/  IABS R200, R205 ;  /* 0x000000cd00c87213 */ /* 0x000fe20000000000 */
[----:B------:R-:W-:Y:S01]  /*5480*/  IMAD.HI.U32 R202, R5, R199, RZ ;  /* 0x000000c705ca7227 */ /* 0x000fe200078e00ff */
[----:B------:R-:W-:-:S02]  /*5490*/  ISETP.GT.U32.AND P6, PT, R204, R248, PT ;  /* 0x000000f8cc00720c */ /* 0x000fc40003fc4070 */
[----:B------:R-:W-:Y:S01]  /*54a0*/  ISETP.GT.U32.AND P1, PT, R204, R252, PT ;  /* 0x000000fccc00720c */ /* 0x000fe20003f24070 */
[----:B------:R-:W-:Y:S01]  /*54b0*/  IMAD.MOV R202, RZ, RZ, -R202 ;  /* 0x000000ffffca7224 */ /* 0x000fe200078e0aca */
[C---:B--2---:R-:W-:Y:S02]  /*54c0*/  IADD3 R205, R212.reuse, 0xc9, RZ ;  /* 0x000000c9d4cd7810 */ /* 0x044fe40007ffe0ff */
[----:B------:R-:W-:Y:S01]  /*54d0*/  IADD3 R203, R212, 0xcb, RZ ;  /* 0x000000cbd4cb7810 */ /* 0x000fe20007ffe0ff */
[----:B------:R-:W-:Y:S02]  /*54e0*/  IMAD R199, R7, R202, R199 ;  /* 0x000000ca07c77224 */ /* 0x000fe400078e02c7 */
[C---:B------:R-:W-:Y:S01]  /*54f0*/  IMAD.HI.U32 R202, R201.reuse, R0, RZ ;  /* 0x00000000c9ca7227 */ /* 0x040fe200078e00ff */
[----:B------:R1:W-:Y:S03]  /*5500*/  STL [R1+0x3528], R205 ;  /* 0x003528cd01007387 */ /* 0x0003e60000100800 */
[----:B------:R-:W-:Y:S01]  /*5510*/  IMAD.HI.U32 R201, R201, R2, RZ ;  /* 0x00000002c9c97227 */ /* 0x000fe200078e00ff */
[----:B------:R-:W-:Y:S01]  /*5520*/  STL [R1+0x3550], R245 ;  /* 0x003550f501007387 */ /* 0x000fe20000100800 */
[----:B------:R-:W-:-:S02]  /*5530*/  @!P1 IADD3 R252, R252, -R204, RZ ;  /* 0x800000ccfcfc9210 */ /* 0x000fc40007ffe0ff */
[----:B------:R-:W-:Y:S01]  /*5540*/  @!P6 IMAD.IADD R248, R248, 0x1, -R204 ;  /* 0x00000001f8f8e824 */ /* 0x000fe200078e0acc */
[----:B------:R2:W-:Y:S01]  /*5550*/  STL [R1+0x3558], R203 ;  /* 0x003558cb01007387 */ /* 0x0005e20000100800 */
[----:B------:R-:W-:Y:S01]  /*5560*/  IMAD.MOV R202, RZ, RZ, -R202 ;  /* 0x000000ffffca7224 */ /* 0x000fe200078e0aca */
[----:B------:R-:W-:Y:S01]  /*5570*/  ISETP.GT.U32.AND P6, PT, R7, R210, PT ;  /* 0x000000d20700720c */ /* 0x000fe20003fc4070 */
[----:B------:R-:W-:Y:S01]  /*5580*/  IMAD.MOV R201, RZ, RZ, -R201 ;  /* 0x000000ffffc97224 */ /* 0x000fe200078e0ac9 */
[C---:B------:R-:W-:Y:S01]  /*5590*/  ISETP.GT.U32.AND P1, PT, R204.reuse, R248, PT ;  /* 0x000000f8cc00720c */ /* 0x040fe20003f24070 */
[C---:B------:R-:W-:Y:S01]  /*55a0*/  IMAD R0, R204.reuse, R202, R0 ;  /* 0x000000cacc007224 */ /* 0x040fe200078e0200 */
[----:B------:R-:W-:Y:S01]  /*55b0*/  IABS R202, R245 ;  /* 0x000000f500ca7213 */ /* 0x000fe20000000000 */
[C---:B------:R-:W-:Y:S01]  /*55c0*/  IMAD R2, R204.reuse, R201, R2 ;  /* 0x000000c9cc027224 */ /* 0x040fe200078e0202 */
[----:B------:R-:W-:Y:S01]  /*55d0*/  IABS R201, R205 ;  /* 0x000000cd00c97213 */ /* 0x000fe20000000000 */
[----:B-1----:R-:W-:Y:S01]  /*55e0*/  IMAD.HI.U32 R205, R5, R200, RZ ;  /* 0x000000c805cd7227 */ /* 0x002fe200078e00ff */
[----:B------:R-:W-:-:S02]  /*55f0*/  ISETP.GT.U32.AND P5, PT, R204, R0, PT ;  /* 0x00000000cc00720c */ /* 0x000fc40003fa4070 */
[----:B------:R-:W-:Y:S01]  /*5600*/  ISETP.GT.U32.AND P4, PT, R204, R2, PT ;  /* 0x00000002cc00720c */ /* 0x000fe20003f84070 */
[----:B------:R-:W-:Y:S01]  /*5610*/  IMAD.HI.U32 R213, R5, R201, RZ ;  /* 0x000000c905d57227 */ /* 0x000fe200078e00ff */
[----:B------:R-:W-:Y:S02]  /*5620*/  IADD3 R205, -R205, RZ, RZ ;  /* 0x000000ffcdcd7210 */ /* 0x000fe40007ffe1ff */
[----:B--2---:R-:W-:Y:S01]  /*5630*/  IABS R203, R203 ;  /* 0x000000cb00cb7213 */ /* 0x004fe20000000000 */
[----:B------:R-:W-:-:S04]  /*5640*/  IMAD.HI.U32 R212, R5, R202, RZ ;  /* 0x000000ca05d47227 */ /* 0x000fc800078e00ff */
[----:B------:R-:W-:Y:S02]  /*5650*/  IMAD.MOV R213, RZ, RZ, -R213 ;  /* 0x000000ffffd57224 */ /* 0x000fe400078e0ad5 */
[----:B------:R-:W-:Y:S02]  /*5660*/  IMAD.MOV R212, RZ, RZ, -R212 ;  /* 0x000000ffffd47224 */ /* 0x000fe400078e0ad4 */
[----:B------:R-:W-:Y:S02]  /*5670*/  @!P1 IMAD.IADD R248, R248, 0x1, -R204 ;  /* 0x00000001f8f89824 */ /* 0x000fe400078e0acc */
[C---:B------:R-:W-:Y:S02]  /*5680*/  IMAD R201, R7.reuse, R213, R201 ;  /* 0x000000d507c97224 */ /* 0x040fe400078e02c9 */
[C---:B------:R-:W-:Y:S01]  /*5690*/  IMAD R202, R7.reuse, R212, R202 ;  /* 0x000000d407ca7224 */ /* 0x040fe200078e02ca */
[----:B------:R-:W3:Y:S01]  /*56a0*/  LDL R213, [R1+0x3170] ;  /* 0x0031700001d57983 */ /* 0x000ee20000100800 */
[----:B------:R-:W-:Y:S01]  /*56b0*/  @!P5 IMAD.IADD R0, R0, 0x1, -R204 ;  /* 0x000000010000d824 */ /* 0x000fe200078e0acc */
[----:B------:R-:W-:Y:S01]  /*56c0*/  ISETP.GT.U32.AND P5, PT, R204, R252, PT ;  /* 0x000000fccc00720c */ /* 0x000fe20003fa4070 */
[----:B------:R-:W-:Y:S01]  /*56d0*/  @!P3 IMAD.IADD R8, R8, 0x1, -R7 ;  /* 0x000000010808b824 */ /* 0x000fe200078e0a07 */
[----:B------:R-:W3:Y:S01]  /*56e0*/  LDL R212, [R1+0x3174] ;  /* 0x0031740001d47983 */ /* 0x000ee20000100800 */
[----:B------:R-:W-:Y:S01]  /*56f0*/  @!P4 IADD3 R2, R2, -R204, RZ ;  /* 0x800000cc0202c210 */ /* 0x000fe20007ffe0ff */
[----:B------:R-:W-:-:S02]  /*5700*/  IMAD R200, R7, R205, R200 ;  /* 0x000000cd07c87224 */ /* 0x000fc400078e02c8 */
[----:B------:R1:W-:Y:S07]  /*5710*/  STL [R1+0x35f4], R248 ;  /* 0x0035f4f801007387 */ /* 0x0003ee0000100800 */
[----:B------:R-:W-:Y:S01]  /*5720*/  @!P5 IADD3 R252, R252, -R204, RZ ;  /* 0x800000ccfcfcd210 */ /* 0x000fe20007ffe0ff */
[----:B------:R-:W-:Y:S01]  /*5730*/  IMAD.HI.U32 R205, R5, R203, RZ ;  /* 0x000000cb05cd7227 */ /* 0x000fe200078e00ff */
[----:B-1----:R-:W4:Y:S04]  /*5740*/  LDL R248, [R1+0x1794] ;  /* 0x0017940001f87983 */ /* 0x002f280000100800 */
[----:B------:R1:W-:Y:S04]  /*5750*/  STL [R1+0x35f0], R252 ;  /* 0x0035f0fc01007387 */ /* 0x0003e80000100800 */
[----:B-1----:R-:W5:Y:S01]  /*5760*/  LDL R252, [R1+0x3568] ;  /* 0x0035680001fc7983 */ /* 0x002f620000100800 */
[----:B------:R-:W-:-:S02]  /*5770*/  ISETP.GT.U32.AND P4, PT, R204, R0, PT ;  /* 0x00000000cc00720c */ /* 0x000fc40003f84070 */
[----:B------:R-:W-:Y:S01]  /*5780*/  ISETP.GT.U32.AND P3, PT, R204, R2, PT ;  /* 0x00000002cc00720c */ /* 0x000fe20003f64070 */
[----:B------:R-:W-:-:S04]  /*5790*/  IMAD.MOV R205, RZ, RZ, -R205 ;  /* 0x000000ffffcd7224 */ /* 0x000fc800078e0acd */
[----:B------:R-:W-:-:S06]  /*57a0*/  IMAD R203, R7, R205, R203 ;  /* 0x000000cd07cb7224 */ /* 0x000fcc00078e02cb */
[--C-:B------:R-:W-:Y:S02]  /*57b0*/  @!P4 IMAD.IADD R0, R0, 0x1, -R204.reuse ;  /* 0x000000010000c824 */ /* 0x100fe400078e0acc */
[----:B------:R-:W-:-:S03]  /*57c0*/  @!P3 IMAD.IADD R2, R2, 0x1, -R204 ;  /* 0x000000010202b824 */ /* 0x000fc600078e0acc */
[----:B------:R1:W-:Y:S01]  /*57d0*/  STL [R1+0x35ec], R0 ;  /* 0x0035ec0001007387 */ /* 0x0003e20000100800 */
[----:B------:R-:W-:-:S13]  /*57e0*/  ISETP.GT.U32.AND P3, PT, R7, R208, PT ;  /* 0x000000d00700720c */ /* 0x000fda0003f64070 */
[----:B------:R-:W-:Y:S01]  /*57f0*/  @!P3 IMAD.IADD R208, R208, 0x1, -R7 ;  /* 0x00000001d0d0b824 */ /* 0x000fe200078e0a07 */
[----:B------:R-:W-:Y:S02]  /*5800*/  @!P2 IADD3 R211, R211, -R7, RZ ;  /* 0x80000007d3d3a210 */ /* 0x000fe40007ffe0ff */
[----:B----4-:R-:W-:-:S05]  /*5810*/  IADD3 R205, R248, 0xcc, RZ ;  /* 0x000000ccf8cd7810 */ /* 0x010fca0007ffe0ff */
[----:B------:R-:W-:Y:S04]  /*5820*/  STL [R1+0x3564], R205 ;  /* 0x003564cd01007387 */ /* 0x000fe80000100800 */
[----:B------:R4:W-:Y:S04]  /*5830*/  STL [R1+0x35f8], R2 ;  /* 0x0035f80201007387 */ /* 0x0009e80000100800 */
[----:B-1----:R-:W2:Y:S01]  /*5840*/  LDL R0, [R1+0x317c] ;  /* 0x00317c0001007983 */ /* 0x002ea20000100800 */
[----:B-----5:R-:W-:-:S03]  /*5850*/  ISETP.GE.AND P3, PT, R252, RZ, PT ;  /* 0x000000fffc00720c */ /* 0x020fc60003f66270 */
[----:B------:R-:W5:Y:S01]  /*5860*/  LDL R252, [R1+0x3180] ;  /* 0x0031800001fc7983 */ /* 0x000f620000100800 */
[C---:B------:R-:W-:Y:S02]  /*5870*/  ISETP.GT.U32.AND P2, PT, R7.reuse, R8, PT ;  /* 0x000000080700720c */ /* 0x040fe40003f44070 */
[C---:B------:R-:W-:Y:S01]  /*5880*/  ISETP.GT.U32.AND P1, PT, R7.reuse, R211, PT ;  /* 0x000000d30700720c */ /* 0x040fe20003f24070 */
[----:B------:R-:W-:Y:S01]  /*5890*/  @!P6 IMAD.IADD R210, R210, 0x1, -R7 ;  /* 0x00000001d2d2e824 */ /* 0x000fe200078e0a07 */
[C---:B------:R-:W-:Y:S01]  /*58a0*/  ISETP.GT.U32.AND P5, PT, R7.reuse, R209, PT ;  /* 0x000000d10700720c */ /* 0x040fe20003fa4070 */
[----:B----4-:R-:W4:Y:S03]  /*58b0*/  LDL R2, [R1+0x3178] ;  /* 0x0031780001027983 */ /* 0x010f260000100800 */
[C---:B------:R-:W-:Y:S02]  /*58c0*/  ISETP.GT.U32.AND P6, PT, R7.reuse, R210, PT ;  /* 0x000000d20700720c */ /* 0x040fe40003fc4070 */
[----:B------:R-:W-:-:S03]  /*58d0*/  ISETP.GT.U32.AND P4, PT, R7, R3, PT ;  /* 0x000000030700720c */ /* 0x000fc60003f84070 */
[----:B------:R-:W-:Y:S02]  /*58e0*/  @!P2 IADD3 R8, R8, -R7, RZ ;  /* 0x800000070808a210 */ /* 0x000fe40007ffe0ff */
[--C-:B------:R-:W-:Y:S01]  /*58f0*/  @!P1 IMAD.IADD R211, R211, 0x1, -R7.reuse ;  /* 0x00000001d3d39824 */ /* 0x100fe200078e0a07 */
[C---:B------:R-:W-:Y:S02]  /*5900*/  ISETP.GT.U32.AND P2, PT, R7.reuse, R207, PT ;  /* 0x000000cf0700720c */ /* 0x040fe40003f44070 */
[----:B------:R-:W-:Y:S01]  /*5910*/  ISETP.GT.U32.AND P1, PT, R7, R206, PT ;  /* 0x000000ce0700720c */ /* 0x000fe20003f24070 */
[----:B------:R-:W-:Y:S02]  /*5920*/  @!P5 IMAD.IADD R209, R209, 0x1, -R7 ;  /* 0x00000001d1d1d824 */ /* 0x000fe400078e0a07 */
[----:B------:R-:W-:-:S03]  /*5930*/  @!P6 IADD3 R210, R210, -R7, RZ ;  /* 0x80000007d2d2e210 */ /* 0x000fc60007ffe0ff */
[----:B------:R-:W-:Y:S01]  /*5940*/  ISETP.GT.U32.AND P6, PT, R7, R209, PT ;  /* 0x000000d10700720c */ /* 0x000fe20003fc4070 */
[----:B------:R-:W-:Y:S01]  /*5950*/  @!P4 IMAD.IADD R3, R3, 0x1, -R7 ;  /* 0x000000010303c824 */ /* 0x000fe200078e0a07 */
[----:B------:R-:W-:-:S03]  /*5960*/  ISETP.GE.AND P4, PT, R248, RZ, PT ;  /* 0x000000fff800720c */ /* 0x000fc60003f86270 */
[----:B------:R-:W-:Y:S02]  /*5970*/  @!P2 IADD3 R207, R207, -R7, RZ ;  /* 0x80000007cfcfa210 */ /* 0x000fe40007ffe0ff */
[--C-:B------:R-:W-:Y:S01]  /*5980*/  @!P1 IMAD.IADD R206, R206, 0x1, -R7.reuse ;  /* 0x00000001cece9824 */ /* 0x100fe200078e0a07 */
[----:B---3--:R-:W-:Y:S02]  /*5990*/  ISETP.GE.AND P2, PT, R212, RZ, PT ;  /* 0x000000ffd400720c */ /* 0x008fe40003f46270 */
[----:B------:R-:W-:Y:S01]  /*59a0*/  ISETP.GE.AND P1, PT, R213, RZ, PT ;  /* 0x000000ffd500720c */ /* 0x000fe20003f26270 */
[----:B------:R-:W3:Y:S01]  /*59b0*/  LDL R212, [R1+0x3184] ;  /* 0x0031840001d47983 */ /* 0x000ee20000100800 */
[----:B------:R-:W-:Y:S01]  /*59c0*/  ISETP.GT.U32.AND P5, PT, R7, R6, PT ;  /* 0x000000060700720c */ /* 0x000fe20003fa4070 */
[----:B------:R-:W-:Y:S02]  /*59d0*/  @!P6 IMAD.IADD R209, R209, 0x1, -R7 ;  /* 0x00000001d1d1e824 */ /* 0x000fe400078e0a07 */
[----:B------:R-:W3:Y:S01]  /*59e0*/  LDL R213, [R1+0x3188] ;  /* 0x0031880001d57983 */ /* 0x000ee20000100800 */
[----:B------:R-:W-:Y:S01]  /*59f0*/  @!P4 IMAD.MOV R211, RZ, RZ, -R211 ;  /* 0x000000ffffd3c224 */ /* 0x000fe200078e0ad3 */
[----:B------:R-:W-:-:S06]  /*5a00*/  @!P3 IADD3 R8, -R8, RZ, RZ ;  /* 0x000000ff0808b210 */ /* 0x000fcc0007ffe1ff */
[----:B------:R-:W-:Y:S01]  /*5a10*/  @!P1 IMAD.MOV R209, RZ, RZ, -R209 ;  /* 0x000000ffffd19224 */ /* 0x000fe200078e0ad1 */
[C---:B------:R-:W-:Y:S02]  /*5a20*/  ISETP.GT.U32.AND P1, PT, R7.reuse, R4, PT ;  /* 0x000000040700720c */ /* 0x040fe40003f24070 */
[----:B------:R-:W-:Y:S02]  /*5a30*/  @!P5 IADD3 R6, R6, -R7, RZ ;  /* 0x800000070606d210 */ /* 0x000fe40007ffe0ff */
[----:B------:R-:W-:Y:S01]  /*5a40*/  ISETP.GT.U32.AND P5, PT, R7, R3, PT ;  /* 0x000000030700720c */ /* 0x000fe20003fa4070 */
[----:B------:R-:W-:Y:S01]  /*5a50*/  STL [R1+0x24], R211 ;  /* 0x000024d301007387 */ /* 0x000fe20000100800 */
[----:B------:R-:W-:-:S03]  /*5a60*/  @!P2 IMAD.MOV R210, RZ, RZ, -R210 ;  /* 0x000000ffffd2a224 */ /* 0x000fc600078e0ad2 */
[----:B------:R1:W-:Y:S04]  /*5a70*/  STL [R1+0x35e4], R8 ;  /* 0x0035e40801007387 */ /* 0x0003e80000100800 */
[----:B------:R-:W-:Y:S01]  /*5a80*/  STL [R1+0x1c], R210 ;  /* 0x00001cd201007387 */ /* 0x000fe20000100800 */
[----:B------:R-:W-:Y:S01]  /*5a90*/  @!P1 IMAD.IADD R4, R4, 0x1, -R7 ;  /* 0x0000000104049824 */ /* 0x000fe200078e0a07 */
[----:B-1----:R-:W-:-:S05]  /*5aa0*/  IADD3 R8, R248, 0xcd, RZ ;  /* 0x000000cdf8087810 */ /* 0x002fca0007ffe0ff */
[----:B------:R-:W-:Y:S01]  /*5ab0*/  STL [R1+0x3554], R8 ;  /* 0x0035540801007387 */ /* 0x000fe20000100800 */
[----:B------:R-:W-:-:S03]  /*5ac0*/  @!P5 IADD3 R3, R3, -R7, RZ ;  /* 0x800000070303d210 */ /* 0x000fc60007ffe0ff */
[----:B------:R-:W-:Y:S01]  /*5ad0*/  STL [R1+0x18], R209 ;  /* 0x000018d101007387 */ /* 0x000fe20000100800 */
[----:B------:R-:W-:-:S13]  /*5ae0*/  ISETP.GT.U32.AND P5, PT, R7, R9, PT ;  /* 0x000000090700720c */ /* 0x000fda0003fa4070 */
[----:B------:R-:W-:Y:S02]  /*5af0*/  @!P5 IADD3 R9, R9, -R7, RZ ;  /* 0x800000070909d210 */ /* 0x000fe40007ffe0ff */
[----:B--2---:R-:W-:Y:S02]  /*5b00*/  ISETP.GE.AND P1, PT, R0, RZ, PT ;  /* 0x000000ff0000720c */ /* 0x004fe40003f26270 */
[----:B------:R-:W2:Y:S01]  /*5b10*/  LDL R0, [R1+0x318c] ;  /* 0x00318c0001007983 */ /* 0x000ea20000100800 */
[----:B-----5:R-:W-:-:S03]  /*5b20*/  ISETP.GE.AND P5, PT, R252, RZ, PT ;  /* 0x000000fffc00720c */ /* 0x020fc60003fa6270 */
[----:B------:R-:W5:Y:S01]  /*5b30*/  LDL R252, [R1+0x3190] ;  /* 0x0031900001fc7983 */ /* 0x000f620000100800 */
[C---:B------:R-:W-:Y:S02]  /*5b40*/  ISETP.GT.U32.AND P4, PT, R7.reuse, R208, PT ;  /* 0x000000d00700720c */ /* 0x040fe40003f84070 */
[C---:B------:R-:W-:Y:S02]  /*5b50*/  ISETP.GT.U32.AND P2, PT, R7.reuse, R206, PT ;  /* 0x000000ce0700720c */ /* 0x040fe40003f44070 */
[----:B------:R-:W-:-:S09]  /*5b60*/  ISETP.GT.U32.AND P3, PT, R7, R207, PT ;  /* 0x000000cf0700720c */ /* 0x000fd20003f64070 */
[--C-:B------:R-:W-:Y:S01]  /*5b70*/  @!P4 IMAD.IADD R208, R208, 0x1, -R7.reuse ;  /* 0x00000001d0d0c824 */ /* 0x100fe200078e0a07 */
[----:B------:R-:W-:Y:S02]  /*5b80*/  ISETP.GT.U32.AND P4, PT, R7, R10, PT ;  /* 0x0000000a0700720c */ /* 0x000fe40003f84070 */
[----:B------:R-:W-:Y:S01]  /*5b90*/  @!P2 IADD3 R206, R206, -R7, RZ ;  /* 0x80000007cecea210 */ /* 0x000fe20007ffe0ff */
[----:B------:R-:W-:Y:S01]  /*5ba0*/  @!P3 IMAD.IADD R207, R207, 0x1, -R7 ;  /* 0x00000001cfcfb824 */ /* 0x000fe200078e0a07 */
[----:B----4-:R-:W-:Y:S02]  /*5bb0*/  ISETP.GE.AND P2, PT, R2, RZ, PT ;  /* 0x000000ff0200720c */ /* 0x010fe40003f46270 */
[----:B------:R-:W-:Y:S02]  /*5bc0*/  ISETP.GT.U32.AND P3, PT, R7, R11, PT ;  /* 0x0000000b0700720c */ /* 0x000fe40003f64070 */
[----:B------:R-:W-:-:S05]  /*5bd0*/  MOV R2, R3 ;  /* 0x0000000300027202 */ /* 0x000fca0000000f00 */
[----:B------:R-:W-:Y:S01]  /*5be0*/  @!P4 IMAD.IADD R10, R10, 0x1, -R7 ;  /* 0x000000010a0ac824 */ /* 0x000fe200078e0a07 */
[----:B---3--:R-:W-:-:S03]  /*5bf0*/  ISETP.GE.AND P4, PT, R212, RZ, PT ;  /* 0x000000ffd400720c */ /* 0x008fc60003f86270 */
[----:B------:R-:W-:Y:S02]  /*5c00*/  @!P2 IADD3 R2, -R2, RZ, RZ ;  /* 0x000000ff0202a210 */ /* 0x000fe40007ffe1ff */
[----:B------:R-:W-:Y:S01]  /*5c10*/  @!P3 IMAD.IADD R11, R11, 0x1, -R7 ;  /* 0x000000010b0bb824 */ /* 0x000fe200078e0a07 */
[----:B------:R-:W-:Y:S01]  /*5c20*/  ISETP.GE.AND P3, PT, R213, RZ, PT ;  /* 0x000000ffd500720c */ /* 0x000fe20003f66270 */
[----:B------:R-:W3:Y:S04]  /*5c30*/  LDL R212, [R1+0x3194] ;  /* 0x0031940001d47983 */ /* 0x000ee80000100800 */
[----:B------:R-:W4:Y:S04]  /*5c40*/  LDL R213, [R1+0x3198] ;  /* 0x0031980001d57983 */ /* 0x000f280000100800 */
[----:B------:R1:W-:Y:S01]  /*5c50*/  STL [R1+0x14], R2 ;  /* 0x0000140201007387 */ /* 0x0003e20000100800 */
[----:B------:R-:W-:-:S02]  /*5c60*/  IABS R204, R205 ;  /* 0x000000cd00cc7213 */ /* 0x000fc40000000000 */
[----:B------:R-:W-:Y:S01]  /*5c70*/  ISETP.GT.U32.AND P6, PT, R7, R6, PT ;  /* 0x000000060700720c */ /* 0x000fe20003fc4070 */
[----:B-1----:R-:W-:-:S04]  /*5c80*/  IMAD.MOV.U32 R2, RZ, RZ, R206 ;  /* 0x000000ffff027224 */ /* 0x002fc800078e00ce */
[----:B------:R-:W-:Y:S01]  /*5c90*/  @!P4 IMAD.MOV R2, RZ, RZ, -R2 ;  /* 0x000000ffff02c224 */ /* 0x000fe200078e0a02 */
[----:B------:R-:W-:Y:S01]  /*5ca0*/  ISETP.GT.U32.AND P4, PT, R7, R11, PT ;  /* 0x0000000b0700720c */ /* 0x000fe20003f84070 */
[----:B------:R-:W-:Y:S01]  /*5cb0*/  IMAD.HI.U32 R205, R5, R204, RZ ;  /* 0x000000cc05cd7227 */ /* 0x000fe200078e00ff */
[----:B------:R-:W-:-:S03]  /*5cc0*/  ISETP.GT.U32.AND P2, PT, R7, R4, PT ;  /* 0x000000040700720c */ /* 0x000fc60003f44070 */
[----:B------:R-:W-:Y:S02]  /*5cd0*/  IMAD.MOV R205, RZ, RZ, -R205 ;  /* 0x000000ffffcd7224 */ /* 0x000fe400078e0acd */
[----:B------:R-:W-:Y:S02]  /*5ce0*/  @!P6 IMAD.IADD R6, R6, 0x1, -R7 ;  /* 0x000000010606e824 */ /* 0x000fe400078e0a07 */
[----:B------:R-:W-:Y:S01]  /*5cf0*/  IMAD R204, R7, R205, R204 ;  /* 0x000000cd07cc7224 */ /* 0x000fe200078e02cc */
[----:B------:R-:W-:Y:S01]  /*5d00*/  IABS R205, R8 ;  /* 0x0000000800cd7213 */ /* 0x000fe20000000000 */
[----:B------:R-:W-:Y:S02]  /*5d10*/  IMAD.MOV.U32 R8, RZ, RZ, R207 ;  /* 0x000000ffff087224 */ /* 0x000fe400078e00cf */
[--C-:B------:R-:W-:Y:S01]  /*5d20*/  @!P4 IMAD.IADD R11, R11, 0x1, -R7.reuse ;  /* 0x000000010b0bc824 */ /* 0x100fe200078e0a07 */
[----:B------:R-:W-:Y:S01]  /*5d30*/  @!P1 IADD3 R208, -R208, RZ, RZ ;  /* 0x000000ffd0d09210 */ /* 0x000fe20007ffe1ff */
[----:B------:R-:W-:Y:S01]  /*5d40*/  @!P5 IMAD.MOV R8, RZ, RZ, -R8 ;  /* 0x000000ffff08d224 */ /* 0x000fe200078e0a08 */
[----:B------:R-:W-:Y:S01]  /*5d50*/  @!P3 IADD3 R6, -R6, RZ, RZ ;  /* 0x000000ff0606b210 */ /* 0x000fe20007ffe1ff */
[----:B------:R-:W-:Y:S01]  /*5d60*/  @!P2 IMAD.IADD R4, R4, 0x1, -R7 ;  /* 0x000000010404a824 */ /* 0x000fe200078e0a07 */
[----:B------:R-:W-:Y:S01]  /*5d70*/  ISETP.GT.U32.AND P3, PT, R7, R13, PT ;  /* 0x0000000d0700720c */ /* 0x000fe20003f64070 */
[----:B------:R-:W-:Y:S04]  /*5d80*/  STL [R1+0x10], R208 ;  /* 0x000010d001007387 */ /* 0x000fe80000100800 */
[----:B------:R-:W-:Y:S04]  /*5d90*/  STL [R1+0xc], R8 ;  /* 0x00000c0801007387 */ /* 0x000fe80000100800 */
[----:B------:R1:W-:Y:S02]  /*5da0*/  STL [R1+0x8], R2 ;  /* 0x0000080201007387 */ /* 0x0003e40000100800 */
[----:B-1----:R-:W-:-:S02]  /*5db0*/  IADD3 R2, R248, 0xce, RZ ;  /* 0x000000cef8027810 */ /* 0x002fc40007ffe0ff */
[----:B------:R-:W-:Y:S02]  /*5dc0*/  @!P3 IADD3 R13, R13, -R7, RZ ;  /* 0x800000070d0db210 */ /* 0x000fe40007ffe0ff */
[----:B------:R-:W-:Y:S01]  /*5dd0*/  IABS R206, R2 ;  /* 0x0000000200ce7213 */ /* 0x000fe20000000000 */
[----:B------:R1:W-:Y:S04]  /*5de0*/  STL [R1+0x354c], R2 ;  /* 0x00354c0201007387 */ /* 0x0003e80000100800 */
[----:B------:R-:W-:Y:S04]  /*5df0*/  STL [R1+0x4], R6 ;  /* 0x0000040601007387 */ /* 0x000fe80000100800 */
[----:B-1----:R-:W4:Y:S01]  /*5e00*/  LDL R2, [R1+0x31a0] ;  /* 0x0031a00001027983 */ /* 0x002f220000100800 */
[----:B--2---:R-:W-:Y:S01]  /*5e10*/  ISETP.GE.AND P4, PT, R0, RZ, PT ;  /* 0x000000ff0000720c */ /* 0x004fe20003f86270 */
[----:B------:R-:W-:Y:S01]  /*5e20*/  IMAD.MOV.U32 R0, RZ, RZ, R4 ;  /* 0x000000ffff007224 */ /* 0x000fe200078e0004 */
[----:B-----5:R-:W-:-:S11]  /*5e30*/  ISETP.GE.AND P3, PT, R252, RZ, PT ;  /* 0x000000fffc00720c */ /* 0x020fd60003f66270 */
[----:B------:R-:W-:-:S05]  /*5e40*/  @!P4 IMAD.MOV R0, RZ, RZ, -R0 ;  /* 0x000000ffff00c224 */ /* 0x000fca00078e0a00 */
[----:B------:R1:W-:Y:S04]  /*5e50*/  STL [R1], R0 ;  /* 0x0000000001007387 */ /* 0x0003e80000100800 */
[----:B------:R-:W2:Y:S01]  /*5e60*/  LDL R252, [R1+0x31a8] ;  /* 0x0031a80001fc7983 */ /* 0x000ea20000100800 */
[C---:B------:R-:W-:Y:S02]  /*5e70*/  ISETP.GT.U32.AND P1, PT, R7.reuse, R9, PT ;  /* 0x000000090700720c */ /* 0x040fe40003f24070 */
[C---:B------:R-:W-:Y:S02]  /*5e80*/  ISETP.GT.U32.AND P5, PT, R7.reuse, R10, PT ;  /* 0x0000000a0700720c */ /* 0x040fe40003fa4070 */
[C---:B------:R-:W-:Y:S01]  /*5e90*/  ISETP.GT.U32.AND P6, PT, R7.reuse, R12, PT ;  /* 0x0000000c0700720c */ /* 0x040fe20003fc4070 */
[----:B-1----:R-:W5:Y:S01]  /*5ea0*/  LDL R0, [R1+0x31a4] ;  /* 0x0031a40001007983 */ /* 0x002f620000100800 */
[----:B------:R-:W-:-:S07]  /*5eb0*/  ISETP.GT.U32.AND P2, PT, R7, R14, PT ;  /* 0x0000000e0700720c */ /* 0x000fce0003f44070 */
[--C-:B------:R-:W-:Y:S01]  /*5ec0*/  @!P1 IMAD.IADD R9, R9, 0x1, -R7.reuse ;  /* 0x0000000109099824 */ /* 0x100fe200078e0a07 */
[C---:B------:R-:W-:Y:S02]  /*5ed0*/  ISETP.GT.U32.AND P1, PT, R7.reuse, R15, PT ;  /* 0x0000000f0700720c */ /* 0x040fe40003f24070 */
[----:B------:R-:W-:Y:S02]  /*5ee0*/  @!P5 IADD3 R10, R10, -R7, RZ ;  /* 0x800000070a0ad210 */ /* 0x000fe40007ffe0ff */
[C---:B------:R-:W-:Y:S01]  /*5ef0*/  ISETP.GT.U32.AND P5, PT, R7.reuse, R16, PT ;  /* 0x000000100700720c */ /* 0x040fe20003fa4070 */
[--C-:B------:R-:W-:Y:S01]  /*5f00*/  @!P6 IMAD.IADD R12, R12, 0x1, -R7.reuse ;  /* 0x000000010c0ce824 */ /* 0x100fe200078e0a07 */
[C---:B------:R-:W-:Y:S01]  /*5f10*/  ISETP.GT.U32.AND P4, PT, R7.reuse, R13, PT ;  /* 0x0000000d0700720c */ /* 0x040fe20003f84070 */
[--C-:B------:R-:W-:Y:S01]  /*5f20*/  @!P2 IMAD.IADD R14, R14, 0x1, -R7.reuse ;  /* 0x000000010e0ea824 */ /* 0x100fe200078e0a07 */
[----:B---3--:R-:W-:Y:S02]  /*5f30*/  ISETP.GE.AND P2, PT, R212, RZ, PT ;  /* 0x000000ffd400720c */ /* 0x008fe40003f46270 */
[----:B------:R-:W-:Y:S01]  /*5f40*/  ISETP.GT.U32.AND P6, PT, R7, R12, PT ;  /* 0x0000000c0700720c */ /* 0x000fe20003fc4070 */
[----:B------:R-:W3:Y:S02]  /*5f50*/  LDL R212, [R1+0x31ac] ;  /* 0x0031ac0001d47983 */ /* 0x000ee40000100800 */
[----:B------:R-:W-:Y:S01]  /*5f60*/  @!P1 IMAD.IADD R15, R15, 0x1, -R7 ;  /* 0x000000010f0f9824 */ /* 0x000fe200078e0a07 */
[----:B----4-:R-:W-:-:S02]  /*5f70*/  ISETP.GE.AND P1, PT, R213, RZ, PT ;  /* 0x000000ffd500720c */ /* 0x010fc40003f26270 */
[----:B------:R-:W4:Y:S01]  /*5f80*/  LDL R213, [R1+0x31b0] ;  /* 0x0031b00001d57983 */ /* 0x000f220000100800 */
[-C--:B------:R-:W-:Y:S02]  /*5f90*/  @!P5 IADD3 R16, R16, -R7.reuse, RZ ;  /* 0x800000071010d210 */ /* 0x080fe40007ffe0ff */
[----:B------:R-:W-:Y:S02]  /*5fa0*/  ISETP.GE.AND P5, PT, R246, RZ, PT ;  /* 0x000000fff600720c */ /* 0x000fe40003fa6270 */
[----:B------:R-:W-:Y:S02]  /*5fb0*/  @!P4 IADD3 R13, R13, -R7, RZ ;  /* 0x800000070d0dc210 */ /* 0x000fe40007ffe0ff */
[----:B------:R-:W-:Y:S01]  /*5fc0*/  ISETP.GT.U32.AND P4, PT, R7, R19, PT ;  /* 0x000000130700720c */ /* 0x000fe20003f84070 */
[----:B------:R-:W-:Y:S01]  /*5fd0*/  @!P6 IMAD.IADD R12, R12, 0x1, -R7 ;  /* 0x000000010c0ce824 */ /* 0x000fe200078e0a07 */
[----:B------:R-:W-:Y:S01]  /*5fe0*/  @!P2 IADD3 R10, -R10, RZ, RZ ;  /* 0x000000ff0a0aa210 */ /* 0x000fe20007ffe1ff */
[----:B------:R-:W-:-:S02]  /*5ff0*/  @!P3 IMAD.MOV R9, RZ, RZ, -R9 ;  /* 0x000000ffff09b224 */ /* 0x000fc400078e0a09 */
[----:B------:R-:W-:Y:S01]  /*6000*/  @!P1 IMAD.MOV R11, RZ, RZ, -R11 ;  /* 0x000000ffff0b9224 */ /* 0x000fe200078e0a0b */
[----:B------:R-:W-:-:S03]  /*6010*/  IADD3 R246, R248, 0xcf, RZ ;  /* 0x000000cff8f67810 */ /* 0x000fc60007ffe0ff */
[----:B------:R-:W-:Y:S01]  /*6020*/  @!P5 IMAD.MOV R12, RZ, RZ, -R12 ;  /* 0x000000ffff0cd224 */ /* 0x000fe200078e0a0c */
[----:B------:R-:W-:Y:S04]  /*6030*/  STL [R1+0x35c8], R9 ;  /* 0x0035c80901007387 */ /* 0x000fe80000100800 */
[----:B------:R-:W-:Y:S01]  /*6040*/  STL [R1+0x35cc], R10 ;  /* 0x0035cc0a01007387 */ /* 0x000fe20000100800 */
[----:B------:R-:W-:-:S03]  /*6050*/  @!P4 IADD3 R19, R19, -R7, RZ ;  /* 0x800000071313c210 */ /* 0x000fc60007ffe0ff */
[----:B------:R-:W-:Y:S04]  /*6060*/  STL [R1+0x35d0], R11 ;  /* 0x0035d00b01007387 */ /* 0x000fe80000100800 */
[----:B------:R-:W-:Y:S04]  /*6070*/  STL [R1+0x35d4], R12 ;  /* 0x0035d40c01007387 */ /* 0x000fe80000100800 */
[----:B------:R-:W-:Y:S01]  /*6080*/  STL [R1+0x3530], R246 ;  /* 0x003530f601007387 */ /* 0x000fe20000100800 */
[----:B--2---:R-:W-:-:S03]  /*6090*/  ISETP.GE.AND P4, PT, R252, RZ, PT ;  /* 0x000000fffc00720c */ /* 0x004fc60003f86270 */
[----:B------:R-:W2:Y:S01]  /*60a0*/  LDL R252, [R1+0x31bc] ;  /* 0x0031bc0001fc7983 */ /* 0x000ea20000100800 */
[C---:B------:R-:W-:Y:S02]  /*60b0*/  ISETP.GT.U32.AND P1, PT, R7.reuse, R16, PT ;  /* 0x000000100700720c */ /* 0x040fe40003f24070 */
[C---:B------:R-:W-:Y:S02]  /*60c0*/  ISETP.GT.U32.AND P5, PT, R7.reuse, R18, PT ;  /* 0x000000120700720c */ /* 0x040fe40003fa4070 */
[C---:B------:R-:W-:Y:S02]  /*60d0*/  ISETP.GT.U32.AND P3, PT, R7.reuse, R14, PT ;  /* 0x0000000e0700720c */ /* 0x040fe40003f64070 */
[C---:B------:R-:W-:Y:S02]  /*60e0*/  ISETP.GT.U32.AND P2, PT, R7.reuse, R15, PT ;  /* 0x0000000f0700720c */ /* 0x040fe40003f44070 */
[----:B------:R-:W-:-:S05]  /*60f0*/  ISETP.GT.U32.AND P6, PT, R7, R17, PT ;  /* 0x000000110700720c */ /* 0x000fca0003fc4070 */
[----:B------:R-:W-:Y:S02]  /*6100*/  @!P1 IADD3 R16, R16, -R7, RZ ;  /* 0x8000000710109210 */ /* 0x000fe40007ffe0ff */
[--C-:B------:R-:W-:Y:S01]  /*6110*/  @!P5 IMAD.IADD R18, R18, 0x1, -R7.reuse ;  /* 0x000000011212d824 */ /* 0x100fe200078e0a07 */
[----:B------:R-:W-:Y:S02]  /*6120*/  ISETP.GE.AND P1, PT, R2, RZ, PT ;  /* 0x000000ff0200720c */ /* 0x000fe40003f26270 */
[----:B-----5:R-:W-:Y:S01]  /*6130*/  ISETP.GE.AND P5, PT, R0, RZ, PT ;  /* 0x000000ff0000720c */ /* 0x020fe20003fa6270 */
[----:B------:R-:W5:Y:S04]  /*6140*/  LDL R2, [R1+0x31b4] ;  /* 0x0031b40001027983 */ /* 0x000f680000100800 */
[----:B------:R-:W5:Y:S01]  /*6150*/  LDL R0, [R1+0x31b8] ;  /* 0x0031b80001007983 */ /* 0x000f620000100800 */
[--C-:B------:R-:W-:Y:S01]  /*6160*/  @!P3 IMAD.IADD R14, R14, 0x1, -R7.reuse ;  /* 0x000000010e0eb824 */ /* 0x100fe200078e0a07 */
[----:B------:R-:W-:Y:S01]  /*6170*/  ISETP.GT.U32.AND P3, PT, R7, R20, PT ;  /* 0x000000140700720c */ /* 0x000fe20003f64070 */
[----:B------:R-:W-:Y:S01]  /*6180*/  @!P2 IMAD.IADD R15, R15, 0x1, -R7 ;  /* 0x000000010f0fa824 */ /* 0x000fe200078e0a07 */
[----:B------:R-:W-:-:S02]  /*6190*/  ISETP.GT.U32.AND P2, PT, R7, R21, PT ;  /* 0x000000150700720c */ /* 0x000fc40003f44070 */
[----:B------:R-:W-:Y:S01]  /*61a0*/  @!P1 IMAD.MOV R13, RZ, RZ, -R13 ;  /* 0x000000ffff0d9224 */ /* 0x000fe200078e0a0d */
[----:B------:R-:W-:Y:S02]  /*61b0*/  @!P6 IADD3 R17, R17, -R7, RZ ;  /* 0x800000071111e210 */ /* 0x000fe40007ffe0ff */
[C---:B------:R-:W-:Y:S02]  /*61c0*/  ISETP.GT.U32.AND P1, PT, R7.reuse, R18, PT ;  /* 0x000000120700720c */ /* 0x040fe40003f24070 */
[----:B------:R-:W-:-:S04]  /*61d0*/  ISETP.GT.U32.AND P6, PT, R7, R17, PT ;  /* 0x000000110700720c */ /* 0x000fc80003fc4070 */
[--C-:B------:R-:W-:Y:S01]  /*61e0*/  @!P3 IMAD.IADD R20, R20, 0x1, -R7.reuse ;  /* 0x000000011414b824 */ /* 0x100fe200078e0a07 */
[----:B---3--:R-:W-:Y:S01]  /*61f0*/  ISETP.GE.AND P3, PT, R212, RZ, PT ;  /* 0x000000ffd400720c */ /* 0x008fe20003f66270 */
[--C-:B------:R-:W-:Y:S01]  /*6200*/  @!P2 IMAD.IADD R21, R21, 0x1, -R7.reuse ;  /* 0x000000011515a824 */ /* 0x100fe200078e0a07 */
[----:B----4-:R-:W-:Y:S01]  /*6210*/  ISETP.GE.AND P2, PT, R213, RZ, PT ;  /* 0x000000ffd500720c */ /* 0x010fe20003f46270 */
[----:B------:R-:W3:Y:S04]  /*6220*/  LDL R212, [R1+0x31c0] ;  /* 0x0031c00001d47983 */ /* 0x000ee80000100800 */
[----:B------:R-:W4:Y:S01]  /*6230*/  LDL R213, [R1+0x31c4] ;  /* 0x0031c40001d57983 */ /* 0x000f220000100800 */
[--C-:B------:R-:W-:Y:S01]  /*6240*/  @!P1 IMAD.IADD R18, R18, 0x1, -R7.reuse ;  /* 0x0000000112129824 */ /* 0x100fe200078e0a07 */
[----:B------:R-:W-:Y:S01]  /*6250*/  ISETP.GT.U32.AND P1, PT, R7, R24, PT ;  /* 0x000000180700720c */ /* 0x000fe20003f24070 */
[----:B------:R-:W-:Y:S01]  /*6260*/  @!P6 IMAD.IADD R17, R17, 0x1, -R7 ;  /* 0x000000011111e824 */ /* 0x000fe200078e0a07 */
[----:B------:R-:W-:Y:S01]  /*6270*/  @!P5 IADD3 R14, -R14, RZ, RZ ;  /* 0x000000ff0e0ed210 */ /* 0x000fe20007ffe1ff */
[----:B------:R-:W-:-:S02]  /*6280*/  @!P4 IMAD.MOV R15, RZ, RZ, -R15 ;  /* 0x000000ffff0fc224 */ /* 0x000fc400078e0a0f */
[----:B------:R-:W-:Y:S01]  /*6290*/  @!P3 IMAD.MOV R16, RZ, RZ, -R16 ;  /* 0x000000ffff10b224 */ /* 0x000fe200078e0a10 */
[----:B------:R-:W-:Y:S01]  /*62a0*/  @!P2 IADD3 R17, -R17, RZ, RZ ;  /* 0x000000ff1111a210 */ /* 0x000fe20007ffe1ff */
[----:B------:R-:W-:Y:S01]  /*62b0*/  STL [R1+0x35d8], R13 ;  /* 0x0035d80d01007387 */ /* 0x000fe20000100800 */
[----:B------:R-:W-:-:S03]  /*62c0*/  IADD3 R4, R248, 0xd0, RZ ;  /* 0x000000d0f8047810 */ /* 0x000fc60007ffe0ff */
[----:B------:R-:W-:Y:S02]  /*62d0*/  STL [R1+0x35dc], R14 ;  /* 0x0035dc0e01007387 */ /* 0x000fe40000100800 */
[----:B------:R-:W-:Y:S02]  /*62e0*/  @!P1 IMAD.IADD R24, R24, 0x1, -R7 ;  /* 0x0000000118189824 */ /* 0x000fe400078e0a07 */
[----:B------:R-:W-:Y:S04]  /*62f0*/  STL [R1+0x35e0], R15 ;  /* 0x0035e00f01007387 */ /* 0x000fe80000100800 */
[----:B------:R-:W-:Y:S04]  /*6300*/  STL [R1+0x35e8], R16 ;  /* 0x0035e81001007387 */ /* 0x000fe80000100800 */
[----:B------:R-:W-:Y:S04]  /*6310*/  STL [R1+0x35fc], R17 ;  /* 0x0035fc1101007387 */ /* 0x000fe80000100800 */
[----:B------:R1:W-:Y:S01]  /*6320*/  STL [R1+0x3560], R4 ;  /* 0x0035600401007387 */ /* 0x0003e20000100800 */
[----:B--2---:R-:W-:-:S03]  /*6330*/  ISETP.GE.AND P1, PT, R252, RZ, PT ;  /* 0x000000fffc00720c */ /* 0x004fc60003f26270 */
[----:B------:R-:W2:Y:S01]  /*6340*/  LDL R252, [R1+0x31d0] ;  /* 0x0031d00001fc7983 */ /* 0x000ea20000100800 */
[C---:B------:R-:W-:Y:S02]  /*6350*/  ISETP.GT.U32.AND P3, PT, R7.reuse, R21, PT ;  /* 0x000000150700720c */ /* 0x040fe40003f64070 */
[C---:B------:R-:W-:Y:S02]  /*6360*/  ISETP.GT.U32.AND P2, PT, R7.reuse, R23, PT ;  /* 0x000000170700720c */ /* 0x040fe40003f44070 */
[C---:B------:R-:W-:Y:S02]  /*6370*/  ISETP.GT.U32.AND P5, PT, R7.reuse, R19, PT ;  /* 0x000000130700720c */ /* 0x040fe40003fa4070 */
[C---:B------:R-:W-:Y:S02]  /*6380*/  ISETP.GT.U32.AND P4, PT, R7.reuse, R20, PT ;  /* 0x000000140700720c */ /* 0x040fe40003f84070 */
[----:B------:R-:W-:-:S05]  /*6390*/  ISETP.GT.U32.AND P6, PT, R7, R22, PT ;  /* 0x000000160700720c */ /* 0x000fca0003fc4070 */
[----:B------:R-:W-:Y:S02]  /*63a0*/  @!P3 IMAD.IADD R21, R21, 0x1, -R7 ;  /* 0x000000011515b824 */ /* 0x000fe400078e0a07 */
[----:B------:R-:W-:Y:S02]  /*63b0*/  @!P2 IADD3 R23, R23, -R7, RZ ;  /* 0x800000071717a210 */ /* 0x000fe40007ffe0ff */
[----:B-----5:R-:W-:Y:S02]  /*63c0*/  ISETP.GE.AND P3, PT, R2, RZ, PT ;  /* 0x000000ff0200720c */ /* 0x020fe40003f66270 */
[----:B------:R-:W5:Y:S01]  /*63d0*/  LDL R2, [R1+0x31c8] ;  /* 0x0031c80001027983 */ /* 0x000f620000100800 */
[----:B------:R-:W-:-:S03]  /*63e0*/  ISETP.GE.AND P2, PT, R0, RZ, PT ;  /* 0x000000ff0000720c */ /* 0x000fc60003f46270 */
[----:B------:R-:W5:Y:S01]  /*63f0*/  LDL R0, [R1+0x31cc] ;  /* 0x0031cc0001007983 */ /* 0x000f620000100800 */
[--C-:B------:R-:W-:Y:S01]  /*6400*/  @!P5 IMAD.IADD R19, R19, 0x1, -R7.reuse ;  /* 0x000000011313d824 */ /* 0x100fe200078e0a07 */
[C---:B------:R-:W-:Y:S02]  /*6410*/  ISETP.GT.U32.AND P5, PT, R7.reuse, R25, PT ;  /* 0x000000190700720c */ /* 0x040fe40003fa4070 */
[----:B------:R-:W-:Y:S02]  /*6420*/  @!P4 IADD3 R20, R20, -R7, RZ ;  /* 0x800000071414c210 */ /* 0x000fe40007ffe0ff */
[C---:B------:R-:W-:Y:S01]  /*6430*/  ISETP.GT.U32.AND P4, PT, R7.reuse, R26, PT ;  /* 0x0000001a0700720c */ /* 0x040fe20003f84070 */
[----:B------:R-:W-:Y:S01]  /*6440*/  @!P6 IMAD.IADD R22, R22, 0x1, -R7 ;  /* 0x000000011616e824 */ /* 0x000fe200078e0a07 */
[----:B------:R-:W-:Y:S02]  /*6450*/  @!P3 IADD3 R18, -R18, RZ, RZ ;  /* 0x000000ff1212b210 */ /* 0x000fe40007ffe1ff */
[----:B------:R-:W-:-:S02]  /*6460*/  ISETP.GT.U32.AND P3, PT, R7, R23, PT ;  /* 0x000000170700720c */ /* 0x000fc40003f64070 */
[----:B------:R-:W-:-:S03]  /*6470*/  ISETP.GT.U32.AND P6, PT, R7, R22, PT ;  /* 0x000000160700720c */ /* 0x000fc60003fc4070 */
[----:B------:R-:W-:Y:S01]  /*6480*/  @!P5 IMAD.IADD R25, R25, 0x1, -R7 ;  /* 0x000000011919d824 */ /* 0x000fe200078e0a07 */
[----:B---3--:R-:W-:-:S03]  /*6490*/  ISETP.GE.AND P5, PT, R212, RZ, PT ;  /* 0x000000ffd400720c */ /* 0x008fc60003fa6270 */
[----:B------:R-:W-:Y:S01]  /*64a0*/  @!P4 IADD3 R26, R26, -R7, RZ ;  /* 0x800000071a1ac210 */ /* 0x000fe20007ffe0ff */
[----:B------:R-:W3:Y:S01]  /*64b0*/  LDL R212, [R1+0x31d4] ;  /* 0x0031d40001d47983 */ /* 0x000ee20000100800 */
[----:B----4-:R-:W-:-:S03]  /*64c0*/  ISETP.GE.AND P4, PT, R213, RZ, PT ;  /* 0x000000ffd500720c */ /* 0x010fc60003f86270 */
[----:B------:R-:W4:Y:S01]  /*64d0*/  LDL R213, [R1+0x31d8] ;  /* 0x0031d80001d57983 */ /* 0x000f220000100800 */
[--C-:B------:R-:W-:Y:S01]  /*64e0*/  @!P3 IMAD.IADD R23, R23, 0x1, -R7.reuse ;  /* 0x000000011717b824 */ /* 0x100fe200078e0a07 */
[----:B------:R-:W-:Y:S01]  /*64f0*/  ISETP.GT.U32.AND P3, PT, R7, R29, PT ;  /* 0x0000001d0700720c */ /* 0x000fe20003f64070 */
[----:B------:R-:W-:Y:S02]  /*6500*/  @!P6 IMAD.IADD R22, R22, 0x1, -R7 ;  /* 0x000000011616e824 */ /* 0x000fe400078e0a07 */
[----:B------:R-:W-:Y:S01]  /*6510*/  @!P2 IMAD.MOV R19, RZ, RZ, -R19 ;  /* 0x000000ffff13a224 */ /* 0x000fe200078e0a13 */
[----:B------:R-:W-:Y:S01]  /*6520*/  @!P5 IADD3 R21, -R21, RZ, RZ ;  /* 0x000000ff1515d210 */ /* 0x000fe20007ffe1ff */
[----:B------:R-:W-:Y:S01]  /*6530*/  @!P1 IMAD.MOV R20, RZ, RZ, -R20 ;  /* 0x000000ffff149224 */ /* 0x000fe200078e0a14 */
[----:B------:R-:W-:Y:S01]  /*6540*/  IABS R208, R4 ;  /* 0x0000000400d07213 */ /* 0x000fe20000000000 */
[----:B------:R-:W-:Y:S01]  /*6550*/  STL [R1+0x3600], R18 ;  /* 0x0036001201007387 */ /* 0x000fe20000100800 */
[----:B------:R-:W-:Y:S01]  /*6560*/  @!P4 IMAD.MOV R22, RZ, RZ, -R22 ;  /* 0x000000ffff16c224 */ /* 0x000fe200078e0a16 */
[----:B-1----:R-:W-:-:S02]  /*6570*/  IADD3 R4, R248, 0xd1, RZ ;  /* 0x000000d1f8047810 */ /* 0x002fc40007ffe0ff */
        /* <DEDUP_REMOVED lines=13> */
[--C-:B------:R-:W-:Y:S02]  /*6650*/  @!P5 IMAD.IADD R26, R26, 0x1, -R7.reuse ;  /* 0x000000011a1ad824 */ /* 0x100fe400078e0a07 */
[----:B------:R-:W-:Y:S01]  /*6660*/  @!P4 IMAD.IADD R28, R28, 0x1, -R7 ;  /* 0x000000011c1cc824 */ /* 0x000fe200078e0a07 */
[----:B-----5:R-:W-:Y:S02]  /*6670*/  ISETP.GE.AND P5, PT, R2, RZ, PT ;  /* 0x000000ff0200720c */ /* 0x020fe40003fa6270 */
[----:B------:R-:W5:Y:S01]  /*6680*/  LDL R2, [R1+0x31dc] ;  /* 0x0031dc0001027983 */ /* 0x000f620000100800 */
[----:B------:R-:W-:-:S03]  /*6690*/  ISETP.GE.AND P4, PT, R0, RZ, PT ;  /* 0x000000ff0000720c */ /* 0x000fc60003f86270 */
[----:B------:R-:W5:Y:S01]  /*66a0*/  LDL R0, [R1+0x31e0] ;  /* 0x0031e00001007983 */ /* 0x000f620000100800 */
[----:B------:R-:W-:Y:S01]  /*66b0*/  @!P2 IADD3 R24, R24, -R7, RZ ;  /* 0x800000071818a210 */ /* 0x000fe20007ffe0ff */
[--C-:B------:R-:W-:Y:S01]  /*66c0*/  @!P1 IMAD.IADD R25, R25, 0x1, -R7.reuse ;  /* 0x0000000119199824 */ /* 0x100fe200078e0a07 */
[C---:B------:R-:W-:Y:S02]  /*66d0*/  ISETP.GT.U32.AND P2, PT, R7.reuse, R30, PT ;  /* 0x0000001e0700720c */ /* 0x040fe40003f44070 */
[----:B------:R-:W-:Y:S01]  /*66e0*/  ISETP.GT.U32.AND P1, PT, R7, R31, PT ;  /* 0x0000001f0700720c */ /* 0x000fe20003f24070 */
[----:B------:R-:W-:Y:S02]  /*66f0*/  @!P6 IMAD.IADD R27, R27, 0x1, -R7 ;  /* 0x000000011b1be824 */ /* 0x000fe400078e0a07 */
[----:B------:R-:W-:Y:S01]  /*6700*/  @!P5 IMAD.MOV R23, RZ, RZ, -R23 ;  /* 0x000000ffff17d224 */ /* 0x000fe200078e0a17 */
[C---:B------:R-:W-:Y:S02]  /*6710*/  ISETP.GT.U32.AND P5, PT, R7.reuse, R28, PT ;  /* 0x0000001c0700720c */ /* 0x040fe40003fa4070 */
[----:B------:R-:W-:-:S05]  /*6720*/  ISETP.GT.U32.AND P6, PT, R7, R27, PT ;  /* 0x0000001b0700720c */ /* 0x000fca0003fc4070 */
[-C--:B------:R-:W-:Y:S02]  /*6730*/  @!P2 IADD3 R30, R30, -R7.reuse, RZ ;  /* 0x800000071e1ea210 */ /* 0x080fe40007ffe0ff */
[----:B---3--:R-:W-:Y:S01]  /*6740*/  ISETP.GE.AND P2, PT, R212, RZ, PT ;  /* 0x000000ffd400720c */ /* 0x008fe20003f46270 */
[----:B------:R-:W-:Y:S01]  /*6750*/  @!P1 IMAD.IADD R31, R31, 0x1, -R7 ;  /* 0x000000011f1f9824 */ /* 0x000fe200078e0a07 */
[----:B------:R-:W3:Y:S01]  /*6760*/  LDL R212, [R1+0x31e8] ;  /* 0x0031e80001d47983 */ /* 0x000ee20000100800 */
[----:B----4-:R-:W-:Y:S02]  /*6770*/  ISETP.GE.AND P1, PT, R213, RZ, PT ;  /* 0x000000ffd500720c */ /* 0x010fe40003f26270 */
[----:B------:R-:W-:Y:S01]  /*6780*/  @!P5 IADD3 R28, R28, -R7, RZ ;  /* 0x800000071c1cd210 */ /* 0x000fe20007ffe0ff */
[----:B------:R-:W-:Y:S01]  /*6790*/  IMAD.HI.U32 R209, R5, R205, RZ ;  /* 0x000000cd05d17227 */ /* 0x000fe200078e00ff */
[----:B------:R-:W-:Y:S01]  /*67a0*/  ISETP.GT.U32.AND P5, PT, R7, R34, PT ;  /* 0x000000220700720c */ /* 0x000fe20003fa4070 */
[----:B------:R-:W4:Y:S01]  /*67b0*/  LDL R213, [R1+0x31ec] ;  /* 0x0031ec0001d57983 */ /* 0x000f220000100800 */
[----:B------:R-:W-:Y:S01]  /*67c0*/  @!P6 IADD3 R27, R27, -R7, RZ ;  /* 0x800000071b1be210 */ /* 0x000fe20007ffe0ff */
[----:B------:R-:W-:Y:S01]  /*67d0*/  @!P4 IMAD.MOV R24, RZ, RZ, -R24 ;  /* 0x000000ffff18c224 */ /* 0x000fe200078e0a18 */
[----:B------:R-:W-:Y:S01]  /*67e0*/  @!P3 IADD3 R25, -R25, RZ, RZ ;  /* 0x000000ff1919b210 */ /* 0x000fe20007ffe1ff */
[----:B------:R-:W-:Y:S01]  /*67f0*/  IMAD.MOV R3, RZ, RZ, -R209 ;  /* 0x000000ffff037224 */ /* 0x000fe200078e0ad1 */
[----:B------:R-:W-:Y:S01]  /*6800*/  IABS R209, R4 ;  /* 0x0000000400d17213 */ /* 0x000fe20000000000 */
[----:B------:R-:W-:Y:S01]  /*6810*/  @!P2 IMAD.MOV R26, RZ, RZ, -R26 ;  /* 0x000000ffff1aa224 */ /* 0x000fe200078e0a1a */
[----:B------:R-:W-:Y:S01]  /*6820*/  STL [R1+0x3614], R23 ;  /* 0x0036141701007387 */ /* 0x000fe20000100800 */
[----:B------:R-:W-:Y:S01]  /*6830*/  @!P1 IMAD.MOV R27, RZ, RZ, -R27 ;  /* 0x000000ffff1b9224 */ /* 0x000fe200078e0a1b */
[----:B-1----:R-:W-:-:S02]  /*6840*/  IADD3 R4, R248, 0xd2, RZ ;  /* 0x000000d2f8047810 */ /* 0x002fc40007ffe0ff */
[----:B------:R-:W-:Y:S01]  /*6850*/  STL [R1+0x3618], R24 ;  /* 0x0036181801007387 */ /* 0x000fe20000100800 */
[----:B------:R-:W-:-:S03]  /*6860*/  @!P5 IADD3 R34, R34, -R7, RZ ;  /* 0x800000072222d210 */ /* 0x000fc60007ffe0ff */
[----:B------:R-:W-:Y:S04]  /*6870*/  STL [R1+0x361c], R25 ;  /* 0x00361c1901007387 */ /* 0x000fe80000100800 */
[----:B------:R-:W-:Y:S04]  /*6880*/  STL [R1+0x3620], R26 ;  /* 0x0036201a01007387 */ /* 0x000fe80000100800 */
[----:B------:R-:W-:Y:S04]  /*6890*/  STL [R1+0x3624], R27 ;  /* 0x0036241b01007387 */ /* 0x000fe80000100800 */
[----:B------:R-:W-:Y:S01]  /*68a0*/  STL [R1+0x3538], R4 ;  /* 0x0035380401007387 */ /* 0x000fe20000100800 */
[----:B--2---:R-:W-:-:S03]  /*68b0*/  ISETP.GE.AND P5, PT, R252, RZ, PT ;  /* 0x000000fffc00720c */ /* 0x004fc60003fa6270 */
[----:B------:R-:W2:Y:S01]  /*68c0*/  LDL R252, [R1+0x31f8] ;  /* 0x0031f80001fc7983 */ /* 0x000ea20000100800 */
[C---:B------:R-:W-:Y:S02]  /*68d0*/  ISETP.GT.U32.AND P2, PT, R7.reuse, R31, PT ;  /* 0x0000001f0700720c */ /* 0x040fe40003f44070 */
[C---:B------:R-:W-:Y:S02]  /*68e0*/  ISETP.GT.U32.AND P1, PT, R7.reuse, R33, PT ;  /* 0x000000210700720c */ /* 0x040fe40003f24070 */
[----:B------:R-:W-:-:S09]  /*68f0*/  ISETP.GT.U32.AND P4, PT, R7, R29, PT ;  /* 0x0000001d0700720c */ /* 0x000fd20003f84070 */
[----:B------:R-:W-:Y:S02]  /*6900*/  @!P2 IADD3 R31, R31, -R7, RZ ;  /* 0x800000071f1fa210 */ /* 0x000fe40007ffe0ff */
[----:B------:R-:W-:Y:S01]  /*6910*/  @!P1 IMAD.IADD R33, R33, 0x1, -R7 ;  /* 0x0000000121219824 */ /* 0x000fe200078e0a07 */
[----:B-----5:R-:W-:Y:S02]  /*6920*/  ISETP.GE.AND P2, PT, R2, RZ, PT ;  /* 0x000000ff0200720c */ /* 0x020fe40003f46270 */
[----:B------:R-:W5:Y:S01]  /*6930*/  LDL R2, [R1+0x31f0] ;  /* 0x0031f00001027983 */ /* 0x000f620000100800 */
[----:B------:R-:W-:-:S03]  /*6940*/  ISETP.GE.AND P1, PT, R0, RZ, PT ;  /* 0x000000ff0000720c */ /* 0x000fc60003f26270 */
[----:B------:R-:W5:Y:S01]  /*6950*/  LDL R0, [R1+0x31f4] ;  /* 0x0031f40001007983 */ /* 0x000f620000100800 */
[----:B------:R-:W-:Y:S01]  /*6960*/  ISETP.GT.U32.AND P3, PT, R7, R30, PT ;  /* 0x0000001e0700720c */ /* 0x000fe20003f64070 */
[----:B------:R-:W-:Y:S01]  /*6970*/  @!P4 IMAD.IADD R29, R29, 0x1, -R7 ;  /* 0x000000011d1dc824 */ /* 0x000fe200078e0a07 */
[----:B------:R-:W-:-:S04]  /*6980*/  ISETP.GT.U32.AND P4, PT, R7, R35, PT ;  /* 0x000000230700720c */ /* 0x000fc80003f84070 */
[----:B------:R-:W-:Y:S01]  /*6990*/  @!P2 IMAD.MOV R28, RZ, RZ, -R28 ;  /* 0x000000ffff1ca224 */ /* 0x000fe200078e0a1c */
[----:B------:R-:W-:-:S06]  /*69a0*/  ISETP.GT.U32.AND P2, PT, R7, R33, PT ;  /* 0x000000210700720c */ /* 0x000fcc0003f44070 */
[--C-:B------:R-:W-:Y:S01]  /*69b0*/  @!P3 IMAD.IADD R30, R30, 0x1, -R7.reuse ;  /* 0x000000011e1eb824 */ /* 0x100fe200078e0a07 */
[----:B------:R-:W-:Y:S01]  /*69c0*/  ISETP.GT.U32.AND P3, PT, R7, R36, PT ;  /* 0x000000240700720c */ /* 0x000fe20003f64070 */
[----:B------:R-:W-:Y:S01]  /*69d0*/  @!P4 IMAD.IADD R35, R35, 0x1, -R7 ;  /* 0x000000012323c824 */ /* 0x000fe200078e0a07 */
[----:B---3--:R-:W-:-:S04]  /*69e0*/  ISETP.GE.AND P4, PT, R212, RZ, PT ;  /* 0x000000ffd400720c */ /* 0x008fc80003f86270 */
[--C-:B------:R-:W-:Y:S01]  /*69f0*/  @!P2 IMAD.IADD R33, R33, 0x1, -R7.reuse ;  /* 0x000000012121a824 */ /* 0x100fe200078e0a07 */
[----:B------:R-:W-:Y:S01]  /*6a00*/  ISETP.GT.U32.AND P2, PT, R7, R39, PT ;  /* 0x000000270700720c */ /* 0x000fe20003f44070 */
[----:B------:R-:W-:Y:S01]  /*6a10*/  @!P5 IMAD.MOV R30, RZ, RZ, -R30 ;  /* 0x000000ffff1ed224 */ /* 0x000fe200078e0a1e */
[----:B------:R-:W-:Y:S01]  /*6a20*/  @!P1 IADD3 R29, -R29, RZ, RZ ;  /* 0x000000ff1d1d9210 */ /* 0x000fe20007ffe1ff */
[----:B------:R-:W3:Y:S01]  /*6a30*/  LDL R212, [R1+0x31fc] ;  /* 0x0031fc0001d47983 */ /* 0x000ee20000100800 */
[----:B------:R-:W-:Y:S02]  /*6a40*/  IADD3 R15, R248, 0xd3, RZ ;  /* 0x000000d3f80f7810 */ /* 0x000fe40007ffe0ff */
[----:B------:R-:W-:Y:S01]  /*6a50*/  @!P3 IMAD.IADD R36, R36, 0x1, -R7 ;  /* 0x000000012424b824 */ /* 0x000fe200078e0a07 */
[----:B----4-:R-:W-:Y:S01]  /*6a60*/  ISETP.GE.AND P3, PT, R213, RZ, PT ;  /* 0x000000ffd500720c */ /* 0x010fe20003f66270 */
[----:B------:R-:W-:Y:S01]  /*6a70*/  @!P4 IMAD.MOV R31, RZ, RZ, -R31 ;  /* 0x000000ffff1fc224 */ /* 0x000fe200078e0a1f */
[----:B------:R-:W4:Y:S04]  /*6a80*/  LDL R213, [R1+0x3200] ;  /* 0x0032000001d57983 */ /* 0x000f280000100800 */
[----:B------:R-:W-:Y:S01]  /*6a90*/  STL [R1+0x3628], R28 ;  /* 0x0036281c01007387 */ /* 0x000fe20000100800 */
[----:B------:R-:W-:-:S03]  /*6aa0*/  @!P2 IMAD.IADD R39, R39, 0x1, -R7 ;  /* 0x000000012727a824 */ /* 0x000fc600078e0a07 */
[----:B------:R-:W-:Y:S04]  /*6ab0*/  STL [R1+0x362c], R29 ;  /* 0x00362c1d01007387 */ /* 0x000fe80000100800 */
[----:B------:R-:W-:Y:S04]  /*6ac0*/  STL [R1+0x3630], R30 ;  /* 0x0036301e01007387 */ /* 0x000fe80000100800 */
[----:B------:R1:W-:Y:S04]  /*6ad0*/  STL [R1+0x3634], R31 ;  /* 0x0036341f01007387 */ /* 0x0003e80000100800 */
[----:B------:R-:W-:Y:S01]  /*6ae0*/  STL [R1+0x351c], R15 ;  /* 0x00351c0f01007387 */ /* 0x000fe20000100800 */
[----:B------:R-:W-:-:S02]  /*6af0*/  ISETP.GT.U32.AND P6, PT, R7, R32, PT ;  /* 0x000000200700720c */ /* 0x000fc40003fc4070 */
[----:B--2---:R-:W-:Y:S02]  /*6b00*/  ISETP.GE.AND P2, PT, R252, RZ, PT ;  /* 0x000000fffc00720c */ /* 0x004fe40003f46270 */
[----:B------:R-:W2:Y:S09]  /*6b10*/  LDL R252, [R1+0x320c] ;  /* 0x00320c0001fc7983 */ /* 0x000eb20000100800 */
[----:B------:R-:W-:-:S04]  /*6b20*/  @!P6 IADD3 R32, R32, -R7, RZ ;  /* 0x800000072020e210 */ /* 0x000fc80007ffe0ff */
[C---:B------:R-:W-:Y:S02]  /*6b30*/  ISETP.GT.U32.AND P6, PT, R7.reuse, R32, PT ;  /* 0x000000200700720c */ /* 0x040fe40003fc4070 */
[----:B------:R-:W-:-:S11]  /*6b40*/  ISETP.GT.U32.AND P4, PT, R7, R36, PT ;  /* 0x000000240700720c */ /* 0x000fd60003f84070 */
[----:B------:R-:W-:-:S05]  /*6b50*/  @!P6 IMAD.IADD R32, R32, 0x1, -R7 ;  /* 0x000000012020e824 */ /* 0x000fca00078e0a07 */
[----:B------:R-:W-:Y:S02]  /*6b60*/  @!P3 IADD3 R32, -R32, RZ, RZ ;  /* 0x000000ff2020b210 */ /* 0x000fe40007ffe1ff */
[----:B------:R-:W-:Y:S01]  /*6b70*/  ISETP.GT.U32.AND P3, PT, R7, R38, PT ;  /* 0x000000260700720c */ /* 0x000fe20003f64070 */
[----:B------:R-:W-:Y:S01]  /*6b80*/  @!P4 IMAD.IADD R36, R36, 0x1, -R7 ;  /* 0x000000012424c824 */ /* 0x000fe200078e0a07 */
[----:B-----5:R-:W-:Y:S02]  /*6b90*/  ISETP.GE.AND P4, PT, R2, RZ, PT ;  /* 0x000000ff0200720c */ /* 0x020fe40003f86270 */
[----:B------:R-:W5:Y:S09]  /*6ba0*/  LDL R2, [R1+0x3204] ;  /* 0x0032040001027983 */ /* 0x000f720000100800 */
[----:B------:R-:W-:-:S02]  /*6bb0*/  @!P3 IADD3 R38, R38, -R7, RZ ;  /* 0x800000072626b210 */ /* 0x000fc40007ffe0ff */
[----:B------:R-:W-:Y:S02]  /*6bc0*/  ISETP.GE.AND P3, PT, R0, RZ, PT ;  /* 0x000000ff0000720c */ /* 0x000fe40003f66270 */
[----:B------:R-:W5:Y:S01]  /*6bd0*/  LDL R0, [R1+0x3208] ;  /* 0x0032080001007983 */ /* 0x000f620000100800 */
[----:B------:R-:W-:Y:S02]  /*6be0*/  ISETP.GT.U32.AND P5, PT, R7, R35, PT ;  /* 0x000000230700720c */ /* 0x000fe40003fa4070 */
[----:B------:R-:W-:Y:S02]  /*6bf0*/  @!P4 IADD3 R33, -R33, RZ, RZ ;  /* 0x000000ff2121c210 */ /* 0x000fe40007ffe1ff */
[----:B------:R-:W-:-:S09]  /*6c00*/  ISETP.GT.U32.AND P4, PT, R7, R38, PT ;  /* 0x000000260700720c */ /* 0x000fd20003f84070 */
[----:B------:R-:W-:Y:S02]  /*6c10*/  @!P5 IADD3 R35, R35, -R7, RZ ;  /* 0x800000072323d210 */ /* 0x000fe40007ffe0ff */
[C---:B------:R-:W-:Y:S02]  /*6c20*/  ISETP.GT.U32.AND P5, PT, R7.reuse, R41, PT ;  /* 0x000000290700720c */ /* 0x040fe40003fa4070 */
[----:B------:R-:W-:Y:S01]  /*6c30*/  @!P4 IMAD.IADD R38, R38, 0x1, -R7 ;  /* 0x000000012626c824 */ /* 0x000fe200078e0a07 */
[----:B------:R-:W-:Y:S02]  /*6c40*/  ISETP.GT.U32.AND P4, PT, R7, R44, PT ;  /* 0x0000002c0700720c */ /* 0x000fe40003f84070 */
[----:B------:R-:W-:-:S08]  /*6c50*/  IADD3 R9, R248, 0xd4, RZ ;  /* 0x000000d4f8097810 */ /* 0x000fd00007ffe0ff */
[----:B------:R-:W-:Y:S02]  /*6c60*/  @!P5 IADD3 R41, R41, -R7, RZ ;  /* 0x800000072929d210 */ /* 0x000fe40007ffe0ff */
[----:B----4-:R-:W-:Y:S01]  /*6c70*/  ISETP.GE.AND P5, PT, R213, RZ, PT ;  /* 0x000000ffd500720c */ /* 0x010fe20003fa6270 */
[----:B------:R-:W-:Y:S01]  /*6c80*/  @!P4 IMAD.IADD R44, R44, 0x1, -R7 ;  /* 0x000000012c2cc824 */ /* 0x000fe200078e0a07 */
[----:B------:R-:W4:Y:S04]  /*6c90*/  LDL R213, [R1+0x3210] ;  /* 0x0032100001d57983 */ /* 0x000f280000100800 */
[----:B------:R-:W-:Y:S01]  /*6ca0*/  STL [R1+0x3548], R9 ;  /* 0x0035480901007387 */ /* 0x000fe20000100800 */
[C---:B------:R-:W-:Y:S02]  /*6cb0*/  ISETP.GT.U32.AND P1, PT, R7.reuse, R34, PT ;  /* 0x000000220700720c */ /* 0x040fe40003f24070 */
[----:B------:R-:W-:Y:S01]  /*6cc0*/  ISETP.GT.U32.AND P6, PT, R7, R37, PT ;  /* 0x000000250700720c */ /* 0x000fe20003fc4070 */
[----:B------:R-:W4:Y:S01]  /*6cd0*/  LDL R8, [R1+0x3218] ;  /* 0x0032180001087983 */ /* 0x000f220000100800 */
[----:B--2---:R-:W-:-:S03]  /*6ce0*/  ISETP.GE.AND P4, PT, R252, RZ, PT ;  /* 0x000000fffc00720c */ /* 0x004fc60003f86270 */
[----:B------:R-:W2:Y:S06]  /*6cf0*/  LDL R252, [R1+0x3224] ;  /* 0x0032240001fc7983 */ /* 0x000eac0000100800 */
[--C-:B------:R-:W-:Y:S01]  /*6d00*/  @!P1 IMAD.IADD R34, R34, 0x1, -R7.reuse ;  /* 0x0000000122229824 */ /* 0x100fe200078e0a07 */
[----:B------:R-:W-:Y:S01]  /*6d10*/  ISETP.GT.U32.AND P1, PT, R7, R40, PT ;  /* 0x000000280700720c */ /* 0x000fe20003f24070 */
[----:B------:R-:W-:-:S05]  /*6d20*/  @!P6 IMAD.IADD R37, R37, 0x1, -R7 ;  /* 0x000000012525e824 */ /* 0x000fca00078e0a07 */
[----:B------:R-:W-:-:S07]  /*6d30*/  ISETP.GT.U32.AND P6, PT, R7, R37, PT ;  /* 0x000000250700720c */ /* 0x000fce0003fc4070 */
[----:B------:R-:W-:Y:S01]  /*6d40*/  @!P1 IMAD.IADD R40, R40, 0x1, -R7 ;  /* 0x0000000128289824 */ /* 0x000fe200078e0a07 */
[----:B---3--:R-:W-:-:S05]  /*6d50*/  ISETP.GE.AND P1, PT, R212, RZ, PT ;  /* 0x000000ffd400720c */ /* 0x008fca0003f26270 */
[----:B------:R-:W-:-:S04]  /*6d60*/  @!P6 IMAD.IADD R37, R37, 0x1, -R7 ;  /* 0x000000012525e824 */ /* 0x000fc800078e0a07 */
[----:B------:R-:W-:Y:S01]  /*6d70*/  @!P5 IMAD.MOV R37, RZ, RZ, -R37 ;  /* 0x000000ffff25d224 */ /* 0x000fe200078e0a25 */
[----:B------:R-:W-:-:S03]  /*6d80*/  ISETP.GT.U32.AND P5, PT, R7, R43, PT ;  /* 0x0000002b0700720c */ /* 0x000fc60003fa4070 */
[----:B------:R-:W-:Y:S02]  /*6d90*/  @!P1 IADD3 R36, -R36, RZ, RZ ;  /* 0x000000ff24249210 */ /* 0x000fe40007ffe1ff */
[C---:B------:R-:W-:Y:S01]  /*6da0*/  ISETP.GT.U32.AND P1, PT, R7.reuse, R41, PT ;  /* 0x000000290700720c */ /* 0x040fe20003f24070 */
[----:B------:R-:W-:Y:S01]  /*6db0*/  @!P3 IMAD.MOV R34, RZ, RZ, -R34 ;  /* 0x000000ffff22b224 */ /* 0x000fe200078e0a22 */
[----:B------:R-:W-:-:S06]  /*6dc0*/  ISETP.GT.U32.AND P3, PT, R7, R39, PT ;  /* 0x000000270700720c */ /* 0x000fcc0003f64070 */
[--C-:B------:R-:W-:Y:S01]  /*6dd0*/  @!P5 IMAD.IADD R43, R43, 0x1, -R7.reuse ;  /* 0x000000012b2bd824 */ /* 0x100fe200078e0a07 */
[----:B-----5:R-:W-:Y:S02]  /*6de0*/  ISETP.GE.AND P5, PT, R0, RZ, PT ;  /* 0x000000ff0000720c */ /* 0x020fe40003fa6270 */
[----:B------:R-:W3:Y:S02]  /*6df0*/  LDL R0, [R1+0x3220] ;  /* 0x0032200001007983 */ /* 0x000ee40000100800 */
[----:B------:R-:W-:Y:S01]  /*6e00*/  @!P1 IMAD.IADD R41, R41, 0x1, -R7 ;  /* 0x0000000129299824 */ /* 0x000fe200078e0a07 */
[----:B------:R-:W-:Y:S02]  /*6e10*/  ISETP.GE.AND P1, PT, R2, RZ, PT ;  /* 0x000000ff0200720c */ /* 0x000fe40003f26270 */
[----:B------:R-:W5:Y:S01]  /*6e20*/  LDL R2, [R1+0x321c] ;  /* 0x00321c0001027983 */ /* 0x000f620000100800 */
[----:B------:R-:W-:Y:S01]  /*6e30*/  @!P2 IMAD.MOV R35, RZ, RZ, -R35 ;  /* 0x000000ffff23a224 */ /* 0x000fe200078e0a23 */
[----:B------:R-:W-:-:S02]  /*6e40*/  ISETP.GT.U32.AND P2, PT, R7, R40, PT ;  /* 0x000000280700720c */ /* 0x000fc40003f44070 */
[----:B------:R-:W-:-:S05]  /*6e50*/  @!P3 IADD3 R39, R39, -R7, RZ ;  /* 0x800000072727b210 */ /* 0x000fca0007ffe0ff */
[----:B------:R-:W-:Y:S01]  /*6e60*/  @!P5 IMAD.MOV R39, RZ, RZ, -R39 ;  /* 0x000000ffff27d224 */ /* 0x000fe200078e0a27 */
[----:B------:R-:W-:-:S05]  /*6e70*/  ISETP.GT.U32.AND P5, PT, R7, R44, PT ;  /* 0x0000002c0700720c */ /* 0x000fca0003fa4070 */
[----:B------:R-:W-:Y:S01]  /*6e80*/  @!P2 IMAD.IADD R40, R40, 0x1, -R7 ;  /* 0x000000012828a824 */ /* 0x000fe200078e0a07 */
[----:B------:R-:W-:-:S07]  /*6e90*/  ISETP.GT.U32.AND P2, PT, R7, R46, PT ;  /* 0x0000002e0700720c */ /* 0x000fce0003f44070 */
[----:B------:R-:W-:Y:S01]  /*6ea0*/  @!P5 IMAD.IADD R44, R44, 0x1, -R7 ;  /* 0x000000012c2cd824 */ /* 0x000fe200078e0a07 */
[----:B------:R-:W-:-:S05]  /*6eb0*/  ISETP.GT.U32.AND P5, PT, R7, R50, PT ;  /* 0x000000320700720c */ /* 0x000fca0003fa4070 */
[----:B------:R-:W-:Y:S01]  /*6ec0*/  @!P2 IMAD.IADD R46, R46, 0x1, -R7 ;  /* 0x000000012e2ea824 */ /* 0x000fe200078e0a07 */
[----:B------:R-:W-:Y:S02]  /*6ed0*/  ISETP.GE.AND P2, PT, R247, RZ, PT ;  /* 0x000000fff700720c */ /* 0x000fe40003f46270 */
[----:B------:R-:W-:-:S05]  /*6ee0*/  IADD3 R247, R248, 0xd5, RZ ;  /* 0x000000d5f8f77810 */ /* 0x000fca0007ffe0ff */
[----:B------:R-:W-:Y:S01]  /*6ef0*/  @!P5 IMAD.IADD R50, R50, 0x1, -R7 ;  /* 0x000000013232d824 */ /* 0x000fe200078e0a07 */
[----:B------:R-:W-:Y:S01]  /*6f00*/  STL [R1+0x352c], R247 ;  /* 0x00352cf701007387 */ /* 0x000fe20000100800 */
[C---:B------:R-:W-:Y:S02]  /*6f10*/  ISETP.GT.U32.AND P6, PT, R7.reuse, R42, PT ;  /* 0x0000002a0700720c */ /* 0x040fe40003fc4070 */
[----:B--2---:R-:W-:Y:S02]  /*6f20*/  ISETP.GE.AND P5, PT, R252, RZ, PT ;  /* 0x000000fffc00720c */ /* 0x004fe40003fa6270 */
[----:B------:R-:W2:Y:S01]  /*6f30*/  LDL R252, [R1+0x3238] ;  /* 0x0032380001fc7983 */ /* 0x000ea20000100800 */
[----:B------:R-:W-:-:S08]  /*6f40*/  ISETP.GT.U32.AND P3, PT, R7, R45, PT ;  /* 0x0000002d0700720c */ /* 0x000fd00003f64070 */
[----:B------:R-:W-:-:S05]  /*6f50*/  @!P6 IMAD.IADD R42, R42, 0x1, -R7 ;  /* 0x000000012a2ae824 */ /* 0x000fca00078e0a07 */
[C---:B------:R-:W-:Y:S01]  /*6f60*/  ISETP.GT.U32.AND P6, PT, R7.reuse, R42, PT ;  /* 0x0000002a0700720c */ /* 0x040fe20003fc4070 */
[----:B------:R-:W-:Y:S01]  /*6f70*/  @!P1 IMAD.MOV R38, RZ, RZ, -R38 ;  /* 0x000000ffff269224 */ /* 0x000fe200078e0a26 */
[----:B------:R-:W-:Y:S02]  /*6f80*/  ISETP.GT.U32.AND P1, PT, R7, R43, PT ;  /* 0x0000002b0700720c */ /* 0x000fe40003f24070 */
[----:B------:R-:W-:Y:S02]  /*6f90*/  @!P3 IADD3 R45, R45, -R7, RZ ;  /* 0x800000072d2db210 */ /* 0x000fe40007ffe0ff */
[----:B----4-:R-:W-:-:S07]  /*6fa0*/  ISETP.GE.AND P3, PT, R213, RZ, PT ;  /* 0x000000ffd500720c */ /* 0x010fce0003f66270 */
[-C--:B------:R-:W-:Y:S02]  /*6fb0*/  @!P6 IADD3 R42, R42, -R7.reuse, RZ ;  /* 0x800000072a2ae210 */ /* 0x080fe40007ffe0ff */
[----:B------:R-:W-:Y:S02]  /*6fc0*/  @!P1 IADD3 R43, R43, -R7, RZ ;  /* 0x800000072b2b9210 */ /* 0x000fe40007ffe0ff */
[C---:B------:R-:W-:Y:S01]  /*6fd0*/  ISETP.GT.U32.AND P1, PT, R7.reuse, R49, PT ;  /* 0x000000310700720c */ /* 0x040fe20003f24070 */
[----:B------:R-:W-:Y:S01]  /*6fe0*/  @!P2 IMAD.MOV R42, RZ, RZ, -R42 ;  /* 0x000000ffff2aa224 */ /* 0x000fe200078e0a2a */
[C---:B------:R-:W-:Y:S01]  /*6ff0*/  ISETP.GT.U32.AND P2, PT, R7.reuse, R48, PT ;  /* 0x000000300700720c */ /* 0x040fe20003f44070 */
[----:B------:R-:W-:Y:S01]  /*7000*/  @!P3 IMAD.MOV R41, RZ, RZ, -R41 ;  /* 0x000000ffff29b224 */ /* 0x000fe200078e0a29 */
[----:B------:R-:W-:-:S09]  /*7010*/  ISETP.GT.U32.AND P3, PT, R7, R46, PT ;  /* 0x0000002e0700720c */ /* 0x000fd20003f64070 */
[-C--:B------:R-:W-:Y:S02]  /*7020*/  @!P1 IADD3 R49, R49, -R7.reuse, RZ ;  /* 0x8000000731319210 */ /* 0x080fe40007ffe0ff */
[----:B------:R-:W-:Y:S01]  /*7030*/  @!P2 IMAD.IADD R48, R48, 0x1, -R7 ;  /* 0x000000013030a824 */ /* 0x000fe200078e0a07 */
[----:B---3--:R-:W-:Y:S02]  /*7040*/  ISETP.GE.AND P1, PT, R0, RZ, PT ;  /* 0x000000ff0000720c */ /* 0x008fe40003f26270 */
[----:B------:R-:W3:Y:S01]  /*7050*/  LDL R0, [R1+0x3234] ;  /* 0x0032340001007983 */ /* 0x000ee20000100800 */
[----:B------:R-:W-:Y:S02]  /*7060*/  @!P3 IADD3 R46, R46, -R7, RZ ;  /* 0x800000072e2eb210 */ /* 0x000fe40007ffe0ff */
[----:B------:R-:W-:Y:S02]  /*7070*/  ISETP.GE.AND P3, PT, R8, RZ, PT ;  /* 0x000000ff0800720c */ /* 0x000fe40003f66270 */
[----:B-----5:R-:W-:Y:S01]  /*7080*/  ISETP.GE.AND P2, PT, R2, RZ, PT ;  /* 0x000000ff0200720c */ /* 0x020fe20003f46270 */
[----:B------:R-:W4:Y:S04]  /*7090*/  LDL R8, [R1+0x322c] ;  /* 0x00322c0001087983 */ /* 0x000f280000100800 */
[----:B------:R-:W5:Y:S08]  /*70a0*/  LDL R2, [R1+0x3230] ;  /* 0x0032300001027983 */ /* 0x000f700000100800 */
[----:B------:R-:W-:-:S02]  /*70b0*/  @!P2 IADD3 R44, -R44, RZ, RZ ;  /* 0x000000ff2c2ca210 */ /* 0x000fc40007ffe1ff */
[----:B------:R-:W-:Y:S02]  /*70c0*/  ISETP.GT.U32.AND P2, PT, R7, R49, PT ;  /* 0x000000310700720c */ /* 0x000fe40003f44070 */
[----:B-1----:R-:W-:-:S11]  /*70d0*/  IADD3 R31, R248, 0xd6, RZ ;  /* 0x000000d6f81f7810 */ /* 0x002fd60007ffe0ff */
[----:B------:R-:W-:Y:S01]  /*70e0*/  @!P2 IMAD.IADD R49, R49, 0x1, -R7 ;  /* 0x000000013131a824 */ /* 0x000fe200078e0a07 */
[----:B------:R-:W-:Y:S01]  /*70f0*/  ISETP.GT.U32.AND P2, PT, R7, R55, PT ;  /* 0x000000370700720c */ /* 0x000fe20003f44070 */
[----:B------:R-:W-:-:S12]  /*7100*/  STL [R1+0x3520], R31 ;  /* 0x0035201f01007387 */ /* 0x000fd80000100800 */
[----:B------:R-:W-:Y:S01]  /*7110*/  @!P2 IMAD.IADD R55, R55, 0x1, -R7 ;  /* 0x000000013737a824 */ /* 0x000fe200078e0a07 */
[----:B------:R-:W-:Y:S02]  /*7120*/  @!P4 IADD3 R40, -R40, RZ, RZ ;  /* 0x000000ff2828c210 */ /* 0x000fe40007ffe1ff */
[C---:B------:R-:W-:Y:S02]  /*7130*/  ISETP.GT.U32.AND P4, PT, R7.reuse, R45, PT ;  /* 0x0000002d0700720c */ /* 0x040fe40003f84070 */
[----:B--2---:R-:W-:Y:S02]  /*7140*/  ISETP.GE.AND P2, PT, R252, RZ, PT ;  /* 0x000000fffc00720c */ /* 0x004fe40003f46270 */
[----:B------:R-:W2:Y:S01]  /*7150*/  LDL R252, [R1+0x3240] ;  /* 0x0032400001fc7983 */ /* 0x000ea20000100800 */
[----:B------:R-:W-:-:S08]  /*7160*/  ISETP.GT.U32.AND P6, PT, R7, R47, PT ;  /* 0x0000002f0700720c */ /* 0x000fd00003fc4070 */
[----:B------:R-:W-:Y:S01]  /*7170*/  @!P4 IMAD.IADD R45, R45, 0x1, -R7 ;  /* 0x000000012d2dc824 */ /* 0x000fe200078e0a07 */
[C---:B------:R-:W-:Y:S01]  /*7180*/  ISETP.GT.U32.AND P4, PT, R7.reuse, R51, PT ;  /* 0x000000330700720c */ /* 0x040fe20003f84070 */
[----:B------:R-:W-:Y:S01]  /*7190*/  @!P3 IMAD.MOV R43, RZ, RZ, -R43 ;  /* 0x000000ffff2bb224 */ /* 0x000fe200078e0a2b */
[----:B------:R-:W-:Y:S02]  /*71a0*/  ISETP.GT.U32.AND P3, PT, R7, R48, PT ;  /* 0x000000300700720c */ /* 0x000fe40003f64070 */
[----:B------:R-:W-:-:S04]  /*71b0*/  @!P6 IADD3 R47, R47, -R7, RZ ;  /* 0x800000072f2fe210 */ /* 0x000fc80007ffe0ff */
[----:B------:R-:W-:-:S05]  /*71c0*/  ISETP.GT.U32.AND P6, PT, R7, R47, PT ;  /* 0x0000002f0700720c */ /* 0x000fca0003fc4070 */
[--C-:B------:R-:W-:Y:S01]  /*71d0*/  @!P4 IMAD.IADD R51, R51, 0x1, -R7.reuse ;  /* 0x000000013333c824 */ /* 0x100fe200078e0a07 */
[----:B------:R-:W-:Y:S01]  /*71e0*/  ISETP.GE.AND P4, PT, R214, RZ, PT ;  /* 0x000000ffd600720c */ /* 0x000fe20003f86270 */
[----:B------:R-:W-:Y:S02]  /*71f0*/  @!P5 IMAD.MOV R46, RZ, RZ, -R46 ;  /* 0x000000ffff2ed224 */ /* 0x000fe400078e0a2e */
[----:B------:R-:W-:Y:S01]  /*7200*/  @!P3 IMAD.IADD R48, R48, 0x1, -R7 ;  /* 0x000000013030b824 */ /* 0x000fe200078e0a07 */
[----:B------:R-:W-:-:S03]  /*7210*/  ISETP.GT.U32.AND P5, PT, R7, R51, PT ;  /* 0x000000330700720c */ /* 0x000fc60003fa4070 */
[----:B------:R-:W-:Y:S01]  /*7220*/  @!P6 IMAD.IADD R47, R47, 0x1, -R7 ;  /* 0x000000012f2fe824 */ /* 0x000fe200078e0a07 */
[----:B------:R-:W-:-:S05]  /*7230*/  ISETP.GT.U32.AND P3, PT, R7, R54, PT ;  /* 0x000000360700720c */ /* 0x000fca0003f64070 */
[----:B------:R-:W-:Y:S02]  /*7240*/  @!P4 IADD3 R47, -R47, RZ, RZ ;  /* 0x000000ff2f2fc210 */ /* 0x000fe40007ffe1ff */
[----:B------:R-:W-:Y:S02]  /*7250*/  ISETP.GT.U32.AND P4, PT, R7, R53, PT ;  /* 0x000000350700720c */ /* 0x000fe40003f84070 */
[----:B------:R-:W-:-:S04]  /*7260*/  @!P5 IMAD.IADD R51, R51, 0x1, -R7 ;  /* 0x000000013333d824 */ /* 0x000fc800078e0a07 */
[----:B------:R-:W-:Y:S01]  /*7270*/  @!P3 IMAD.IADD R54, R54, 0x1, -R7 ;  /* 0x000000013636b824 */ /* 0x000fe200078e0a07 */
[----:B----4-:R-:W-:Y:S02]  /*7280*/  ISETP.GE.AND P5, PT, R8, RZ, PT ;  /* 0x000000ff0800720c */ /* 0x010fe40003fa6270 */
[----:B---3--:R-:W-:Y:S02]  /*7290*/  ISETP.GE.AND P3, PT, R0, RZ, PT ;  /* 0x000000ff0000720c */ /* 0x008fe40003f66270 */
[----:B------:R-:W3:Y:S02]  /*72a0*/  LDL R0, [R1+0x3248] ;  /* 0x0032480001007983 */ /* 0x000ee40000100800 */
[----:B------:R-:W-:Y:S02]  /*72b0*/  @!P4 IADD3 R53, R53, -R7, RZ ;  /* 0x800000073535c210 */ /* 0x000fe40007ffe0ff */
[----:B-----5:R-:W-:Y:S02]  /*72c0*/  ISETP.GE.AND P4, PT, R2, RZ, PT ;  /* 0x000000ff0200720c */ /* 0x020fe40003f86270 */
[----:B------:R-:W4:Y:S03]  /*72d0*/  LDL R2, [R1+0x3244] ;  /* 0x0032440001027983 */ /* 0x000f260000100800 */
[----:B------:R-:W-:-:S02]  /*72e0*/  @!P5 IADD3 R48, -R48, RZ, RZ ;  /* 0x000000ff3030d210 */ /* 0x000fc40007ffe1ff */
[----:B------:R-:W-:Y:S02]  /*72f0*/  ISETP.GT.U32.AND P5, PT, R7, R53, PT ;  /* 0x000000350700720c */ /* 0x000fe40003fa4070 */
[----:B------:R-:W-:-:S11]  /*7300*/  IADD3 R30, R248, 0xd7, RZ ;  /* 0x000000d7f81e7810 */ /* 0x000fd60007ffe0ff */
[----:B------:R-:W-:Y:S01]  /*7310*/  @!P5 IMAD.IADD R53, R53, 0x1, -R7 ;  /* 0x000000013535d824 */ /* 0x000fe200078e0a07 */
[----:B------:R-:W-:Y:S01]  /*7320*/  ISETP.GT.U32.AND P5, PT, R7, R59, PT ;  /* 0x0000003b0700720c */ /* 0x000fe20003fa4070 */
[----:B------:R-:W-:Y:S01]  /*7330*/  STL [R1+0x3518], R30 ;  /* 0x0035181e01007387 */ /* 0x000fe20000100800 */
[----:B------:R-:W-:-:S11]  /*7340*/  @!P1 IMAD.MOV R45, RZ, RZ, -R45 ;  /* 0x000000ffff2d9224 */ /* 0x000fd600078e0a2d */
[----:B------:R-:W-:Y:S01]  /*7350*/  @!P5 IMAD.IADD R59, R59, 0x1, -R7 ;  /* 0x000000013b3bd824 */ /* 0x000fe200078e0a07 */
[C---:B------:R-:W-:Y:S02]  /*7360*/  ISETP.GT.U32.AND P1, PT, R7.reuse, R50, PT ;  /* 0x000000320700720c */ /* 0x040fe40003f24070 */
[----:B------:R-:W-:Y:S02]  /*7370*/  ISETP.GT.U32.AND P6, PT, R7, R52, PT ;  /* 0x000000340700720c */ /* 0x000fe40003fc4070 */
[----:B------:R-:W-:Y:S01]  /*7380*/  @!P2 IADD3 R51, -R51, RZ, RZ ;  /* 0x000000ff3333a210 */ /* 0x000fe20007ffe1ff */
[----:B------:R-:W-:Y:S01]  /*7390*/  @!P4 IMAD.MOV R49, RZ, RZ, -R49 ;  /* 0x000000ffff31c224 */ /* 0x000fe200078e0a31 */
[----:B------:R-:W5:Y:S01]  /*73a0*/  LDL R8, [R1+0x3250] ;  /* 0x0032500001087983 */ /* 0x000f620000100800 */
[----:B--2---:R-:W-:-:S03]  /*73b0*/  ISETP.GE.AND P5, PT, R252, RZ, PT ;  /* 0x000000fffc00720c */ /* 0x004fc60003fa6270 */
[----:B------:R-:W2:Y:S03]  /*73c0*/  LDL R252, [R1+0x3264] ;  /* 0x0032640001fc7983 */ /* 0x000ea60000100800 */
[----:B------:R-:W-:Y:S02]  /*73d0*/  @!P1 IADD3 R50, R50, -R7, RZ ;  /* 0x8000000732329210 */ /* 0x000fe40007ffe0ff */
[----:B------:R-:W-:Y:S01]  /*73e0*/  ISETP.GT.U32.AND P1, PT, R7, R56, PT ;  /* 0x000000380700720c */ /* 0x000fe20003f24070 */
[----:B------:R-:W-:-:S05]  /*73f0*/  @!P6 IMAD.IADD R52, R52, 0x1, -R7 ;  /* 0x000000013434e824 */ /* 0x000fca00078e0a07 */
[----:B------:R-:W-:-:S07]  /*7400*/  ISETP.GT.U32.AND P6, PT, R7, R52, PT ;  /* 0x000000340700720c */ /* 0x000fce0003fc4070 */
[----:B------:R-:W-:Y:S02]  /*7410*/  @!P1 IADD3 R56, R56, -R7, RZ ;  /* 0x8000000738389210 */ /* 0x000fe40007ffe0ff */
[----:B------:R-:W-:-:S04]  /*7420*/  ISETP.GE.AND P1, PT, R215, RZ, PT ;  /* 0x000000ffd700720c */ /* 0x000fc80003f26270 */
[----:B------:R-:W-:Y:S01]  /*7430*/  @!P6 IMAD.IADD R52, R52, 0x1, -R7 ;  /* 0x000000013434e824 */ /* 0x000fe200078e0a07 */
[----:B------:R-:W-:-:S08]  /*7440*/  ISETP.GT.U32.AND P2, PT, R7, R56, PT ;  /* 0x000000380700720c */ /* 0x000fd00003f44070 */
[----:B------:R-:W-:Y:S01]  /*7450*/  @!P1 IMAD.MOV R52, RZ, RZ, -R52 ;  /* 0x000000ffff349224 */ /* 0x000fe200078e0a34 */
[C---:B------:R-:W-:Y:S02]  /*7460*/  ISETP.GT.U32.AND P1, PT, R7.reuse, R58, PT ;  /* 0x0000003a0700720c */ /* 0x040fe40003f24070 */
[----:B------:R-:W-:Y:S02]  /*7470*/  ISETP.GT.U32.AND P4, PT, R7, R54, PT ;  /* 0x000000360700720c */ /* 0x000fe40003f84070 */
[----:B------:R-:W-:-:S09]  /*7480*/  @!P2 IMAD.IADD R56, R56, 0x1, -R7 ;  /* 0x000000013838a824 */ /* 0x000fd200078e0a07 */
[----:B------:R-:W-:Y:S01]  /*7490*/  @!P1 IMAD.IADD R58, R58, 0x1, -R7 ;  /* 0x000000013a3a9824 */ /* 0x000fe200078e0a07 */
[----:B---3--:R-:W-:Y:S02]  /*74a0*/  ISETP.GE.AND P1, PT, R0, RZ, PT ;  /* 0x000000ff0000720c */ /* 0x008fe40003f26270 */
[----:B------:R-:W3:Y:S01]  /*74b0*/  LDL R0, [R1+0x325c] ;  /* 0x00325c0001007983 */ /* 0x000ee20000100800 */
[----:B----4-:R-:W-:-:S03]  /*74c0*/  ISETP.GE.AND P2, PT, R2, RZ, PT ;  /* 0x000000ff0200720c */ /* 0x010fc60003f46270 */
[----:B------:R-:W4:Y:S01]  /*74d0*/  LDL R2, [R1+0x3258] ;  /* 0x0032580001027983 */ /* 0x000f220000100800 */
[----:B------:R-:W-:-:S06]  /*74e0*/  @!P4 IADD3 R54, R54, -R7, RZ ;  /* 0x800000073636c210 */ /* 0x000fcc0007ffe0ff */
[----:B------:R-:W-:Y:S01]  /*74f0*/  @!P1 IMAD.MOV R54, RZ, RZ, -R54 ;  /* 0x000000ffff369224 */ /* 0x000fe200078e0a36 */
[C---:B------:R-:W-:Y:S02]  /*7500*/  ISETP.GT.U32.AND P1, PT, R7.reuse, R59, PT ;  /* 0x0000003b0700720c */ /* 0x040fe40003f24070 */
[----:B------:R-:W-:-:S11]  /*7510*/  ISETP.GT.U32.AND P4, PT, R7, R60, PT ;  /* 0x0000003c0700720c */ /* 0x000fd60003f84070 */
[----:B------:R-:W-:Y:S01]  /*7520*/  @!P1 IMAD.IADD R59, R59, 0x1, -R7 ;  /* 0x000000013b3b9824 */ /* 0x000fe200078e0a07 */
[----:B------:R-:W-:Y:S02]  /*7530*/  ISETP.GT.U32.AND P1, PT, R7, R65, PT ;  /* 0x000000410700720c */ /* 0x000fe40003f24070 */
[----:B------:R-:W-:Y:S02]  /*7540*/  @!P4 IADD3 R60, R60, -R7, RZ ;  /* 0x800000073c3cc210 */ /* 0x000fe40007ffe0ff */
[----:B------:R-:W-:Y:S02]  /*7550*/  ISETP.GE.AND P4, PT, R249, RZ, PT ;  /* 0x000000fff900720c */ /* 0x000fe40003f86270 */
[----:B------:R-:W-:-:S05]  /*7560*/  IADD3 R249, R248, 0xd8, RZ ;  /* 0x000000d8f8f97810 */ /* 0x000fca0007ffe0ff */
[----:B------:R-:W-:Y:S02]  /*7570*/  STL [R1+0x350c], R249 ;  /* 0x00350cf901007387 */ /* 0x000fe40000100800 */
[----:B------:R-:W-:Y:S02]  /*7580*/  @!P1 IMAD.IADD R65, R65, 0x1, -R7 ;  /* 0x0000000141419824 */ /* 0x000fe400078e0a07 */
[----:B------:R-:W-:Y:S01]  /*7590*/  @!P3 IMAD.MOV R50, RZ, RZ, -R50 ;  /* 0x000000ffff32b224 */ /* 0x000fe200078e0a32 */
[C---:B------:R-:W-:Y:S02]  /*75a0*/  ISETP.GT.U32.AND P3, PT, R7.reuse, R55, PT ;  /* 0x000000370700720c */ /* 0x040fe40003f64070 */
[----:B--2---:R-:W-:Y:S02]  /*75b0*/  ISETP.GE.AND P1, PT, R252, RZ, PT ;  /* 0x000000fffc00720c */ /* 0x004fe40003f26270 */
[----:B------:R-:W2:Y:S01]  /*75c0*/  LDL R252, [R1+0x3270] ;  /* 0x0032700001fc7983 */ /* 0x000ea20000100800 */
[----:B------:R-:W-:-:S08]  /*75d0*/  ISETP.GT.U32.AND P6, PT, R7, R57, PT ;  /* 0x000000390700720c */ /* 0x000fd00003fc4070 */
[----:B------:R-:W-:Y:S01]  /*75e0*/  @!P3 IMAD.IADD R55, R55, 0x1, -R7 ;  /* 0x000000013737b824 */ /* 0x000fe200078e0a07 */
[----:B------:R-:W-:Y:S01]  /*75f0*/  ISETP.GT.U32.AND P3, PT, R7, R61, PT ;  /* 0x0000003d0700720c */ /* 0x000fe20003f64070 */
[----:B------:R-:W-:-:S03]  /*7600*/  @!P2 IMAD.MOV R53, RZ, RZ, -R53 ;  /* 0x000000ffff35a224 */ /* 0x000fc600078e0a35 */
[----:B------:R-:W-:-:S05]  /*7610*/  @!P6 IMAD.IADD R57, R57, 0x1, -R7 ;  /* 0x000000013939e824 */ /* 0x000fca00078e0a07 */
[----:B------:R-:W-:-:S04]  /*7620*/  ISETP.GT.U32.AND P6, PT, R7, R57, PT ;  /* 0x000000390700720c */ /* 0x000fc80003fc4070 */
[----:B------:R-:W-:Y:S01]  /*7630*/  @!P3 IMAD.IADD R61, R61, 0x1, -R7 ;  /* 0x000000013d3db824 */ /* 0x000fe200078e0a07 */
[----:B------:R-:W-:Y:S02]  /*7640*/  ISETP.GE.AND P3, PT, R216, RZ, PT ;  /* 0x000000ffd800720c */ /* 0x000fe40003f66270 */
[C---:B------:R-:W-:Y:S01]  /*7650*/  ISETP.GT.U32.AND P2, PT, R7.reuse, R58, PT ;  /* 0x0000003a0700720c */ /* 0x040fe20003f44070 */
[----:B------:R-:W-:Y:S01]  /*7660*/  @!P4 IMAD.MOV R56, RZ, RZ, -R56 ;  /* 0x000000ffff38c224 */ /* 0x000fe200078e0a38 */
[----:B------:R-:W-:-:S04]  /*7670*/  ISETP.GT.U32.AND P4, PT, R7, R61, PT ;  /* 0x0000003d0700720c */ /* 0x000fc80003f84070 */
[----:B------:R-:W-:-:S07]  /*7680*/  @!P6 IADD3 R57, R57, -R7, RZ ;  /* 0x800000073939e210 */ /* 0x000fce0007ffe0ff */
[----:B------:R-:W-:Y:S01]  /*7690*/  @!P2 IADD3 R58, R58, -R7, RZ ;  /* 0x800000073a3aa210 */ /* 0x000fe20007ffe0ff */
[----:B------:R-:W-:Y:S01]  /*76a0*/  @!P3 IMAD.MOV R57, RZ, RZ, -R57 ;  /* 0x000000ffff39b224 */ /* 0x000fe200078e0a39 */
[C---:B------:R-:W-:Y:S02]  /*76b0*/  ISETP.GT.U32.AND P3, PT, R7.reuse, R63, PT ;  /* 0x0000003f0700720c */ /* 0x040fe40003f64070 */
[----:B------:R-:W-:Y:S02]  /*76c0*/  ISETP.GT.U32.AND P2, PT, R7, R64, PT ;  /* 0x000000400700720c */ /* 0x000fe40003f44070 */
[----:B------:R-:W-:Y:S02]  /*76d0*/  @!P4 IADD3 R61, R61, -R7, RZ ;  /* 0x800000073d3dc210 */ /* 0x000fe40007ffe0ff */
[----:B-----5:R-:W-:Y:S02]  /*76e0*/  ISETP.GE.AND P4, PT, R8, RZ, PT ;  /* 0x000000ff0800720c */ /* 0x020fe40003f86270 */
[----:B------:R-:W5:Y:S05]  /*76f0*/  LDL R8, [R1+0x3268] ;  /* 0x0032680001087983 */ /* 0x000f6a0000100800 */
[----:B------:R-:W-:-:S02]  /*7700*/  @!P3 IMAD.IADD R63, R63, 0x1, -R7 ;  /* 0x000000013f3fb824 */ /* 0x000fc400078e0a07 */
[----:B------:R-:W-:Y:S02]  /*7710*/  @!P2 IADD3 R64, R64, -R7, RZ ;  /* 0x800000074040a210 */ /* 0x000fe40007ffe0ff */
[----:B----4-:R-:W-:Y:S02]  /*7720*/  ISETP.GE.AND P3, PT, R2, RZ, PT ;  /* 0x000000ff0200720c */ /* 0x010fe40003f66270 */
[----:B---3--:R-:W-:Y:S01]  /*7730*/  ISETP.GE.AND P2, PT, R0, RZ, PT ;  /* 0x000000ff0000720c */ /* 0x008fe20003f46270 */
[----:B------:R-:W3:Y:S04]  /*7740*/  LDL R2, [R1+0x326c] ;  /* 0x00326c0001027983 */ /* 0x000ee80000100800 */
[----:B------:R-:W4:Y:S06]  /*7750*/  LDL R0, [R1+0x3274] ;  /* 0x0032740001007983 */ /* 0x000f2c0000100800 */
[----:B------:R-:W-:-:S02]  /*7760*/  @!P3 IADD3 R59, -R59, RZ, RZ ;  /* 0x000000ff3b3bb210 */ /* 0x000fc40007ffe1ff */
[----:B------:R-:W-:Y:S02]  /*7770*/  ISETP.GT.U32.AND P3, PT, R7, R64, PT ;  /* 0x000000400700720c */ /* 0x000fe40003f64070 */
[----:B------:R-:W-:-:S11]  /*7780*/  IABS R210, R4 ;  /* 0x0000000400d27213 */ /* 0x000fd60000000000 */
[----:B------:R-:W-:Y:S01]  /*7790*/  @!P3 IMAD.IADD R64, R64, 0x1, -R7 ;  /* 0x000000014040b824 */ /* 0x000fe200078e0a07 */
[----:B------:R-:W-:Y:S02]  /*77a0*/  ISETP.GT.U32.AND P3, PT, R7, R70, PT ;  /* 0x000000460700720c */ /* 0x000fe40003f64070 */
[----:B------:R-:W-:-:S05]  /*77b0*/  IADD3 R4, R248, 0xd9, RZ ;  /* 0x000000d9f8047810 */ /* 0x000fca0007ffe0ff */
[----:B------:R1:W-:Y:S06]  /*77c0*/  STL [R1+0x3500], R4 ;  /* 0x0035000401007387 */ /* 0x0003ec0000100800 */
[----:B------:R-:W-:Y:S01]  /*77d0*/  @!P3 IMAD.IADD R70, R70, 0x1, -R7 ;  /* 0x000000014646b824 */ /* 0x000fe200078e0a07 */
[----:B------:R-:W-:Y:S02]  /*77e0*/  @!P5 IADD3 R55, -R55, RZ, RZ ;  /* 0x000000ff3737d210 */ /* 0x000fe40007ffe1ff */
[----:B--2---:R-:W-:Y:S02]  /*77f0*/  ISETP.GE.AND P3, PT, R252, RZ, PT ;  /* 0x000000fffc00720c */ /* 0x004fe40003f66270 */
[----:B------:R-:W2:Y:S01]  /*7800*/  LDL R252, [R1+0x3288] ;  /* 0x0032880001fc7983 */ /* 0x000ea20000100800 */
[----:B------:R-:W-:-:S02]  /*7810*/  ISETP.GT.U32.AND P5, PT, R7, R60, PT ;  /* 0x0000003c0700720c */ /* 0x000fc40003fa4070 */
[----:B------:R-:W-:-:S11]  /*7820*/  ISETP.GT.U32.AND P6, PT, R7, R62, PT ;  /* 0x0000003e0700720c */ /* 0x000fd60003fc4070 */
[----:B------:R-:W-:Y:S01]  /*7830*/  @!P5 IMAD.IADD R60, R60, 0x1, -R7 ;  /* 0x000000013c3cd824 */ /* 0x000fe200078e0a07 */
[----:B------:R-:W-:Y:S02]  /*7840*/  ISETP.GT.U32.AND P5, PT, R7, R66, PT ;  /* 0x000000420700720c */ /* 0x000fe40003fa4070 */
[----:B------:R-:W-:-:S04]  /*7850*/  @!P6 IADD3 R62, R62, -R7, RZ ;  /* 0x800000073e3ee210 */ /* 0x000fc80007ffe0ff */
[C---:B------:R-:W-:Y:S01]  /*7860*/  ISETP.GT.U32.AND P6, PT, R7.reuse, R62, PT ;  /* 0x0000003e0700720c */ /* 0x040fe20003fc4070 */
[----:B------:R-:W-:Y:S01]  /*7870*/  @!P4 IMAD.MOV R58, RZ, RZ, -R58 ;  /* 0x000000ffff3ac224 */ /* 0x000fe200078e0a3a */
[----:B------:R-:W-:-:S05]  /*7880*/  ISETP.GT.U32.AND P4, PT, R7, R63, PT ;  /* 0x0000003f0700720c */ /* 0x000fca0003f84070 */
[----:B------:R-:W-:Y:S01]  /*7890*/  @!P5 IMAD.IADD R66, R66, 0x1, -R7 ;  /* 0x000000014242d824 */ /* 0x000fe200078e0a07 */
[----:B------:R-:W-:-:S05]  /*78a0*/  ISETP.GE.AND P5, PT, R217, RZ, PT ;  /* 0x000000ffd900720c */ /* 0x000fca0003fa6270 */
[----:B------:R-:W-:Y:S02]  /*78b0*/  @!P6 IMAD.IADD R62, R62, 0x1, -R7 ;  /* 0x000000013e3ee824 */ /* 0x000fe400078e0a07 */
[----:B------:R-:W-:Y:S01]  /*78c0*/  @!P1 IMAD.MOV R61, RZ, RZ, -R61 ;  /* 0x000000ffff3d9224 */ /* 0x000fe200078e0a3d */
[----:B------:R-:W-:Y:S01]  /*78d0*/  ISETP.GT.U32.AND P1, PT, R7, R66, PT ;  /* 0x000000420700720c */ /* 0x000fe20003f24070 */
[----:B------:R-:W-:Y:S01]  /*78e0*/  @!P4 IMAD.IADD R63, R63, 0x1, -R7 ;  /* 0x000000013f3fc824 */ /* 0x000fe200078e0a07 */
[----:B------:R-:W-:-:S03]  /*78f0*/  ISETP.GT.U32.AND P4, PT, R7, R69, PT ;  /* 0x000000450700720c */ /* 0x000fc60003f84070 */
[----:B------:R-:W-:Y:S02]  /*7900*/  @!P5 IADD3 R62, -R62, RZ, RZ ;  /* 0x000000ff3e3ed210 */ /* 0x000fe40007ffe1ff */
[----:B------:R-:W-:-:S06]  /*7910*/  ISETP.GT.U32.AND P5, PT, R7, R68, PT ;  /* 0x000000440700720c */ /* 0x000fcc0003fa4070 */
[--C-:B------:R-:W-:Y:S01]  /*7920*/  @!P1 IMAD.IADD R66, R66, 0x1, -R7.reuse ;  /* 0x0000000142429824 */ /* 0x100fe200078e0a07 */
[----:B-----5:R-:W-:Y:S01]  /*7930*/  ISETP.GE.AND P1, PT, R8, RZ, PT ;  /* 0x000000ff0800720c */ /* 0x020fe20003f26270 */
[----:B------:R-:W-:Y:S01]  /*7940*/  @!P4 IMAD.IADD R69, R69, 0x1, -R7 ;  /* 0x000000014545c824 */ /* 0x000fe200078e0a07 */
[----:B------:R-:W5:Y:S04]  /*7950*/  LDL R8, [R1+0x327c] ;  /* 0x00327c0001087983 */ /* 0x000f680000100800 */
[----:B------:R-:W-:Y:S02]  /*7960*/  @!P5 IADD3 R68, R68, -R7, RZ ;  /* 0x800000074444d210 */ /* 0x000fe40007ffe0ff */
[----:B---3--:R-:W-:Y:S02]  /*7970*/  ISETP.GE.AND P5, PT, R2, RZ, PT ;  /* 0x000000ff0200720c */ /* 0x008fe40003fa6270 */
[----:B----4-:R-:W-:Y:S01]  /*7980*/  ISETP.GE.AND P4, PT, R0, RZ, PT ;  /* 0x000000ff0000720c */ /* 0x010fe20003f86270 */
[----:B------:R-:W3:Y:S04]  /*7990*/  LDL R2, [R1+0x3284] ;  /* 0x0032840001027983 */ /* 0x000ee80000100800 */
[----:B------:R-:W4:Y:S06]  /*79a0*/  LDL R0, [R1+0x3280] ;  /* 0x0032800001007983 */ /* 0x000f2c0000100800 */
[----:B------:R-:W-:Y:S01]  /*79b0*/  @!P5 IMAD.MOV R64, RZ, RZ, -R64 ;  /* 0x000000ffff40d224 */ /* 0x000fe200078e0a40 */
[----:B------:R-:W-:-:S02]  /*79c0*/  ISETP.GT.U32.AND P5, PT, R7, R69, PT ;  /* 0x000000450700720c */ /* 0x000fc40003fa4070 */
[----:B------:R-:W-:-:S11]  /*79d0*/  IABS R217, R4 ;  /* 0x0000000400d97213 */ /* 0x000fd60000000000 */
[----:B------:R-:W-:Y:S02]  /*79e0*/  @!P5 IADD3 R69, R69, -R7, RZ ;  /* 0x800000074545d210 */ /* 0x000fe40007ffe0ff */
[----:B------:R-:W-:Y:S02]  /*79f0*/  ISETP.GT.U32.AND P5, PT, R7, R75, PT ;  /* 0x0000004b0700720c */ /* 0x000fe40003fa4070 */
[----:B-1----:R-:W-:-:S05]  /*7a00*/  IADD3 R4, R248, 0xda, RZ ;  /* 0x000000daf8047810 */ /* 0x002fca0007ffe0ff */
[----:B------:R1:W-:Y:S06]  /*7a10*/  STL [R1+0x34ec], R4 ;  /* 0x0034ec0401007387 */ /* 0x0003ec0000100800 */
[----:B------:R-:W-:Y:S02]  /*7a20*/  @!P5 IADD3 R75, R75, -R7, RZ ;  /* 0x800000074b4bd210 */ /* 0x000fe40007ffe0ff */
[----:B--2---:R-:W-:Y:S02]  /*7a30*/  ISETP.GE.AND P5, PT, R252, RZ, PT ;  /* 0x000000fffc00720c */ /* 0x004fe40003fa6270 */
[----:B------:R-:W2:Y:S01]  /*7a40*/  LDL R252, [R1+0x329c] ;  /* 0x00329c0001fc7983 */ /* 0x000ea20000100800 */
[----:B------:R-:W-:Y:S01]  /*7a50*/  @!P2 IMAD.MOV R60, RZ, RZ, -R60 ;  /* 0x000000ffff3ca224 */ /* 0x000fe200078e0a3c */
[----:B------:R-:W-:-:S02]  /*7a60*/  ISETP.GT.U32.AND P2, PT, R7, R65, PT ;  /* 0x000000410700720c */ /* 0x000fc40003f44070 */
[----:B------:R-:W-:-:S11]  /*7a70*/  ISETP.GT.U32.AND P6, PT, R7, R67, PT ;  /* 0x000000430700720c */ /* 0x000fd60003fc4070 */
[----:B------:R-:W-:Y:S02]  /*7a80*/  @!P2 IADD3 R65, R65, -R7, RZ ;  /* 0x800000074141a210 */ /* 0x000fe40007ffe0ff */
[----:B------:R-:W-:Y:S01]  /*7a90*/  ISETP.GT.U32.AND P2, PT, R7, R71, PT ;  /* 0x000000470700720c */ /* 0x000fe20003f44070 */
[----:B------:R-:W-:Y:S01]  /*7aa0*/  @!P6 IMAD.IADD R67, R67, 0x1, -R7 ;  /* 0x000000014343e824 */ /* 0x000fe200078e0a07 */
[----:B------:R-:W-:-:S04]  /*7ab0*/  @!P1 IADD3 R63, -R63, RZ, RZ ;  /* 0x000000ff3f3f9210 */ /* 0x000fc80007ffe1ff */
[C---:B------:R-:W-:Y:S02]  /*7ac0*/  ISETP.GT.U32.AND P6, PT, R7.reuse, R67, PT ;  /* 0x000000430700720c */ /* 0x040fe40003fc4070 */
[----:B------:R-:W-:-:S05]  /*7ad0*/  ISETP.GT.U32.AND P1, PT, R7, R68, PT ;  /* 0x000000440700720c */ /* 0x000fca0003f24070 */
[----:B------:R-:W-:Y:S02]  /*7ae0*/  @!P2 IADD3 R71, R71, -R7, RZ ;  /* 0x800000074747a210 */ /* 0x000fe40007ffe0ff */
[----:B------:R-:W-:-:S04]  /*7af0*/  ISETP.GE.AND P2, PT, R218, RZ, PT ;  /* 0x000000ffda00720c */ /* 0x000fc80003f46270 */
[--C-:B------:R-:W-:Y:S01]  /*7b00*/  @!P6 IMAD.IADD R67, R67, 0x1, -R7.reuse ;  /* 0x000000014343e824 */ /* 0x100fe200078e0a07 */
[----:B------:R-:W-:Y:S01]  /*7b10*/  @!P3 IADD3 R66, -R66, RZ, RZ ;  /* 0x000000ff4242b210 */ /* 0x000fe20007ffe1ff */
[----:B------:R-:W-:Y:S01]  /*7b20*/  @!P1 IMAD.IADD R68, R68, 0x1, -R7 ;  /* 0x0000000144449824 */ /* 0x000fe200078e0a07 */
[C---:B------:R-:W-:Y:S02]  /*7b30*/  ISETP.GT.U32.AND P3, PT, R7.reuse, R71, PT ;  /* 0x000000470700720c */ /* 0x040fe40003f64070 */
[----:B------:R-:W-:-:S04]  /*7b40*/  ISETP.GT.U32.AND P1, PT, R7, R74, PT ;  /* 0x0000004a0700720c */ /* 0x000fc80003f24070 */
[----:B------:R-:W-:Y:S01]  /*7b50*/  @!P2 IMAD.MOV R67, RZ, RZ, -R67 ;  /* 0x000000ffff43a224 */ /* 0x000fe200078e0a43 */
[----:B------:R-:W-:-:S06]  /*7b60*/  ISETP.GT.U32.AND P2, PT, R7, R73, PT ;  /* 0x000000490700720c */ /* 0x000fcc0003f44070 */
[--C-:B------:R-:W-:Y:S01]  /*7b70*/  @!P3 IMAD.IADD R71, R71, 0x1, -R7.reuse ;  /* 0x000000014747b824 */ /* 0x100fe200078e0a07 */
[----:B-----5:R-:W-:Y:S01]  /*7b80*/  ISETP.GE.AND P3, PT, R8, RZ, PT ;  /* 0x000000ff0800720c */ /* 0x020fe20003f66270 */
[--C-:B------:R-:W-:Y:S01]  /*7b90*/  @!P1 IMAD.IADD R74, R74, 0x1, -R7.reuse ;  /* 0x000000014a4a9824 */ /* 0x100fe200078e0a07 */
[----:B------:R-:W5:Y:S04]  /*7ba0*/  LDL R8, [R1+0x3294] ;  /* 0x0032940001087983 */ /* 0x000f680000100800 */
[----:B------:R-:W-:Y:S01]  /*7bb0*/  @!P2 IMAD.IADD R73, R73, 0x1, -R7 ;  /* 0x000000014949a824 */ /* 0x000fe200078e0a07 */
[----:B---3--:R-:W-:Y:S02]  /*7bc0*/  ISETP.GE.AND P2, PT, R2, RZ, PT ;  /* 0x000000ff0200720c */ /* 0x008fe40003f46270 */
[----:B------:R-:W3:Y:S01]  /*7bd0*/  LDL R2, [R1+0x3290] ;  /* 0x0032900001027983 */ /* 0x000ee20000100800 */
[----:B----4-:R-:W-:-:S03]  /*7be0*/  ISETP.GE.AND P1, PT, R0, RZ, PT ;  /* 0x000000ff0000720c */ /* 0x010fc60003f26270 */
[----:B------:R-:W4:Y:S07]  /*7bf0*/  LDL R0, [R1+0x3298] ;  /* 0x0032980001007983 */ /* 0x000f2e0000100800 */
[----:B------:R-:W-:Y:S01]  /*7c00*/  @!P2 IMAD.MOV R69, RZ, RZ, -R69 ;  /* 0x000000ffff45a224 */ /* 0x000fe200078e0a45 */
[----:B------:R-:W-:Y:S02]  /*7c10*/  ISETP.GT.U32.AND P2, PT, R7, R74, PT ;  /* 0x0000004a0700720c */ /* 0x000fe40003f44070 */
[----:B------:R-:W-:-:S11]  /*7c20*/  IADD3 R29, R248, 0xdb, RZ ;  /* 0x000000dbf81d7810 */ /* 0x000fd60007ffe0ff */
[----:B------:R-:W-:Y:S01]  /*7c30*/  @!P2 IMAD.IADD R74, R74, 0x1, -R7 ;  /* 0x000000014a4aa824 */ /* 0x000fe200078e0a07 */
[----:B------:R-:W-:Y:S01]  /*7c40*/  ISETP.GT.U32.AND P2, PT, R7, R80, PT ;  /* 0x000000500700720c */ /* 0x000fe20003f44070 */
[----:B------:R-:W-:-:S12]  /*7c50*/  STL [R1+0x34e0], R29 ;  /* 0x0034e01d01007387 */ /* 0x000fd80000100800 */
[----:B------:R-:W-:Y:S01]  /*7c60*/  @!P2 IMAD.IADD R80, R80, 0x1, -R7 ;  /* 0x000000015050a824 */ /* 0x000fe200078e0a07 */
[----:B--2---:R-:W-:Y:S02]  /*7c70*/  ISETP.GE.AND P2, PT, R252, RZ, PT ;  /* 0x000000fffc00720c */ /* 0x004fe40003f46270 */
[----:B------:R-:W2:Y:S01]  /*7c80*/  LDL R252, [R1+0x32b4] ;  /* 0x0032b40001fc7983 */ /* 0x000ea20000100800 */
[----:B------:R-:W-:Y:S01]  /*7c90*/  @!P4 IMAD.MOV R65, RZ, RZ, -R65 ;  /* 0x000000ffff41c224 */ /* 0x000fe200078e0a41 */
[C---:B------:R-:W-:Y:S02]  /*7ca0*/  ISETP.GT.U32.AND P4, PT, R7.reuse, R70, PT ;  /* 0x000000460700720c */ /* 0x040fe40003f84070 */
[----:B------:R-:W-:-:S11]  /*7cb0*/  ISETP.GT.U32.AND P6, PT, R7, R72, PT ;  /* 0x000000480700720c */ /* 0x000fd60003fc4070 */
[--C-:B------:R-:W-:Y:S01]  /*7cc0*/  @!P4 IMAD.IADD R70, R70, 0x1, -R7.reuse ;  /* 0x000000014646c824 */ /* 0x100fe200078e0a07 */
[----:B------:R-:W-:Y:S01]  /*7cd0*/  ISETP.GT.U32.AND P4, PT, R7, R76, PT ;  /* 0x0000004c0700720c */ /* 0x000fe20003f84070 */
[----:B------:R-:W-:-:S05]  /*7ce0*/  @!P6 IMAD.IADD R72, R72, 0x1, -R7 ;  /* 0x000000014848e824 */ /* 0x000fca00078e0a07 */
[C---:B------:R-:W-:Y:S01]  /*7cf0*/  ISETP.GT.U32.AND P6, PT, R7.reuse, R72, PT ;  /* 0x000000480700720c */ /* 0x040fe20003fc4070 */
[----:B------:R-:W-:Y:S01]  /*7d00*/  @!P3 IMAD.MOV R68, RZ, RZ, -R68 ;  /* 0x000000ffff44b224 */ /* 0x000fe200078e0a44 */
[----:B------:R-:W-:-:S05]  /*7d10*/  ISETP.GT.U32.AND P3, PT, R7, R73, PT ;  /* 0x000000490700720c */ /* 0x000fca0003f64070 */
[----:B------:R-:W-:Y:S01]  /*7d20*/  @!P4 IMAD.IADD R76, R76, 0x1, -R7 ;  /* 0x000000014c4cc824 */ /* 0x000fe200078e0a07 */
[----:B------:R-:W-:-:S05]  /*7d30*/  ISETP.GE.AND P4, PT, R219, RZ, PT ;  /* 0x000000ffdb00720c */ /* 0x000fca0003f86270 */
[-C--:B------:R-:W-:Y:S01]  /*7d40*/  @!P6 IADD3 R72, R72, -R7.reuse, RZ ;  /* 0x800000074848e210 */ /* 0x080fe20007ffe0ff */
[----:B------:R-:W-:Y:S01]  /*7d50*/  @!P5 IMAD.MOV R71, RZ, RZ, -R71 ;  /* 0x000000ffff47d224 */ /* 0x000fe200078e0a47 */
[----:B------:R-:W-:Y:S02]  /*7d60*/  @!P3 IADD3 R73, R73, -R7, RZ ;  /* 0x800000074949b210 */ /* 0x000fe40007ffe0ff */
[C---:B------:R-:W-:Y:S02]  /*7d70*/  ISETP.GT.U32.AND P5, PT, R7.reuse, R76, PT ;  /* 0x0000004c0700720c */ /* 0x040fe40003fa4070 */
[C---:B------:R-:W-:Y:S02]  /*7d80*/  ISETP.GT.U32.AND P3, PT, R7.reuse, R79, PT ;  /* 0x0000004f0700720c */ /* 0x040fe40003f64070 */
[----:B------:R-:W-:Y:S01]  /*7d90*/  @!P4 IMAD.MOV R72, RZ, RZ, -R72 ;  /* 0x000000ffff48c224 */ /* 0x000fe200078e0a48 */
[----:B------:R-:W-:-:S08]  /*7da0*/  ISETP.GT.U32.AND P4, PT, R7, R78, PT ;  /* 0x0000004e0700720c */ /* 0x000fd00003f84070 */
[-C--:B------:R-:W-:Y:S02]  /*7db0*/  @!P5 IADD3 R76, R76, -R7.reuse, RZ ;  /* 0x800000074c4cd210 */ /* 0x080fe40007ffe0ff */
[----:B------:R-:W-:Y:S02]  /*7dc0*/  @!P3 IADD3 R79, R79, -R7, RZ ;  /* 0x800000074f4fb210 */ /* 0x000fe40007ffe0ff */
[----:B-----5:R-:W-:Y:S01]  /*7dd0*/  ISETP.GE.AND P5, PT, R8, RZ, PT ;  /* 0x000000ff0800720c */ /* 0x020fe20003fa6270 */
[----:B------:R-:W-:Y:S01]  /*7de0*/  @!P4 IMAD.IADD R78, R78, 0x1, -R7 ;  /* 0x000000014e4ec824 */ /* 0x000fe200078e0a07 */
[----:B------:R-:W5:Y:S01]  /*7df0*/  LDL R8, [R1+0x32a0] ;  /* 0x0032a00001087983 */ /* 0x000f620000100800 */
[----:B---3--:R-:W-:-:S03]  /*7e00*/  ISETP.GE.AND P4, PT, R2, RZ, PT ;  /* 0x000000ff0200720c */ /* 0x008fc60003f86270 */
[----:B------:R-:W3:Y:S01]  /*7e10*/  LDL R2, [R1+0x32a8] ;  /* 0x0032a80001027983 */ /* 0x000ee20000100800 */
[----:B----4-:R-:W-:-:S03]  /*7e20*/  ISETP.GE.AND P3, PT, R0, RZ, PT ;  /* 0x000000ff0000720c */ /* 0x010fc60003f66270 */
[----:B------:R-:W4:Y:S06]  /*7e30*/  LDL R0, [R1+0x32ac] ;  /* 0x0032ac0001007983 */ /* 0x000f2c0000100800 */
[----:B------:R-:W-:Y:S02]  /*7e40*/  @!P4 IADD3 R74, -R74, RZ, RZ ;  /* 0x000000ff4a4ac210 */ /* 0x000fe40007ffe1ff */
        /* <DEDUP_REMOVED lines=8> */
[----:B------:R-:W-:Y:S02]  /*7ed0*/  @!P1 IADD3 R70, -R70, RZ, RZ ;  /* 0x000000ff46469210 */ /* 0x000fe40007ffe1ff */
[C---:B------:R-:W-:Y:S02]  /*7ee0*/  ISETP.GT.U32.AND P1, PT, R7.reuse, R75, PT ;  /* 0x0000004b0700720c */ /* 0x040fe40003f24070 */
        /* <DEDUP_REMOVED lines=9> */
[--C-:B------:R-:W-:Y:S02]  /*7f80*/  @!P6 IMAD.IADD R77, R77, 0x1, -R7.reuse ;  /* 0x000000014d4de824 */ /* 0x100fe400078e0a07 */
[----:B------:R-:W-:Y:S01]  /*7f90*/  @!P2 IMAD.MOV R76, RZ, RZ, -R76 ;  /* 0x000000ffff4ca224 */ /* 0x000fe200078e0a4c */
[C---:B------:R-:W-:Y:S01]  /*7fa0*/  ISETP.GT.U32.AND P2, PT, R7.reuse, R81, PT ;  /* 0x000000510700720c */ /* 0x040fe20003f44070 */
[----:B------:R-:W-:Y:S01]  /*7fb0*/  @!P5 IMAD.IADD R78, R78, 0x1, -R7 ;  /* 0x000000014e4ed824 */ /* 0x000fe200078e0a07 */
[----:B------:R-:W-:-:S03]  /*7fc0*/  ISETP.GT.U32.AND P5, PT, R7, R84, PT ;  /* 0x000000540700720c */ /* 0x000fc60003fa4070 */
[----:B------:R-:W-:Y:S02]  /*7fd0*/  @!P1 IADD3 R77, -R77, RZ, RZ ;  /* 0x000000ff4d4d9210 */ /* 0x000fe40007ffe1ff */
[----:B------:R-:W-:-:S06]  /*7fe0*/  ISETP.GT.U32.AND P1, PT, R7, R83, PT ;  /* 0x000000530700720c */ /* 0x000fcc0003f24070 */
[--C-:B------:R-:W-:Y:S02]  /*7ff0*/  @!P2 IMAD.IADD R81, R81, 0x1, -R7.reuse ;  /* 0x000000015151a824 */ /* 0x100fe400078e0a07 */
[----:B------:R-:W-:Y:S01]  /*8000*/  @!P5 IMAD.IADD R84, R84, 0x1, -R7 ;  /* 0x000000015454d824 */ /* 0x000fe200078e0a07 */
[----:B-----5:R-:W-:Y:S02]  /*8010*/  ISETP.GE.AND P2, PT, R8, RZ, PT ;  /* 0x000000ff0800720c */ /* 0x020fe40003f46270 */
[----:B------:R-:W5:Y:S02]  /*8020*/  LDL R8, [R1+0x32b8] ;  /* 0x0032b80001087983 */ /* 0x000f640000100800 */
[----:B------:R-:W-:Y:S02]  /*8030*/  @!P1 IADD3 R83, R83, -R7, RZ ;  /* 0x8000000753539210 */ /* 0x000fe40007ffe0ff */
[----:B---3--:R-:W-:Y:S02]  /*8040*/  ISETP.GE.AND P1, PT, R2, RZ, PT ;  /* 0x000000ff0200720c */ /* 0x008fe40003f26270 */
[----:B------:R-:W3:Y:S01]  /*8050*/  LDL R2, [R1+0x32bc] ;  /* 0x0032bc0001027983 */ /* 0x000ee20000100800 */
[----:B----4-:R-:W-:-:S03]  /*8060*/  ISETP.GE.AND P5, PT, R0, RZ, PT ;  /* 0x000000ff0000720c */ /* 0x010fc60003fa6270 */
[----:B------:R-:W4:Y:S07]  /*8070*/  LDL R0, [R1+0x32c4] ;  /* 0x0032c40001007983 */ /* 0x000f2e0000100800 */
[----:B------:R-:W-:Y:S01]  /*8080*/  @!P1 IMAD.MOV R79, RZ, RZ, -R79 ;  /* 0x000000ffff4f9224 */ /* 0x000fe200078e0a4f */
[----:B------:R-:W-:Y:S02]  /*8090*/  ISETP.GT.U32.AND P1, PT, R7, R84, PT ;  /* 0x000000540700720c */ /* 0x000fe40003f24070 */
[----:B------:R-:W-:-:S11]  /*80a0*/  IADD3 R14, R248, 0xdd, RZ ;  /* 0x000000ddf80e7810 */ /* 0x000fd60007ffe0ff */
[----:B------:R-:W-:Y:S02]  /*80b0*/  @!P1 IADD3 R84, R84, -R7, RZ ;  /* 0x8000000754549210 */ /* 0x000fe40007ffe0ff */
[----:B------:R-:W-:Y:S01]  /*80c0*/  ISETP.GT.U32.AND P1, PT, R7, R90, PT ;  /* 0x0000005a0700720c */ /* 0x000fe20003f24070 */
[----:B------:R-:W-:-:S12]  /*80d0*/  STL [R1+0x34c0], R14 ;  /* 0x0034c00e01007387 */ /* 0x000fd80000100800 */
[----:B------:R-:W-:Y:S02]  /*80e0*/  @!P1 IADD3 R90, R90, -R7, RZ ;  /* 0x800000075a5a9210 */ /* 0x000fe40007ffe0ff */
[----:B--2---:R-:W-:Y:S02]  /*80f0*/  ISETP.GE.AND P1, PT, R252, RZ, PT ;  /* 0x000000fffc00720c */ /* 0x004fe40003f26270 */
[----:B------:R-:W2:Y:S01]  /*8100*/  LDL R252, [R1+0x32d0] ;  /* 0x0032d00001fc7983 */ /* 0x000ea20000100800 */
[----:B------:R-:W-:Y:S01]  /*8110*/  @!P3 IMAD.MOV R75, RZ, RZ, -R75 ;  /* 0x000000ffff4bb224 */ /* 0x000fe200078e0a4b */
[C---:B------:R-:W-:Y:S02]  /*8120*/  ISETP.GT.U32.AND P3, PT, R7.reuse, R80, PT ;  /* 0x000000500700720c */ /* 0x040fe40003f64070 */
        /* <DEDUP_REMOVED lines=16> */
[--C-:B------:R-:W-:Y:S02]  /*8230*/  @!P4 IMAD.IADD R86, R86, 0x1, -R7.reuse ;  /* 0x000000015656c824 */ /* 0x100fe400078e0a07 */
[----:B------:R-:W-:Y:S01]  /*8240*/  @!P2 IMAD.IADD R89, R89, 0x1, -R7 ;  /* 0x000000015959a824 */ /* 0x000fe200078e0a07 */
[----:B-----5:R-:W-:-:S04]  /*8250*/  ISETP.GE.AND P4, PT, R8, RZ, PT ;  /* 0x000000ff0800720c */ /* 0x020fc80003f86270 */
[----:B------:R-:W-:Y:S01]  /*8260*/  @!P3 IMAD.IADD R88, R88, 0x1, -R7 ;  /* 0x000000015858b824 */ /* 0x000fe200078e0a07 */
[----:B---3--:R-:W-:Y:S02]  /*8270*/  ISETP.GE.AND P3, PT, R2, RZ, PT ;  /* 0x000000ff0200720c */ /* 0x008fe40003f66270 */
[----:B------:R-:W3:Y:S01]  /*8280*/  LDL R2, [R1+0x32cc] ;  /* 0x0032cc0001027983 */ /* 0x000ee20000100800 */
[----:B----4-:R-:W-:-:S03]  /*8290*/  ISETP.GE.AND P2, PT, R0, RZ, PT ;  /* 0x000000ff0000720c */ /* 0x010fc60003f46270 */
[----:B------:R-:W4:Y:S02]  /*82a0*/  LDL R0, [R1+0x32d4] ;  /* 0x0032d40001007983 */ /* 0x000f240000100800 */
        /* <DEDUP_REMOVED lines=15> */
[----:B------:R-:W-:-:S07]  /*83a0*/  ISETP.GT.U32.AND P6, PT, R7, R87, PT ;  /* 0x000000570700720c */ /* 0x000fce0003fc4070 */
[----:B------:R-:W-:Y:S01]  /*83b0*/  @!P5 IMAD.IADD R91, R91, 0x1, -R7 ;  /* 0x000000015b5bd824 */ /* 0x000fe200078e0a07 */
[----:B------:R-:W-:-:S05]  /*83c0*/  ISETP.GE.AND P5, PT, R222, RZ, PT ;  /* 0x000000ffde00720c */ /* 0x000fca0003fa6270 */
[----:B------:R-:W-:Y:S01]  /*83d0*/  @!P6 IADD3 R87, R87, -R7, RZ ;  /* 0x800000075757e210 */ /* 0x000fe20007ffe0ff */
[----:B------:R-:W-:Y:S01]  /*83e0*/  @!P1 IMAD.MOV R86, RZ, RZ, -R86 ;  /* 0x000000ffff569224 */ /* 0x000fe200078e0a56 */
[----:B------:R-:W-:-:S06]  /*83f0*/  ISETP.GT.U32.AND P1, PT, R7, R91, PT ;  /* 0x0000005b0700720c */ /* 0x000fcc0003f24070 */
[----:B------:R-:W-:Y:S01]  /*8400*/  @!P5 IMAD.MOV R87, RZ, RZ, -R87 ;  /* 0x000000ffff57d224 */ /* 0x000fe200078e0a57 */
[----:B------:R-:W-:-:S06]  /*8410*/  ISETP.GT.U32.AND P5, PT, R7, R93, PT ;  /* 0x0000005d0700720c */ /* 0x000fcc0003fa4070 */
[----:B------:R-:W-:-:S07]  /*8420*/  @!P1 IADD3 R91, R91, -R7, RZ ;  /* 0x800000075b5b9210 */ /* 0x000fce0007ffe0ff */
[----:B------:R-:W-:Y:S01]  /*8430*/  @!P5 IMAD.IADD R93, R93, 0x1, -R7 ;  /* 0x000000015d5dd824 */ /* 0x000fe200078e0a07 */
[----:B---3--:R-:W-:Y:S02]  /*8440*/  ISETP.GE.AND P1, PT, R2, RZ, PT ;  /* 0x000000ff0200720c */ /* 0x008fe40003f26270 */
[----:B------:R-:W3:Y:S01]  /*8450*/  LDL R2, [R1+0x32e4] ;  /* 0x0032e40001027983 */ /* 0x000ee20000100800 */
[----:B----4-:R-:W-:-:S03]  /*8460*/  ISETP.GE.AND P5, PT, R0, RZ, PT ;  /* 0x000000ff0000720c */ /* 0x010fc60003fa6270 */
[----:B------:R-:W4:Y:S01]  /*8470*/  LDL R0, [R1+0x32e0] ;  /* 0x0032e00001007983 */ /* 0x000f220000100800 */
[----:B------:R-:W-:Y:S01]  /*8480*/  @!P3 IMAD.MOV R84, RZ, RZ, -R84 ;  /* 0x000000ffff54b224 */ /* 0x000fe200078e0a54 */
[----:B------:R-:W-:-:S05]  /*8490*/  ISETP.GT.U32.AND P3, PT, R7, R89, PT ;  /* 0x000000590700720c */ /* 0x000fca0003f64070 */
[----:B------:R-:W-:Y:S01]  /*84a0*/  @!P1 IMAD.MOV R88, RZ, RZ, -R88 ;  /* 0x000000ffff589224 */ /* 0x000fe200078e0a58 */
[----:B------:R-:W-:-:S07]  /*84b0*/  ISETP.GT.U32.AND P1, PT, R7, R93, PT ;  /* 0x0000005d0700720c */ /* 0x000fce0003f24070 */
[----:B------:R-:W-:Y:S01]  /*84c0*/  @!P3 IMAD.IADD R89, R89, 0x1, -R7 ;  /* 0x000000015959b824 */ /* 0x000fe200078e0a07 */
[----:B------:R-:W-:-:S05]  /*84d0*/  ISETP.GT.U32.AND P3, PT, R7, R95, PT ;  /* 0x0000005f0700720c */ /* 0x000fca0003f64070 */
[----:B------:R-:W-:Y:S01]  /*84e0*/  @!P1 IMAD.IADD R93, R93, 0x1, -R7 ;  /* 0x000000015d5d9824 */ /* 0x000fe200078e0a07 */
[----:B------:R-:W-:-:S07]  /*84f0*/  ISETP.GT.U32.AND P1, PT, R7, R99, PT ;  /* 0x000000630700720c */ /* 0x000fce0003f24070 */
[----:B------:R-:W-:Y:S01]  /*8500*/  @!P3 IMAD.IADD R95, R95, 0x1, -R7 ;  /* 0x000000015f5fb824 */ /* 0x000fe200078e0a07 */
[----:B------:R-:W-:Y:S02]  /*8510*/  ISETP.GE.AND P3, PT, R250, RZ, PT ;  /* 0x000000fffa00720c */ /* 0x000fe40003f66270 */
[----:B------:R-:W-:-:S03]  /*8520*/  IADD3 R250, R248, 0xdf, RZ ;  /* 0x000000dff8fa7810 */ /* 0x000fc60007ffe0ff */
[----:B------:R-:W-:Y:S02]  /*8530*/  @!P1 IMAD.IADD R99, R99, 0x1, -R7 ;  /* 0x0000000163639824 */ /* 0x000fe400078e0a07 */
[----:B------:R-:W-:Y:S01]  /*8540*/  STL [R1+0x34a8], R250 ;  /* 0x0034a8fa01007387 */ /* 0x000fe20000100800 */
[----:B------:R-:W-:Y:S02]  /*8550*/  @!P2 IADD3 R85, -R85, RZ, RZ ;  /* 0x000000ff5555a210 */ /* 0x000fe40007ffe1ff */
[----:B--2---:R-:W-:Y:S02]  /*8560*/  ISETP.GE.AND P1, PT, R252, RZ, PT ;  /* 0x000000fffc00720c */ /* 0x004fe40003f26270 */
[C---:B------:R-:W-:Y:S01]  /*8570*/  ISETP.GT.U32.AND P6, PT, R7.reuse, R92, PT ;  /* 0x0000005c0700720c */ /* 0x040fe20003fc4070 */
[----:B------:R-:W2:Y:S01]  /*8580*/  LDL R252, [R1+0x3304] ;  /* 0x0033040001fc7983 */ /* 0x000ea20000100800 */
[----:B------:R-:W-:Y:S01]  /*8590*/  ISETP.GT.U32.AND P2, PT, R7, R90, PT ;  /* 0x0000005a0700720c */ /* 0x000fe20003f44070 */
[----:B------:R-:W-:Y:S01]  /*85a0*/  @!P3 IMAD.MOV R91, RZ, RZ, -R91 ;  /* 0x000000ffff5bb224 */ /* 0x000fe200078e0a5b */
[----:B------:R-:W-:Y:S01]  /*85b0*/  @!P5 IADD3 R89, -R89, RZ, RZ ;  /* 0x000000ff5959d210 */ /* 0x000fe20007ffe1ff */
[----:B------:R-:W5:Y:S10]  /*85c0*/  LDL R8, [R1+0x32f0] ;  /* 0x0032f00001087983 */ /* 0x000f740000100800 */
[----:B------:R-:W-:Y:S01]  /*85d0*/  @!P2 IMAD.IADD R90, R90, 0x1, -R7 ;  /* 0x000000015a5aa824 */ /* 0x000fe200078e0a07 */
[----:B------:R-:W-:-:S02]  /*85e0*/  ISETP.GT.U32.AND P2, PT, R7, R96, PT ;  /* 0x000000600700720c */ /* 0x000fc40003f44070 */
[----:B------:R-:W-:-:S04]  /*85f0*/  @!P6 IADD3 R92, R92, -R7, RZ ;  /* 0x800000075c5ce210 */ /* 0x000fc80007ffe0ff */
[----:B------:R-:W-:-:S07]  /*8600*/  ISETP.GT.U32.AND P6, PT, R7, R92, PT ;  /* 0x0000005c0700720c */ /* 0x000fce0003fc4070 */
[----:B------:R-:W-:Y:S01]  /*8610*/  @!P2 IMAD.IADD R96, R96, 0x1, -R7 ;  /* 0x000000016060a824 */ /* 0x000fe200078e0a07 */
[----:B------:R-:W-:-:S05]  /*8620*/  ISETP.GE.AND P2, PT, R223, RZ, PT ;  /* 0x000000ffdf00720c */ /* 0x000fca0003f46270 */
[----:B------:R-:W-:Y:S01]  /*8630*/  @!P6 IMAD.IADD R92, R92, 0x1, -R7 ;  /* 0x000000015c5ce824 */ /* 0x000fe200078e0a07 */
[----:B------:R-:W-:-:S07]  /*8640*/  ISETP.GT.U32.AND P3, PT, R7, R96, PT ;  /* 0x000000600700720c */ /* 0x000fce0003f64070 */
[----:B------:R-:W-:Y:S02]  /*8650*/  @!P2 IADD3 R92, -R92, RZ, RZ ;  /* 0x000000ff5c5ca210 */ /* 0x000fe40007ffe1ff */
[C---:B------:R-:W-:Y:S02]  /*8660*/  ISETP.GT.U32.AND P2, PT, R7.reuse, R98, PT ;  /* 0x000000620700720c */ /* 0x040fe40003f44070 */
[----:B------:R-:W-:Y:S02]  /*8670*/  ISETP.GT.U32.AND P5, PT, R7, R94, PT ;  /* 0x0000005e0700720c */ /* 0x000fe40003fa4070 */
[----:B------:R-:W-:-:S09]  /*8680*/  @!P3 IMAD.IADD R96, R96, 0x1, -R7 ;  /* 0x000000016060b824 */ /* 0x000fd200078e0a07 */
[----:B------:R-:W-:Y:S02]  /*8690*/  @!P2 IADD3 R98, R98, -R7, RZ ;  /* 0x800000076262a210 */ /* 0x000fe40007ffe0ff */
[----:B---3--:R-:W-:Y:S02]  /*86a0*/  ISETP.GE.AND P3, PT, R2, RZ, PT ;  /* 0x000000ff0200720c */ /* 0x008fe40003f66270 */
[----:B------:R-:W3:Y:S01]  /*86b0*/  LDL R2, [R1+0x32f8] ;  /* 0x0032f80001027983 */ /* 0x000ee20000100800 */
[----:B----4-:R-:W-:Y:S01]  /*86c0*/  ISETP.GE.AND P2, PT, R0, RZ, PT ;  /* 0x000000ff0000720c */ /* 0x010fe20003f46270 */
[----:B------:R-:W-:Y:S02]  /*86d0*/  @!P5 IMAD.IADD R94, R94, 0x1, -R7 ;  /* 0x000000015e5ed824 */ /* 0x000fe400078e0a07 */
[----:B------:R-:W4:Y:S01]  /*86e0*/  LDL R0, [R1+0x32fc] ;  /* 0x0032fc0001007983 */ /* 0x000f220000100800 */
[----:B------:R-:W-:-:S09]  /*86f0*/  ISETP.GT.U32.AND P5, PT, R7, R100, PT ;  /* 0x000000640700720c */ /* 0x000fd20003fa4070 */
[----:B------:R-:W-:Y:S01]  /*8700*/  @!P2 IMAD.MOV R94, RZ, RZ, -R94 ;  /* 0x000000ffff5ea224 */ /* 0x000fe200078e0a5e */
[----:B------:R-:W-:-:S03]  /*8710*/  ISETP.GT.U32.AND P2, PT, R7, R99, PT ;  /* 0x000000630700720c */ /* 0x000fc60003f44070 */
[----:B------:R-:W-:Y:S01]  /*8720*/  @!P5 IMAD.IADD R100, R100, 0x1, -R7 ;  /* 0x000000016464d824 */ /* 0x000fe200078e0a07 */
[----:B------:R-:W-:-:S09]  /*8730*/  ISETP.GE.AND P5, PT, R251, RZ, PT ;  /* 0x000000fffb00720c */ /* 0x000fd20003fa6270 */
[----:B------:R-:W-:Y:S02]  /*8740*/  @!P2 IADD3 R99, R99, -R7, RZ ;  /* 0x800000076363a210 */ /* 0x000fe40007ffe0ff */
[----:B------:R-:W-:Y:S02]  /*8750*/  ISETP.GT.U32.AND P2, PT, R7, R105, PT ;  /* 0x000000690700720c */ /* 0x000fe40003f44070 */
[----:B------:R-:W-:-:S05]  /*8760*/  IADD3 R251, R248, 0xe0, RZ ;  /* 0x000000e0f8fb7810 */ /* 0x000fca0007ffe0ff */
[----:B------:R-:W-:Y:S06]  /*8770*/  STL [R1+0x3494], R251 ;  /* 0x003494fb01007387 */ /* 0x000fec0000100800 */
        /* <DEDUP_REMOVED lines=8> */
[----:B------:R-:W-:-:S05]  /*8800*/  @!P6 IMAD.IADD R97, R97, 0x1, -R7 ;  /* 0x000000016161e824 */ /* 0x000fca00078e0a07 */
[----:B------:R-:W-:-:S07]  /*8810*/  ISETP.GT.U32.AND P6, PT, R7, R97, PT ;  /* 0x000000610700720c */ /* 0x000fce0003fc4070 */
[----:B------:R-:W-:Y:S02]  /*8820*/  @!P4 IADD3 R101, R101, -R7, RZ ;  /* 0x800000076565c210 */ /* 0x000fe40007ffe0ff */
[----:B------:R-:W-:Y:S02]  /*8830*/  ISETP.GE.AND P4, PT, R224, RZ, PT ;  /* 0x000000ffe000720c */ /* 0x000fe40003f86270 */
[----:B------:R-:W-:Y:S02]  /*8840*/  @!P3 IADD3 R93, -R93, RZ, RZ ;  /* 0x000000ff5d5db210 */ /* 0x000fe40007ffe1ff */
[----:B------:R-:W-:Y:S01]  /*8850*/  @!P6 IMAD.IADD R97, R97, 0x1, -R7 ;  /* 0x000000016161e824 */ /* 0x000fe200078e0a07 */
[C---:B------:R-:W-:Y:S02]  /*8860*/  ISETP.GT.U32.AND P3, PT, R7.reuse, R98, PT ;  /* 0x000000620700720c */ /* 0x040fe40003f64070 */
[----:B------:R-:W-:Y:S02]  /*8870*/  @!P5 IADD3 R96, -R96, RZ, RZ ;  /* 0x000000ff6060d210 */ /* 0x000fe40007ffe1ff */
[----:B------:R-:W-:-:S04]  /*8880*/  ISETP.GT.U32.AND P5, PT, R7, R101, PT ;  /* 0x000000650700720c */ /* 0x000fc80003fa4070 */
[----:B------:R-:W-:Y:S01]  /*8890*/  @!P4 IMAD.MOV R97, RZ, RZ, -R97 ;  /* 0x000000ffff61c224 */ /* 0x000fe200078e0a61 */
[----:B------:R-:W-:-:S04]  /*88a0*/  ISETP.GT.U32.AND P4, PT, R7, R103, PT ;  /* 0x000000670700720c */ /* 0x000fc80003f84070 */
[----:B------:R-:W-:Y:S01]  /*88b0*/  @!P3 IMAD.IADD R98, R98, 0x1, -R7 ;  /* 0x000000016262b824 */ /* 0x000fe200078e0a07 */
[----:B------:R-:W-:-:S03]  /*88c0*/  ISETP.GT.U32.AND P3, PT, R7, R104, PT ;  /* 0x000000680700720c */ /* 0x000fc60003f64070 */
[--C-:B------:R-:W-:Y:S01]  /*88d0*/  @!P5 IMAD.IADD R101, R101, 0x1, -R7.reuse ;  /* 0x000000016565d824 */ /* 0x100fe200078e0a07 */
[----:B-----5:R-:W-:Y:S02]  /*88e0*/  ISETP.GE.AND P5, PT, R8, RZ, PT ;  /* 0x000000ff0800720c */ /* 0x020fe40003fa6270 */
[----:B------:R-:W5:Y:S02]  /*88f0*/  LDL R8, [R1+0x3308] ;  /* 0x0033080001087983 */ /* 0x000f640000100800 */
[--C-:B------:R-:W-:Y:S01]  /*8900*/  @!P4 IMAD.IADD R103, R103, 0x1, -R7.reuse ;  /* 0x000000016767c824 */ /* 0x100fe200078e0a07 */
[----:B---3--:R-:W-:Y:S02]  /*8910*/  ISETP.GE.AND P4, PT, R2, RZ, PT ;  /* 0x000000ff0200720c */ /* 0x008fe40003f86270 */
[----:B------:R-:W3:Y:S02]  /*8920*/  LDL R2, [R1+0x330c] ;  /* 0x00330c0001027983 */ /* 0x000ee40000100800 */
[----:B------:R-:W-:Y:S01]  /*8930*/  @!P3 IMAD.IADD R104, R104, 0x1, -R7 ;  /* 0x000000016868b824 */ /* 0x000fe200078e0a07 */
[----:B----4-:R-:W-:-:S02]  /*8940*/  ISETP.GE.AND P3, PT, R0, RZ, PT ;  /* 0x000000ff0000720c */ /* 0x010fc40003f66270 */
[----:B------:R-:W4:Y:S06]  /*8950*/  LDL R0, [R1+0x3314] ;  /* 0x0033140001007983 */ /* 0x000f2c0000100800 */
        /* <DEDUP_REMOVED lines=17> */
[----:B------:R-:W-:Y:S01]  /*8a70*/  ISETP.GE.AND P1, PT, R225, RZ, PT ;  /* 0x000000ffe100720c */ /* 0x000fe20003f26270 */
[----:B------:R-:W-:Y:S01]  /*8a80*/  @!P5 IMAD.MOV R98, RZ, RZ, -R98 ;  /* 0x000000ffff62d224 */ /* 0x000fe200078e0a62 */
[----:B------:R-:W-:-:S03]  /*8a90*/  ISETP.GT.U32.AND P5, PT, R7, R103, PT ;  /* 0x000000670700720c */ /* 0x000fc60003fa4070 */
[----:B------:R-:W-:Y:S01]  /*8aa0*/  @!P6 IADD3 R102, R102, -R7, RZ ;  /* 0x800000076666e210 */ /* 0x000fe20007ffe0ff */
[----:B------:R-:W-:Y:S01]  /*8ab0*/  @!P2 IMAD.MOV R101, RZ, RZ, -R101 ;  /* 0x000000ffff65a224 */ /* 0x000fe200078e0a65 */
[----:B------:R-:W-:-:S06]  /*8ac0*/  ISETP.GT.U32.AND P2, PT, R7, R106, PT ;  /* 0x0000006a0700720c */ /* 0x000fcc0003f44070 */
[----:B------:R-:W-:Y:S01]  /*8ad0*/  @!P1 IMAD.MOV R102, RZ, RZ, -R102 ;  /* 0x000000ffff669224 */ /* 0x000fe200078e0a66 */
[----:B------:R-:W-:Y:S02]  /*8ae0*/  ISETP.GT.U32.AND P1, PT, R7, R108, PT ;  /* 0x0000006c0700720c */ /* 0x000fe40003f24070 */
[----:B------:R-:W-:Y:S02]  /*8af0*/  @!P5 IADD3 R103, R103, -R7, RZ ;  /* 0x800000076767d210 */ /* 0x000fe40007ffe0ff */
[----:B------:R-:W-:Y:S02]  /*8b00*/  ISETP.GT.U32.AND P5, PT, R7, R109, PT ;  /* 0x0000006d0700720c */ /* 0x000fe40003fa4070 */
[----:B------:R-:W-:Y:S02]  /*8b10*/  @!P2 IADD3 R106, R106, -R7, RZ ;  /* 0x800000076a6aa210 */ /* 0x000fe40007ffe0ff */
[----:B-----5:R-:W-:-:S05]  /*8b20*/  ISETP.GE.AND P2, PT, R8, RZ, PT ;  /* 0x000000ff0800720c */ /* 0x020fca0003f46270 */
[----:B------:R-:W-:Y:S01]  /*8b30*/  @!P1 IMAD.IADD R108, R108, 0x1, -R7 ;  /* 0x000000016c6c9824 */ /* 0x000fe200078e0a07 */
[----:B------:R-:W5:Y:S01]  /*8b40*/  LDL R8, [R1+0x331c] ;  /* 0x00331c0001087983 */ /* 0x000f620000100800 */
[----:B---3--:R-:W-:-:S03]  /*8b50*/  ISETP.GE.AND P1, PT, R2, RZ, PT ;  /* 0x000000ff0200720c */ /* 0x008fc60003f26270 */
[----:B------:R-:W3:Y:S01]  /*8b60*/  LDL R2, [R1+0x3324] ;  /* 0x0033240001027983 */ /* 0x000ee20000100800 */
[----:B------:R-:W-:Y:S02]  /*8b70*/  @!P5 IADD3 R109, R109, -R7, RZ ;  /* 0x800000076d6dd210 */ /* 0x000fe40007ffe0ff */
[----:B----4-:R-:W-:Y:S02]  /*8b80*/  ISETP.GE.AND P5, PT, R0, RZ, PT ;  /* 0x000000ff0000720c */ /* 0x010fe40003fa6270 */
[----:B------:R-:W4:Y:S05]  /*8b90*/  LDL R0, [R1+0x3320] ;  /* 0x0033200001007983 */ /* 0x000f2a0000100800 */
[----:B------:R-:W-:-:S02]  /*8ba0*/  @!P1 IADD3 R104, -R104, RZ, RZ ;  /* 0x000000ff68689210 */ /* 0x000fc40007ffe1ff */
[----:B------:R-:W-:Y:S02]  /*8bb0*/  ISETP.GT.U32.AND P1, PT, R7, R109, PT ;  /* 0x0000006d0700720c */ /* 0x000fe40003f24070 */
[----:B------:R-:W-:-:S11]  /*8bc0*/  IABS R218, R4 ;  /* 0x0000000400da7213 */ /* 0x000fd60000000000 */
[----:B------:R-:W-:Y:S01]  /*8bd0*/  @!P1 IMAD.IADD R109, R109, 0x1, -R7 ;  /* 0x000000016d6d9824 */ /* 0x000fe200078e0a07 */
[----:B------:R-:W-:Y:S02]  /*8be0*/  ISETP.GT.U32.AND P1, PT, R7, R115, PT ;  /* 0x000000730700720c */ /* 0x000fe40003f24070 */
[----:B-1----:R-:W-:-:S05]  /*8bf0*/  IADD3 R4, R248, 0xe2, RZ ;  /* 0x000000e2f8047810 */ /* 0x002fca0007ffe0ff */
[----:B------:R-:W-:Y:S06]  /*8c00*/  STL [R1+0x347c], R4 ;  /* 0x00347c0401007387 */ /* 0x000fec0000100800 */
[----:B------:R-:W-:Y:S01]  /*8c10*/  @!P1 IMAD.IADD R115, R115, 0x1, -R7 ;  /* 0x0000000173739824 */ /* 0x000fe200078e0a07 */
[----:B--2---:R-:W-:Y:S02]  /*8c20*/  ISETP.GE.AND P1, PT, R252, RZ, PT ;  /* 0x000000fffc00720c */ /* 0x004fe40003f26270 */
[----:B------:R-:W2:Y:S01]  /*8c30*/  LDL R252, [R1+0x3354] ;  /* 0x0033540001fc7983 */ /* 0x000ea20000100800 */
[----:B------:R-:W-:-:S02]  /*8c40*/  @!P3 IADD3 R100, -R100, RZ, RZ ;  /* 0x000000ff6464b210 */ /* 0x000fc40007ffe1ff */
[C---:B------:R-:W-:Y:S02]  /*8c50*/  ISETP.GT.U32.AND P3, PT, R7.reuse, R105, PT ;  /* 0x000000690700720c */ /* 0x040fe40003f64070 */
[----:B------:R-:W-:-:S11]  /*8c60*/  ISETP.GT.U32.AND P6, PT, R7, R107, PT ;  /* 0x0000006b0700720c */ /* 0x000fd60003fc4070 */
[----:B------:R-:W-:Y:S01]  /*8c70*/  @!P3 IMAD.IADD R105, R105, 0x1, -R7 ;  /* 0x000000016969b824 */ /* 0x000fe200078e0a07 */
[----:B------:R-:W-:Y:S02]  /*8c80*/  ISETP.GT.U32.AND P3, PT, R7, R111, PT ;  /* 0x0000006f0700720c */ /* 0x000fe40003f64070 */
[----:B------:R-:W-:-:S04]  /*8c90*/  @!P6 IADD3 R107, R107, -R7, RZ ;  /* 0x800000076b6be210 */ /* 0x000fc80007ffe0ff */
[----:B------:R-:W-:-:S07]  /*8ca0*/  ISETP.GT.U32.AND P6, PT, R7, R107, PT ;  /* 0x0000006b0700720c */ /* 0x000fce0003fc4070 */
[----:B------:R-:W-:Y:S01]  /*8cb0*/  @!P3 IMAD.IADD R111, R111, 0x1, -R7 ;  /* 0x000000016f6fb824 */ /* 0x000fe200078e0a07 */
[----:B------:R-:W-:Y:S01]  /*8cc0*/  ISETP.GE.AND P3, PT, R226, RZ, PT ;  /* 0x000000ffe200720c */ /* 0x000fe20003f66270 */
[----:B------:R-:W-:Y:S01]  /*8cd0*/  @!P2 IMAD.MOV R103, RZ, RZ, -R103 ;  /* 0x000000ffff67a224 */ /* 0x000fe200078e0a67 */
[----:B------:R-:W-:-:S03]  /*8ce0*/  ISETP.GT.U32.AND P2, PT, R7, R108, PT ;  /* 0x0000006c0700720c */ /* 0x000fc60003f44070 */
[----:B------:R-:W-:Y:S02]  /*8cf0*/  @!P6 IMAD.IADD R107, R107, 0x1, -R7 ;  /* 0x000000016b6be824 */ /* 0x000fe400078e0a07 */
[----:B------:R-:W-:Y:S01]  /*8d00*/  @!P4 IMAD.MOV R106, RZ, RZ, -R106 ;  /* 0x000000ffff6ac224 */ /* 0x000fe200078e0a6a */
[----:B------:R-:W-:-:S05]  /*8d10*/  ISETP.GT.U32.AND P4, PT, R7, R111, PT ;  /* 0x0000006f0700720c */ /* 0x000fca0003f84070 */
[----:B------:R-:W-:Y:S02]  /*8d20*/  @!P3 IADD3 R107, -R107, RZ, RZ ;  /* 0x000000ff6b6bb210 */ /* 0x000fe40007ffe1ff */
[C---:B------:R-:W-:Y:S01]  /*8d30*/  ISETP.GT.U32.AND P3, PT, R7.reuse, R113, PT ;  /* 0x000000710700720c */ /* 0x040fe20003f64070 */
[----:B------:R-:W-:Y:S01]  /*8d40*/  @!P2 IMAD.IADD R108, R108, 0x1, -R7 ;  /* 0x000000016c6ca824 */ /* 0x000fe200078e0a07 */
[----:B------:R-:W-:-:S04]  /*8d50*/  ISETP.GT.U32.AND P2, PT, R7, R114, PT ;  /* 0x000000720700720c */ /* 0x000fc80003f44070 */
[--C-:B------:R-:W-:Y:S01]  /*8d60*/  @!P4 IMAD.IADD R111, R111, 0x1, -R7.reuse ;  /* 0x000000016f6fc824 */ /* 0x100fe200078e0a07 */
[----:B-----5:R-:W-:Y:S02]  /*8d70*/  ISETP.GE.AND P4, PT, R8, RZ, PT ;  /* 0x000000ff0800720c */ /* 0x020fe40003f86270 */
[----:B------:R-:W5:Y:S04]  /*8d80*/  LDL R8, [R1+0x3344] ;  /* 0x0033440001087983 */ /* 0x000f680000100800 */
[----:B------:R-:W-:Y:S02]  /*8d90*/  @!P3 IADD3 R113, R113, -R7, RZ ;  /* 0x800000077171b210 */ /* 0x000fe40007ffe0ff */
[----:B---3--:R-:W-:Y:S02]  /*8da0*/  ISETP.GE.AND P3, PT, R2, RZ, PT ;  /* 0x000000ff0200720c */ /* 0x008fe40003f66270 */
[----:B------:R-:W3:Y:S01]  /*8db0*/  LDL R2, [R1+0x3340] ;  /* 0x0033400001027983 */ /* 0x000ee20000100800 */
[----:B------:R-:W-:Y:S01]  /*8dc0*/  @!P2 IMAD.IADD R114, R114, 0x1, -R7 ;  /* 0x000000017272a824 */ /* 0x000fe200078e0a07 */
[----:B----4-:R-:W-:-:S02]  /*8dd0*/  ISETP.GE.AND P2, PT, R0, RZ, PT ;  /* 0x000000ff0000720c */ /* 0x010fc40003f46270 */
        /* <DEDUP_REMOVED lines=21> */
[----:B------:R-:W-:Y:S02]  /*8f30*/  ISETP.GT.U32.AND P4, PT, R7, R113, PT ;  /* 0x000000710700720c */ /* 0x000fe40003f84070 */
        /* <DEDUP_REMOVED lines=39> */
[C---:B------:R-:W-:Y:S02]  /*91b0*/  ISETP.GT.U32.AND P2, PT, R7.reuse, R123, PT ;  /* 0x0000007b0700720c */ /* 0x040fe40003f44070 */
[-C--:B------:R-:W-:Y:S02]  /*91c0*/  @!P1 IADD3 R118, R118, -R7.reuse, RZ ;  /* 0x8000000776769210 */ /* 0x080fe40007ffe0ff */
        /* <DEDUP_REMOVED lines=34> */
[----:B------:R-:W-:Y:S01]  /*93f0*/  ISETP.GT.U32.AND P4, PT, R7, R128, PT ;  /* 0x000000800700720c */ /* 0x000fe20003f84070 */
        /* <DEDUP_REMOVED lines=304> */
[----:B------:R1:W-:-:S12]  /*a700*/  STL [R1+0x33cc], R12 ;  /* 0x0033cc0c01007387 */ /* 0x0003d80000100800 */
        /* <DEDUP_REMOVED lines=35> */
[----:B------:R1:W-:-:S12]  /*a940*/  STL [R1+0x33b8], R18 ;  /* 0x0033b81201007387 */ /* 0x0003d80000100800 */
        /* <DEDUP_REMOVED lines=35> */
[----:B------:R2:W-:Y:S01]  /*ab80*/  STL [R1+0x33b0], R17 ;  /* 0x0033b01101007387 */ /* 0x0005e20000100800 */
[----:B------:R-:W-:-:S03]  /*ab90*/  IABS R238, R12 ;  /* 0x0000000c00ee7213 */ /* 0x000fc60000000000 */
[----:B-1----:R-:W4:Y:S08]  /*aba0*/  LDL R12, [R1+0x34d0] ;  /* 0x0034d000010c7983 */ /* 0x002f300000100800 */
[----:B------:R-:W-:Y:S01]  /*abb0*/  @!P4 IMAD.IADD R185, R185, 0x1, -R7 ;  /* 0x00000001b9b9c824 */ /* 0x000fe200078e0a07 */
[----:B--2---:R-:W-:Y:S02]  /*abc0*/  ISETP.GE.AND P4, PT, R252, RZ, PT ;  /* 0x000000fffc00720c */ /* 0x004fe40003f86270 */
[----:B------:R-:W2:Y:S01]  /*abd0*/  LDL R252, [R1+0x34e4] ;  /* 0x0034e40001fc7983 */ /* 0x000ea20000100800 */
[----:B------:R-:W-:Y:S01]  /*abe0*/  @!P1 IMAD.MOV R170, RZ, RZ, -R170 ;  /* 0x000000ffffaa9224 */ /* 0x000fe200078e0aaa */
[----:B------:R-:W-:-:S02]  /*abf0*/  ISETP.GT.U32.AND P1, PT, R7, R175, PT ;  /* 0x000000af0700720c */ /* 0x000fc40003f24070 */
        /* <DEDUP_REMOVED lines=10> */
[----:B------:R-:W-:Y:S02]  /*aca0*/  IMAD R205, R7, R3, R205 ;  /* 0x0000000307cd7224 */ /* 0x000fe400078e02cd */
[----:B------:R-:W-:-:S04]  /*acb0*/  IMAD.HI.U32 R3, R5, R206, RZ ;  /* 0x000000ce05037227 */ /* 0x000fc800078e00ff */
[----:B------:R-:W-:Y:S01]  /*acc0*/  @!P2 IMAD.MOV R176, RZ, RZ, -R176 ;  /* 0x000000ffffb0a224 */ /* 0x000fe200078e0ab0 */
[C---:B------:R-:W-:Y:S01]  /*acd0*/  ISETP.GT.U32.AND P2, PT, R7.reuse, R181, PT ;  /* 0x000000b50700720c */ /* 0x040fe20003f44070 */
[----:B------:R-:W-:Y:S01]  /*ace0*/  @!P1 IMAD.MOV R177, RZ, RZ, -R177 ;  /* 0x000000ffffb19224 */ /* 0x000fe200078e0ab1 */
[----:B------:R-:W-:Y:S01]  /*acf0*/  ISETP.GT.U32.AND P1, PT, R7, R183, PT ;  /* 0x000000b70700720c */ /* 0x000fe20003f24070 */
[----:B------:R-:W-:Y:S01]  /*ad00*/  IMAD.MOV R3, RZ, RZ, -R3 ;  /* 0x000000ffff037224 */ /* 0x000fe200078e0a03 */
[----:B------:R-:W-:Y:S02]  /*ad10*/  IABS R207, R246 ;  /* 0x000000f600cf7213 */ /* 0x000fe40000000000 */
[----:B------:R-:W-:Y:S01]  /*ad20*/  @!P3 IADD3 R175, -R175, RZ, RZ ;  /* 0x000000ffafafb210 */ /* 0x000fe20007ffe1ff */
[C---:B------:R-:W-:Y:S01]  /*ad30*/  IMAD R206, R7.reuse, R3, R206 ;  /* 0x0000000307ce7224 */ /* 0x040fe200078e02ce */
[----:B------:R-:W-:Y:S01]  /*ad40*/  ISETP.GT.U32.AND P3, PT, R7, R180, PT ;  /* 0x000000b40700720c */ /* 0x000fe20003f64070 */
[----:B------:R-:W-:Y:S01]  /*ad50*/  IMAD.HI.U32 R3, R5, R207, RZ ;  /* 0x000000cf05037227 */ /* 0x000fe200078e00ff */
[----:B------:R-:W-:-:S02]  /*ad60*/  @!P5 IADD3 R178, R178, -R7, RZ ;  /* 0x80000007b2b2d210 */ /* 0x000fc40007ffe0ff */
[----:B------:R-:W-:Y:S02]  /*ad70*/  ISETP.GT.U32.AND P5, PT, R7, R184, PT ;  /* 0x000000b80700720c */ /* 0x000fe40003fa4070 */
[----:B------:R-:W-:Y:S01]  /*ad80*/  IADD3 R3, -R3, RZ, RZ ;  /* 0x000000ff03037210 */ /* 0x000fe20007ffe1ff */
[----:B------:R-:W-:Y:S01]  /*ad90*/  @!P1 IMAD.IADD R183, R183, 0x1, -R7 ;  /* 0x00000001b7b79824 */ /* 0x000fe200078e0a07 */
[----:B------:R-:W-:Y:S02]  /*ada0*/  @!P2 IADD3 R181, R181, -R7, RZ ;  /* 0x80000007b5b5a210 */ /* 0x000fe40007ffe0ff */
[----:B-----5:R-:W-:Y:S02]  /*adb0*/  ISETP.GE.AND P2, PT, R8, RZ, PT ;  /* 0x000000ff0800720c */ /* 0x020fe40003f46270 */
[----:B---3--:R-:W-:Y:S01]  /*adc0*/  ISETP.GE.AND P1, PT, R2, RZ, PT ;  /* 0x000000ff0200720c */ /* 0x008fe20003f26270 */
[----:B------:R-:W3:Y:S01]  /*add0*/  LDL R8, [R1+0x34d8] ;  /* 0x0034d80001087983 */ /* 0x000ee20000100800 */
[----:B------:R-:W-:-:S02]  /*ade0*/  IMAD R207, R7, R3, R207 ;  /* 0x0000000307cf7224 */ /* 0x000fc400078e02cf */
[----:B------:R-:W-:Y:S01]  /*adf0*/  IMAD.HI.U32 R3, R5, R208, RZ ;  /* 0x000000d005037227 */ /* 0x000fe200078e00ff */
[----:B------:R-:W-:-:S03]  /*ae00*/  @!P5 IADD3 R184, R184, -R7, RZ ;  /* 0x80000007b8b8d210 */ /* 0x000fc60007ffe0ff */
[----:B------:R-:W-:Y:S01]  /*ae10*/  @!P3 IMAD.IADD R180, R180, 0x1, -R7 ;  /* 0x00000001b4b4b824 */ /* 0x000fe200078e0a07 */
[C---:B------:R-:W-:Y:S01]  /*ae20*/  ISETP.GT.U32.AND P3, PT, R7.reuse, R186, PT ;  /* 0x000000ba0700720c */ /* 0x040fe20003f64070 */
[----:B------:R-:W-:Y:S01]  /*ae30*/  IMAD.MOV R3, RZ, RZ, -R3 ;  /* 0x000000ffff037224 */ /* 0x000fe200078e0a03 */
[----:B----4-:R-:W-:Y:S02]  /*ae40*/  ISETP.GE.AND P5, PT, R0, RZ, PT ;  /* 0x000000ff0000720c */ /* 0x010fe40003fa6270 */
[----:B------:R-:W4:Y:S01]  /*ae50*/  LDL R0, [R1+0x34dc] ;  /* 0x0034dc0001007983 */ /* 0x000f220000100800 */
[----:B------:R-:W-:Y:S01]  /*ae60*/  IMAD R208, R7, R3, R208 ;  /* 0x0000000307d07224 */ /* 0x000fe200078e02d0 */
[----:B------:R-:W-:Y:S01]  /*ae70*/  @!P1 IADD3 R179, -R179, RZ, RZ ;  /* 0x000000ffb3b39210 */ /* 0x000fe20007ffe1ff */
[----:B------:R-:W-:Y:S01]  /*ae80*/  IMAD.HI.U32 R3, R5, R209, RZ ;  /* 0x000000d105037227 */ /* 0x000fe200078e00ff */
[----:B------:R-:W-:-:S03]  /*ae90*/  ISETP.GT.U32.AND P1, PT, R7, R184, PT ;  /* 0x000000b80700720c */ /* 0x000fc60003f24070 */
[----:B------:R-:W-:Y:S02]  /*aea0*/  IMAD.MOV R3, RZ, RZ, -R3 ;  /* 0x000000ffff037224 */ /* 0x000fe400078e0a03 */
[----:B------:R-:W-:Y:S02]  /*aeb0*/  @!P3 IMAD.IADD R186, R186, 0x1, -R7 ;  /* 0x00000001babab824 */ /* 0x000fe400078e0a07 */
[----:B------:R-:W-:Y:S02]  /*aec0*/  IMAD R209, R7, R3, R209 ;  /* 0x0000000307d17224 */ /* 0x000fe400078e02d1 */
[----:B------:R-:W-:Y:S01]  /*aed0*/  IMAD.HI.U32 R3, R5, R210, RZ ;  /* 0x000000d205037227 */ /* 0x000fe200078e00ff */
[----:B------:R-:W-:-:S03]  /*aee0*/  IABS R211, R15 ;  /* 0x0000000f00d37213 */ /* 0x000fc60000000000 */
[----:B------:R-:W-:Y:S01]  /*aef0*/  @!P4 IMAD.MOV R181, RZ, RZ, -R181 ;  /* 0x000000ffffb5c224 */ /* 0x000fe200078e0ab5 */
[----:B------:R-:W-:Y:S01]  /*af00*/  ISETP.GT.U32.AND P4, PT, R7, R186, PT ;  /* 0x000000ba0700720c */ /* 0x000fe20003f84070 */
[----:B------:R-:W-:Y:S01]  /*af10*/  @!P1 IMAD.IADD R184, R184, 0x1, -R7 ;  /* 0x00000001b8b89824 */ /* 0x000fe200078e0a07 */
[----:B------:R-:W-:Y:S02]  /*af20*/  IADD3 R3, -R3, RZ, RZ ;  /* 0x000000ff03037210 */ /* 0x000fe40007ffe1ff */
[----:B------:R-:W-:-:S03]  /*af30*/  ISETP.GT.U32.AND P1, PT, R7, R190, PT ;  /* 0x000000be0700720c */ /* 0x000fc60003f24070 */
[----:B------:R-:W-:Y:S02]  /*af40*/  IMAD R210, R7, R3, R210 ;  /* 0x0000000307d27224 */ /* 0x000fe400078e02d2 */
[----:B------:R-:W-:Y:S01]  /*af50*/  IMAD.HI.U32 R3, R5, R211, RZ ;  /* 0x000000d305037227 */ /* 0x000fe200078e00ff */
[----:B------:R-:W-:Y:S02]  /*af60*/  IADD3 R2, R248, 0xf1, RZ ;  /* 0x000000f1f8027810 */ /* 0x000fe40007ffe0ff */
[----:B------:R-:W-:Y:S01]  /*af70*/  IABS R212, R9 ;  /* 0x0000000900d47213 */ /* 0x000fe20000000000 */
[----:B------:R-:W-:Y:S02]  /*af80*/  IMAD.MOV R3, RZ, RZ, -R3 ;  /* 0x000000ffff037224 */ /* 0x000fe400078e0a03 */
[--C-:B------:R-:W-:Y:S01]  /*af90*/  @!P4 IMAD.IADD R186, R186, 0x1, -R7.reuse ;  /* 0x00000001babac824 */ /* 0x100fe200078e0a07 */
[----:B------:R-:W-:Y:S01]  /*afa0*/  STL [R1+0x33a0], R2 ;  /* 0x0033a00201007387 */ /* 0x000fe20000100800 */
[----:B------:R-:W-:Y:S01]  /*afb0*/  ISETP.GE.AND P4, PT, R12, RZ, PT ;  /* 0x000000ff0c00720c */ /* 0x000fe20003f86270 */
[----:B------:R-:W-:-:S02]  /*afc0*/  @!P1 IMAD.IADD R190, R190, 0x1, -R7 ;  /* 0x00000001bebe9824 */ /* 0x000fc400078e0a07 */
[----:B------:R-:W-:Y:S01]  /*afd0*/  IMAD R211, R7, R3, R211 ;  /* 0x0000000307d37224 */ /* 0x000fe200078e02d3 */
[----:B------:R-:W5:Y:S01]  /*afe0*/  LDL R16, [R1+0x34fc] ;  /* 0x0034fc0001107983 */ /* 0x000f620000100800 */
[----:B------:R-:W-:-:S03]  /*aff0*/  IMAD.HI.U32 R3, R5, R212, RZ ;  /* 0x000000d405037227 */ /* 0x000fc600078e00ff */
[----:B------:R-:W3:Y:S01]  /*b000*/  LDL R12, [R1+0x34f0] ;  /* 0x0034f000010c7983 */ /* 0x000ee20000100800 */
[----:B------:R-:W-:Y:S01]  /*b010*/  IMAD.MOV R3, RZ, RZ, -R3 ;  /* 0x000000ffff037224 */ /* 0x000fe200078e0a03 */
[----:B------:R-:W-:-:S03]  /*b020*/  IABS R213, R247 ;  /* 0x000000f700d57213 */ /* 0x000fc60000000000 */
[----:B------:R-:W-:Y:S02]  /*b030*/  IMAD R212, R7, R3, R212 ;  /* 0x0000000307d47224 */ /* 0x000fe400078e02d4 */
[----:B------:R-:W-:Y:S01]  /*b040*/  IMAD.HI.U32 R3, R5, R213, RZ ;  /* 0x000000d505037227 */ /* 0x000fe200078e00ff */
[----:B------:R-:W-:-:S04]  /*b050*/  IABS R214, R31 ;  /* 0x0000001f00d67213 */ /* 0x000fc80000000000 */
[----:B------:R-:W-:-:S05]  /*b060*/  IADD3 R3, -R3, RZ, RZ ;  /* 0x000000ff03037210 */ /* 0x000fca0007ffe1ff */
[----:B------:R-:W-:Y:S02]  /*b070*/  IMAD R213, R7, R3, R213 ;  /* 0x0000000307d57224 */ /* 0x000fe400078e02d5 */
[----:B------:R-:W-:Y:S01]  /*b080*/  IMAD.HI.U32 R3, R5, R214, RZ ;  /* 0x000000d605037227 */ /* 0x000fe200078e00ff */
[----:B------:R-:W-:-:S03]  /*b090*/  IABS R215, R30 ;  /* 0x0000001e00d77213 */ /* 0x000fc60000000000 */
[----:B------:R-:W-:-:S04]  /*b0a0*/  IMAD.MOV R3, RZ, RZ, -R3 ;  /* 0x000000ffff037224 */ /* 0x000fc800078e0a03 */
[----:B------:R-:W-:Y:S02]  /*b0b0*/  IMAD R214, R7, R3, R214 ;  /* 0x0000000307d67224 */ /* 0x000fe400078e02d6 */
[----:B------:R-:W-:Y:S01]  /*b0c0*/  IMAD.HI.U32 R3, R5, R215, RZ ;  /* 0x000000d705037227 */ /* 0x000fe200078e00ff */
[----:B------:R-:W-:-:S03]  /*b0d0*/  IABS R216, R249 ;  /* 0x000000f900d87213 */ /* 0x000fc60000000000 */
[----:B------:R-:W-:-:S04]  /*b0e0*/  IMAD.MOV R3, RZ, RZ, -R3 ;  /* 0x000000ffff037224 */ /* 0x000fc800078e0a03 */
[----:B------:R-:W-:Y:S02]  /*b0f0*/  IMAD R215, R7, R3, R215 ;  /* 0x0000000307d77224 */ /* 0x000fe400078e02d7 */
[----:B------:R-:W-:-:S05]  /*b100*/  IMAD.HI.U32 R3, R5, R216, RZ ;  /* 0x000000d805037227 */ /* 0x000fca00078e00ff */
[----:B------:R-:W-:-:S05]  /*b110*/  IADD3 R3, -R3, RZ, RZ ;  /* 0x000000ff03037210 */ /* 0x000fca0007ffe1ff */
[----:B------:R-:W-:Y:S02]  /*b120*/  IMAD R216, R7, R3, R216 ;  /* 0x0000000307d87224 */ /* 0x000fe400078e02d8 */
[----:B------:R-:W-:-:S04]  /*b130*/  IMAD.HI.U32 R3, R5, R217, RZ ;  /* 0x000000d905037227 */ /* 0x000fc800078e00ff */
[----:B------:R-:W-:-:S04]  /*b140*/  IMAD.MOV R3, RZ, RZ, -R3 ;  /* 0x000000ffff037224 */ /* 0x000fc800078e0a03 */
[----:B------:R-:W-:Y:S02]  /*b150*/  IMAD R217, R7, R3, R217 ;  /* 0x0000000307d97224 */ /* 0x000fe400078e02d9 */
[----:B------:R-:W-:Y:S01]  /*b160*/  IMAD.HI.U32 R3, R5, R218, RZ ;  /* 0x000000da05037227 */ /* 0x000fe200078e00ff */
[----:B------:R-:W-:-:S03]  /*b170*/  IABS R219, R29 ;  /* 0x0000001d00db7213 */ /* 0x000fc60000000000 */
[----:B------:R-:W-:-:S04]  /*b180*/  IMAD.MOV R3, RZ, RZ, -R3 ;  /* 0x000000ffff037224 */ /* 0x000fc800078e0a03 */
        /* <DEDUP_REMOVED lines=10> */
[----:B--2---:R-:W-:Y:S02]  /*b230*/  ISETP.GE.AND P1, PT, R252, RZ, PT ;  /* 0x000000fffc00720c */ /* 0x004fe40003f26270 */
[----:B------:R-:W2:Y:S01]  /*b240*/  LDL R252, [R1+0x34f8] ;  /* 0x0034f80001fc7983 */ /* 0x000ea20000100800 */
        /* <DEDUP_REMOVED lines=48> */
[----:B------:R-:W-:Y:S02]  /*b550*/  IABS R234, R21 ;  /* 0x0000001500ea7213 */ /* 0x000fe40000000000 */
[----:B------:R-:W-:Y:S01]  /*b560*/  ISETP.GT.U32.AND P6, PT, R7, R182, PT ;  /* 0x000000b60700720c */ /* 0x000fe20003fc4070 */
[----:B------:R-:W-:-:S04]  /*b570*/  IMAD.MOV R3, RZ, RZ, -R3 ;  /* 0x000000ffff037224 */ /* 0x000fc800078e0a03 */
[----:B------:R-:W-:Y:S02]  /*b580*/  IMAD R233, R7, R3, R233 ;  /* 0x0000000307e97224 */ /* 0x000fe400078e02e9 */
[----:B------:R-:W-:Y:S01]  /*b590*/  IMAD.HI.U32 R3, R5, R234, RZ ;  /* 0x000000ea05037227 */ /* 0x000fe200078e00ff */
[----:B------:R-:W-:-:S04]  /*b5a0*/  IABS R235, R20 ;  /* 0x0000001400eb7213 */ /* 0x000fc80000000000 */
[----:B------:R-:W-:Y:S02]  /*b5b0*/  IADD3 R3, -R3, RZ, RZ ;  /* 0x000000ff03037210 */ /* 0x000fe40007ffe1ff */
[----:B------:R-:W-:-:S03]  /*b5c0*/  @!P6 IADD3 R182, R182, -R7, RZ ;  /* 0x80000007b6b6e210 */ /* 0x000fc60007ffe0ff */
[----:B------:R-:W-:Y:S02]  /*b5d0*/  IMAD R234, R7, R3, R234 ;  /* 0x0000000307ea7224 */ /* 0x000fe400078e02ea */
[----:B------:R-:W-:Y:S01]  /*b5e0*/  IMAD.HI.U32 R3, R5, R235, RZ ;  /* 0x000000eb05037227 */ /* 0x000fe200078e00ff */
[----:B------:R-:W-:Y:S02]  /*b5f0*/  ISETP.GT.U32.AND P6, PT, R7, R182, PT ;  /* 0x000000b60700720c */ /* 0x000fe40003fc4070 */
[----:B------:R-:W-:Y:S01]  /*b600*/  IABS R236, R19 ;  /* 0x0000001300ec7213 */ /* 0x000fe20000000000 */
[----:B------:R-:W-:Y:S01]  /*b610*/  IMAD.MOV R3, RZ, RZ, -R3 ;  /* 0x000000ffff037224 */ /* 0x000fe200078e0a03 */
[----:B------:R-:W-:-:S03]  /*b620*/  ISETP.GE.AND P3, PT, R241, RZ, PT ;  /* 0x000000fff100720c */ /* 0x000fc60003f66270 */
[----:B------:R-:W-:Y:S02]  /*b630*/  IMAD R235, R7, R3, R235 ;  /* 0x0000000307eb7224 */ /* 0x000fe400078e02eb */
[----:B------:R-:W-:Y:S01]  /*b640*/  IMAD.HI.U32 R3, R5, R236, RZ ;  /* 0x000000ec05037227 */ /* 0x000fe200078e00ff */
[----:B------:R-:W-:-:S03]  /*b650*/  IABS R237, R6 ;  /* 0x0000000600ed7213 */ /* 0x000fc60000000000 */
[----:B------:R-:W-:Y:S02]  /*b660*/  IMAD.MOV R3, RZ, RZ, -R3 ;  /* 0x000000ffff037224 */ /* 0x000fe400078e0a03 */
[----:B------:R-:W-:Y:S02]  /*b670*/  @!P6 IMAD.IADD R182, R182, 0x1, -R7 ;  /* 0x00000001b6b6e824 */ /* 0x000fe400078e0a07 */
[----:B------:R-:W-:Y:S01]  /*b680*/  @!P2 IMAD.MOV R178, RZ, RZ, -R178 ;  /* 0x000000ffffb2a224 */ /* 0x000fe200078e0ab2 */
[C---:B------:R-:W-:Y:S01]  /*b690*/  ISETP.GT.U32.AND P2, PT, R7.reuse, R183, PT ;  /* 0x000000b70700720c */ /* 0x040fe20003f44070 */
[----:B------:R-:W-:Y:S02]  /*b6a0*/  IMAD R236, R7, R3, R236 ;  /* 0x0000000307ec7224 */ /* 0x000fe400078e02ec */
[----:B------:R-:W-:Y:S01]  /*b6b0*/  IMAD.HI.U32 R3, R5, R237, RZ ;  /* 0x000000ed05037227 */ /* 0x000fe200078e00ff */
[----:B------:R-:W-:-:S03]  /*b6c0*/  @!P3 IADD3 R182, -R182, RZ, RZ ;  /* 0x000000ffb6b6b210 */ /* 0x000fc60007ffe1ff */
[----:B------:R-:W-:Y:S01]  /*b6d0*/  @!P5 IMAD.MOV R180, RZ, RZ, -R180 ;  /* 0x000000ffffb4d224 */ /* 0x000fe200078e0ab4 */
[C---:B------:R-:W-:Y:S02]  /*b6e0*/  ISETP.GT.U32.AND P5, PT, R7.reuse, R185, PT ;  /* 0x000000b90700720c */ /* 0x040fe40003fa4070 */
[----:B------:R-:W-:Y:S02]  /*b6f0*/  ISETP.GT.U32.AND P3, PT, R7, R188, PT ;  /* 0x000000bc0700720c */ /* 0x000fe40003f64070 */
[----:B------:R-:W-:Y:S02]  /*b700*/  IADD3 R3, -R3, RZ, RZ ;  /* 0x000000ff03037210 */ /* 0x000fe40007ffe1ff */
[----:B------:R-:W-:Y:S01]  /*b710*/  ISETP.GT.U32.AND P6, PT, R7, R187, PT ;  /* 0x000000bb0700720c */ /* 0x000fe20003fc4070 */
[----:B------:R-:W-:Y:S02]  /*b720*/  @!P2 IMAD.IADD R183, R183, 0x1, -R7 ;  /* 0x00000001b7b7a824 */ /* 0x000fe400078e0a07 */
[----:B------:R-:W-:-:S02]  /*b730*/  IMAD R237, R7, R3, R237 ;  /* 0x0000000307ed7224 */ /* 0x000fc400078e02ed */
[----:B------:R-:W-:Y:S01]  /*b740*/  IMAD.HI.U32 R3, R5, R238, RZ ;  /* 0x000000ee05037227 */ /* 0x000fe200078e00ff */
[----:B------:R-:W-:Y:S02]  /*b750*/  ISETP.GT.U32.AND P2, PT, R7, R189, PT ;  /* 0x000000bd0700720c */ /* 0x000fe40003f44070 */
[----:B------:R-:W-:Y:S01]  /*b760*/  IABS R239, R18 ;  /* 0x0000001200ef7213 */ /* 0x000fe20000000000 */
[----:B------:R-:W-:Y:S01]  /*b770*/  IMAD.MOV R3, RZ, RZ, -R3 ;  /* 0x000000ffff037224 */ /* 0x000fe200078e0a03 */
[----:B------:R-:W-:Y:S02]  /*b780*/  @!P5 IADD3 R185, R185, -R7, RZ ;  /* 0x80000007b9b9d210 */ /* 0x000fe40007ffe0ff */
[C---:B------:R-:W-:Y:S02]  /*b790*/  ISETP.GT.U32.AND P5, PT, R7.reuse, R191, PT ;  /* 0x000000bf0700720c */ /* 0x040fe40003fa4070 */
[----:B------:R-:W-:Y:S02]  /*b7a0*/  @!P3 IADD3 R188, R188, -R7, RZ ;  /* 0x80000007bcbcb210 */ /* 0x000fe40007ffe0ff */
[----:B---3--:R-:W-:Y:S01]  /*b7b0*/  ISETP.GE.AND P3, PT, R8, RZ, PT ;  /* 0x000000ff0800720c */ /* 0x008fe20003f66270 */
[----:B------:R-:W-:-:S02]  /*b7c0*/  IMAD R238, R7, R3, R238 ;  /* 0x0000000307ee7224 */ /* 0x000fc400078e02ee */
[----:B------:R-:W-:Y:S01]  /*b7d0*/  IMAD.HI.U32 R3, R5, R239, RZ ;  /* 0x000000ef05037227 */ /* 0x000fe200078e00ff */
[----:B------:R-:W-:-:S03]  /*b7e0*/  IABS R240, R17 ;  /* 0x0000001100f07213 */ /* 0x000fc60000000000 */
[----:B------:R-:W-:Y:S02]  /*b7f0*/  @!P6 IMAD.IADD R187, R187, 0x1, -R7 ;  /* 0x00000001bbbbe824 */ /* 0x000fe400078e0a07 */
[----:B------:R-:W-:Y:S02]  /*b800*/  IMAD.MOV R3, RZ, RZ, -R3 ;  /* 0x000000ffff037224 */ /* 0x000fe400078e0a03 */
[----:B------:R-:W-:Y:S01]  /*b810*/  @!P2 IMAD.IADD R189, R189, 0x1, -R7 ;  /* 0x00000001bdbda824 */ /* 0x000fe200078e0a07 */
[C---:B------:R-:W-:Y:S01]  /*b820*/  ISETP.GT.U32.AND P6, PT, R7.reuse, R187, PT ;  /* 0x000000bb0700720c */ /* 0x040fe20003fc4070 */
[----:B------:R-:W-:Y:S01]  /*b830*/  IMAD R239, R7, R3, R239 ;  /* 0x0000000307ef7224 */ /* 0x000fe200078e02ef */
[----:B----4-:R-:W-:Y:S01]  /*b840*/  ISETP.GE.AND P2, PT, R0, RZ, PT ;  /* 0x000000ff0000720c */ /* 0x010fe20003f46270 */
[----:B------:R-:W-:Y:S01]  /*b850*/  IMAD.HI.U32 R3, R5, R240, RZ ;  /* 0x000000f005037227 */ /* 0x000fe200078e00ff */
[----:B------:R-:W3:Y:S01]  /*b860*/  LDL R0, [R1+0x34f4] ;  /* 0x0034f40001007983 */ /* 0x000ee20000100800 */
[----:B------:R-:W-:-:S02]  /*b870*/  @!P5 IADD3 R191, R191, -R7, RZ ;  /* 0x80000007bfbfd210 */ /* 0x000fc40007ffe0ff */
[----:B------:R-:W-:Y:S01]  /*b880*/  ISETP.GE.AND P5, PT, R242, RZ, PT ;  /* 0x000000fff200720c */ /* 0x000fe20003fa6270 */
[----:B------:R-:W-:Y:S01]  /*b890*/  @!P3 IMAD.MOV R184, RZ, RZ, -R184 ;  /* 0x000000ffffb8b224 */ /* 0x000fe200078e0ab8 */
[----:B------:R-:W-:Y:S02]  /*b8a0*/  ISETP.GT.U32.AND P3, PT, R7, R189, PT ;  /* 0x000000bd0700720c */ /* 0x000fe40003f64070 */
[----:B------:R-:W-:Y:S02]  /*b8b0*/  IADD3 R3, -R3, RZ, RZ ;  /* 0x000000ff03037210 */ /* 0x000fe40007ffe1ff */
[----:B------:R-:W-:Y:S01]  /*b8c0*/  IABS R241, R2 ;  /* 0x0000000200f17213 */ /* 0x000fe20000000000 */
[----:B------:R-:W-:Y:S01]  /*b8d0*/  @!P6 IMAD.IADD R187, R187, 0x1, -R7 ;  /* 0x00000001bbbbe824 */ /* 0x000fe200078e0a07 */
[----:B------:R-:W-:Y:S01]  /*b8e0*/  IADD3 R8, R248, 0xf2, RZ ;  /* 0x000000f2f8087810 */ /* 0x000fe20007ffe0ff */
[----:B------:R-:W-:Y:S02]  /*b8f0*/  IMAD R240, R7, R3, R240 ;  /* 0x0000000307f07224 */ /* 0x000fe400078e02f0 */
[----:B------:R-:W-:Y:S01]  /*b900*/  IMAD.HI.U32 R3, R5, R241, RZ ;  /* 0x000000f105037227 */ /* 0x000fe200078e00ff */
[----:B------:R-:W-:-:S02]  /*b910*/  @!P1 IADD3 R186, -R186, RZ, RZ ;  /* 0x000000ffbaba9210 */ /* 0x000fc40007ffe1ff */
[C---:B------:R-:W-:Y:S01]  /*b920*/  ISETP.GT.U32.AND P1, PT, R7.reuse, R191, PT ;  /* 0x000000bf0700720c */ /* 0x040fe20003f24070 */
[----:B------:R-:W-:Y:S01]  /*b930*/  @!P5 IMAD.MOV R187, RZ, RZ, -R187 ;  /* 0x000000ffffbbd224 */ /* 0x000fe200078e0abb */
[----:B------:R-:W-:Y:S01]  /*b940*/  ISETP.GT.U32.AND P5, PT, R7, R193, PT ;  /* 0x000000c10700720c */ /* 0x000fe20003fa4070 */
[----:B------:R-:W-:Y:S01]  /*b950*/  IMAD.MOV R3, RZ, RZ, -R3 ;  /* 0x000000ffff037224 */ /* 0x000fe200078e0a03 */
[----:B------:R-:W-:Y:S02]  /*b960*/  IABS R242, R8 ;  /* 0x0000000800f27213 */ /* 0x000fe40000000000 */
[----:B------:R-:W-:Y:S02]  /*b970*/  @!P3 IADD3 R189, R189, -R7, RZ ;  /* 0x80000007bdbdb210 */ /* 0x000fe40007ffe0ff */
[C---:B------:R-:W-:Y:S01]  /*b980*/  ISETP.GT.U32.AND P3, PT, R7.reuse, R195, PT ;  /* 0x000000c30700720c */ /* 0x040fe20003f64070 */
[----:B------:R-:W-:Y:S02]  /*b990*/  IMAD R241, R7, R3, R241 ;  /* 0x0000000307f17224 */ /* 0x000fe400078e02f1 */
[----:B------:R-:W-:-:S04]  /*b9a0*/  IMAD.HI.U32 R3, R5, R242, RZ ;  /* 0x000000f205037227 */ /* 0x000fc800078e00ff */
[----:B------:R-:W-:Y:S01]  /*b9b0*/  IMAD.MOV R3, RZ, RZ, -R3 ;  /* 0x000000ffff037224 */ /* 0x000fe200078e0a03 */
[----:B------:R-:W-:Y:S01]  /*b9c0*/  STL [R1+0x338c], R8 ;  /* 0x00338c0801007387 */ /* 0x000fe20000100800 */
[--C-:B------:R-:W-:Y:S01]  /*b9d0*/  @!P1 IMAD.IADD R191, R191, 0x1, -R7.reuse ;  /* 0x00000001bfbf9824 */ /* 0x100fe200078e0a07 */
[----:B-----5:R-:W-:Y:S01]  /*b9e0*/  ISETP.GE.AND P1, PT, R16, RZ, PT ;  /* 0x000000ff1000720c */ /* 0x020fe20003f26270 */
[----:B------:R-:W-:Y:S01]  /*b9f0*/  @!P5 IMAD.IADD R193, R193, 0x1, -R7 ;  /* 0x00000001c1c1d824 */ /* 0x000fe200078e0a07 */
[----:B------:R-:W-:Y:S01]  /*ba00*/  ISETP.GE.AND P5, PT, R12, RZ, PT ;  /* 0x000000ff0c00720c */ /* 0x000fe20003fa6270 */
[----:B------:R-:W-:Y:S01]  /*ba10*/  IMAD R242, R7, R3, R242 ;  /* 0x0000000307f27224 */ /* 0x000fe200078e02f2 */
[----:B------:R-:W-:Y:S01]  /*ba20*/  @!P3 IADD3 R195, R195, -R7, RZ ;  /* 0x80000007c3c3b210 */ /* 0x000fe20007ffe0ff */
[----:B------:R-:W4:Y:S04]  /*ba30*/  LDL R16, [R1+0x3504] ;  /* 0x0035040001107983 */ /* 0x000f280000100800 */
[----:B------:R-:W5:Y:S04]  /*ba40*/  LDL R12, [R1+0x3510] ;  /* 0x00351000010c7983 */ /* 0x000f680000100800 */
[----:B------:R-:W5:Y:S01]  /*ba50*/  LDL R3, [R1+0x3514] ;  /* 0x0035140001037983 */ /* 0x000f620000100800 */
[----:B--2---:R-:W-:-:S03]  /*ba60*/  ISETP.GE.AND P3, PT, R252, RZ, PT ;  /* 0x000000fffc00720c */ /* 0x004fc60003f66270 */
[----:B------:R-:W2:Y:S01]  /*ba70*/  LDL R252, [R1+0x3524] ;  /* 0x0035240001fc7983 */ /* 0x000ea20000100800 */
[----:B------:R-:W-:Y:S02]  /*ba80*/  @!P4 IADD3 R183, -R183, RZ, RZ ;  /* 0x000000ffb7b7c210 */ /* 0x000fe40007ffe1ff */
[C---:B------:R-:W-:Y:S01]  /*ba90*/  ISETP.GT.U32.AND P4, PT, R7.reuse, R188, PT ;  /* 0x000000bc0700720c */ /* 0x040fe20003f84070 */
[----:B------:R-:W-:Y:S01]  /*baa0*/  @!P2 IMAD.MOV R185, RZ, RZ, -R185 ;  /* 0x000000ffffb9a224 */ /* 0x000fe200078e0ab9 */
[C---:B------:R-:W-:Y:S02]  /*bab0*/  ISETP.GT.U32.AND P2, PT, R7.reuse, R190, PT ;  /* 0x000000be0700720c */ /* 0x040fe40003f44070 */
[----:B------:R-:W-:-:S09]  /*bac0*/  ISETP.GT.U32.AND P6, PT, R7, R192, PT ;  /* 0x000000c00700720c */ /* 0x000fd20003fc4070 */
[--C-:B------:R-:W-:Y:S01]  /*bad0*/  @!P4 IMAD.IADD R188, R188, 0x1, -R7.reuse ;  /* 0x00000001bcbcc824 */ /* 0x100fe200078e0a07 */
[C---:B------:R-:W-:Y:S01]  /*bae0*/  ISETP.GT.U32.AND P4, PT, R7.reuse, R194, PT ;  /* 0x000000c20700720c */ /* 0x040fe20003f84070 */
[--C-:B------:R-:W-:Y:S01]  /*baf0*/  @!P2 IMAD.IADD R190, R190, 0x1, -R7.reuse ;  /* 0x00000001bebea824 */ /* 0x100fe200078e0a07 */
[----:B------:R-:W-:Y:S01]  /*bb00*/  ISETP.GT.U32.AND P2, PT, R7, R196, PT ;  /* 0x000000c40700720c */ /* 0x000fe20003f44070 */
[----:B------:R-:W-:-:S05]  /*bb10*/  @!P6 IMAD.IADD R192, R192, 0x1, -R7 ;  /* 0x00000001c0c0e824 */ /* 0x000fca00078e0a07 */
[----:B------:R-:W-:Y:S01]  /*bb20*/  ISETP.GT.U32.AND P6, PT, R7, R192, PT ;  /* 0x000000c00700720c */ /* 0x000fe20003fc4070 */
[----:B------:R-:W-:-:S04]  /*bb30*/  @!P1 IMAD.MOV R188, RZ, RZ, -R188 ;  /* 0x000000ffffbc9224 */ /* 0x000fc800078e0abc */
[--C-:B------:R-:W-:Y:S01]  /*bb40*/  @!P4 IMAD.IADD R194, R194, 0x1, -R7.reuse ;  /* 0x00000001c2c2c824 */ /* 0x100fe200078e0a07 */
[----:B------:R-:W-:Y:S01]  /*bb50*/  ISETP.GT.U32.AND P1, PT, R7, R193, PT ;  /* 0x000000c10700720c */ /* 0x000fe20003f24070 */
[----:B------:R-:W-:Y:S01]  /*bb60*/  @!P2 IMAD.IADD R196, R196, 0x1, -R7 ;  /* 0x00000001c4c4a824 */ /* 0x000fe200078e0a07 */
[----:B------:R-:W-:Y:S01]  /*bb70*/  ISETP.GE.AND P2, PT, R243, RZ, PT ;  /* 0x000000fff300720c */ /* 0x000fe20003f46270 */
[----:B------:R-:W-:Y:S01]  /*bb80*/  @!P5 IMAD.MOV R189, RZ, RZ, -R189 ;  /* 0x000000ffffbdd224 */ /* 0x000fe200078e0abd */
[----:B------:R-:W-:-:S03]  /*bb90*/  ISETP.GT.U32.AND P5, PT, R7, R194, PT ;  /* 0x000000c20700720c */ /* 0x000fc60003fa4070 */
[----:B------:R-:W-:Y:S02]  /*bba0*/  @!P6 IADD3 R192, R192, -R7, RZ ;  /* 0x80000007c0c0e210 */ /* 0x000fe40007ffe0ff */
[C---:B------:R-:W-:Y:S01]  /*bbb0*/  ISETP.GT.U32.AND P6, PT, R7.reuse, R197, PT ;  /* 0x000000c50700720c */ /* 0x040fe20003fc4070 */
[----:B------:R-:W-:Y:S01]  /*bbc0*/  @!P3 IMAD.MOV R191, RZ, RZ, -R191 ;  /* 0x000000ffffbfb224 */ /* 0x000fe200078e0abf */
[----:B------:R-:W-:Y:S02]  /*bbd0*/  ISETP.GT.U32.AND P3, PT, R7, R196, PT ;  /* 0x000000c40700720c */ /* 0x000fe40003f64070 */
[----:B------:R-:W-:Y:S02]  /*bbe0*/  @!P1 IADD3 R193, R193, -R7, RZ ;  /* 0x80000007c1c19210 */ /* 0x000fe40007ffe0ff */
[----:B------:R-:W-:Y:S01]  /*bbf0*/  @!P2 IMAD.MOV R192, RZ, RZ, -R192 ;  /* 0x000000ffffc0a224 */ /* 0x000fe200078e0ac0 */
[C---:B------:R-:W-:Y:S01]  /*bc00*/  ISETP.GT.U32.AND P2, PT, R7.reuse, R198, PT ;  /* 0x000000c60700720c */ /* 0x040fe20003f44070 */
[----:B------:R-:W-:Y:S01]  /*bc10*/  @!P5 IMAD.IADD R194, R194, 0x1, -R7 ;  /* 0x00000001c2c2d824 */ /* 0x000fe200078e0a07 */
[----:B------:R-:W-:-:S02]  /*bc20*/  ISETP.GT.U32.AND P1, PT, R7, R199, PT ;  /* 0x000000c70700720c */ /* 0x000fc40003f24070 */
[----:B------:R-:W-:Y:S02]  /*bc30*/  ISETP.GT.U32.AND P5, PT, R7, R200, PT ;  /* 0x000000c80700720c */ /* 0x000fe40003fa4070 */
[----:B------:R-:W-:-:S04]  /*bc40*/  @!P6 IADD3 R197, R197, -R7, RZ ;  /* 0x80000007c5c5e210 */ /* 0x000fc80007ffe0ff */
[----:B------:R-:W-:Y:S02]  /*bc50*/  ISETP.GT.U32.AND P6, PT, R7, R197, PT ;  /* 0x000000c50700720c */ /* 0x000fe40003fc4070 */
[-C--:B------:R-:W-:Y:S01]  /*bc60*/  @!P3 IADD3 R196, R196, -R7.reuse, RZ ;  /* 0x80000007c4c4b210 */ /* 0x080fe20007ffe0ff */
[--C-:B------:R-:W-:Y:S02]  /*bc70*/  @!P2 IMAD.IADD R198, R198, 0x1, -R7.reuse ;  /* 0x00000001c6c6a824 */ /* 0x100fe400078e0a07 */
[----:B------:R-:W-:Y:S02]  /*bc80*/  @!P1 IADD3 R199, R199, -R7, RZ ;  /* 0x80000007c7c79210 */ /* 0x000fe40007ffe0ff */
[----:B------:R-:W-:-:S06]  /*bc90*/  @!P5 IMAD.IADD R200, R200, 0x1, -R7 ;  /* 0x00000001c8c8d824 */ /* 0x000fcc00078e0a07 */
[----:B------:R-:W-:Y:S01]  /*bca0*/  @!P6 IMAD.IADD R197, R197, 0x1, -R7 ;  /* 0x00000001c5c5e824 */ /* 0x000fe200078e0a07 */
[----:B------:R-:W-:-:S13]  /*bcb0*/  ISETP.GT.U32.AND P6, PT, R7, R202, PT ;  /* 0x000000ca0700720c */ /* 0x000fda0003fc4070 */
[----:B------:R-:W-:-:S05]  /*bcc0*/  @!P6 IMAD.IADD R202, R202, 0x1, -R7 ;  /* 0x00000001cacae824 */ /* 0x000fca00078e0a07 */
[----:B------:R-:W-:Y:S02]  /*bcd0*/  ISETP.GT.U32.AND P6, PT, R7, R202, PT ;  /* 0x000000ca0700720c */ /* 0x000fe40003fc4070 */
[----:B---3--:R-:W-:-:S13]  /*bce0*/  ISETP.GE.AND P4, PT, R0, RZ, PT ;  /* 0x000000ff0000720c */ /* 0x008fda0003f86270 */
[----:B------:R-:W-:Y:S02]  /*bcf0*/  @!P4 IADD3 R190, -R190, RZ, RZ ;  /* 0x000000ffbebec210 */ /* 0x000fe40007ffe1ff */
[----:B------:R-:W-:Y:S02]  /*bd00*/  ISETP.GT.U32.AND P4, PT, R7, R195, PT ;  /* 0x000000c30700720c */ /* 0x000fe40003f84070 */
[----:B------:R-:W-:-:S11]  /*bd10*/  IADD3 R0, R248, 0xf3, RZ ;  /* 0x000000f3f8007810 */ /* 0x000fd60007ffe0ff */
[----:B------:R-:W-:Y:S01]  /*bd20*/  @!P4 IMAD.IADD R195, R195, 0x1, -R7 ;  /* 0x00000001c3c3c824 */ /* 0x000fe200078e0a07 */
[----:B------:R-:W-:Y:S02]  /*bd30*/  ISETP.GT.U32.AND P4, PT, R7, R201, PT ;  /* 0x000000c90700720c */ /* 0x000fe40003f84070 */
[----:B----4-:R-:W-:Y:S02]  /*bd40*/  ISETP.GE.AND P2, PT, R16, RZ, PT ;  /* 0x000000ff1000720c */ /* 0x010fe40003f46270 */
[----:B-----5:R-:W-:Y:S02]  /*bd50*/  ISETP.GE.AND P1, PT, R12, RZ, PT ;  /* 0x000000ff0c00720c */ /* 0x020fe40003f26270 */
[----:B------:R-:W-:-:S07]  /*bd60*/  ISETP.GE.AND P3, PT, R3, RZ, PT ;  /* 0x000000ff0300720c */ /* 0x000fce0003f66270 */
[----:B------:R-:W-:Y:S01]  /*bd70*/  @!P4 IMAD.IADD R201, R201, 0x1, -R7 ;  /* 0x00000001c9c9c824 */ /* 0x000fe200078e0a07 */
[----:B------:R-:W-:Y:S02]  /*bd80*/  IABS R243, R0 ;  /* 0x0000000000f37213 */ /* 0x000fe40000000000 */
[----:B------:R-:W-:Y:S02]  /*bd90*/  ISETP.GE.AND P4, PT, R244, RZ, PT ;  /* 0x000000fff400720c */ /* 0x000fe40003f86270 */
[----:B------:R-:W-:Y:S02]  /*bda0*/  @!P2 IADD3 R194, -R194, RZ, RZ ;  /* 0x000000ffc2c2a210 */ /* 0x000fe40007ffe1ff */
[C---:B------:R-:W-:Y:S01]  /*bdb0*/  ISETP.GT.U32.AND P2, PT, R7.reuse, R199, PT ;  /* 0x000000c70700720c */ /* 0x040fe20003f44070 */
[----:B------:R-:W-:Y:S01]  /*bdc0*/  @!P1 IMAD.MOV R195, RZ, RZ, -R195 ;  /* 0x000000ffffc39224 */ /* 0x000fe200078e0ac3 */
[C---:B------:R-:W-:Y:S01]  /*bdd0*/  ISETP.GT.U32.AND P1, PT, R7.reuse, R200, PT ;  /* 0x000000c80700720c */ /* 0x040fe20003f24070 */
[----:B------:R-:W-:Y:S01]  /*bde0*/  @!P3 IMAD.MOV R193, RZ, RZ, -R193 ;  /* 0x000000ffffc1b224 */ /* 0x000fe200078e0ac1 */
[----:B------:R-:W-:Y:S01]  /*bdf0*/  ISETP.GT.U32.AND P3, PT, R7, R198, PT ;  /* 0x000000c60700720c */ /* 0x000fe20003f64070 */
[----:B------:R-:W-:-:S05]  /*be00*/  IMAD.HI.U32 R3, R5, R243, RZ ;  /* 0x000000f305037227 */ /* 0x000fca00078e00ff */
[----:B------:R-:W-:Y:S02]  /*be10*/  IADD3 R3, -R3, RZ, RZ ;  /* 0x000000ff03037210 */ /* 0x000fe40007ffe1ff */
[----:B--2---:R-:W-:Y:S02]  /*be20*/  ISETP.GE.AND P5, PT, R252, RZ, PT ;  /* 0x000000fffc00720c */ /* 0x004fe40003fa6270 */
[----:B------:R-:W-:-:S11]  /*be30*/  IADD3 R252, R248, 0xf4, RZ ;  /* 0x000000f4f8fc7810 */ /* 0x000fd60007ffe0ff */
[----:B------:R-:W-:Y:S01]  /*be40*/  @!P5 IMAD.MOV R196, RZ, RZ, -R196 ;  /* 0x000000ffffc4d224 */ /* 0x000fe200078e0ac4 */
[C---:B------:R-:W-:Y:S01]  /*be50*/  ISETP.GT.U32.AND P5, PT, R7.reuse, R201, PT ;  /* 0x000000c90700720c */ /* 0x040fe20003fa4070 */
[----:B------:R1:W-:Y:S01]  /*be60*/  STL [R1+0x3380], R0 ;  /* 0x0033800001007387 */ /* 0x0003e20000100800 */
[----:B------:R-:W-:Y:S01]  /*be70*/  IMAD R243, R7, R3, R243 ;  /* 0x0000000307f37224 */ /* 0x000fe200078e02f3 */
[----:B------:R-:W-:Y:S01]  /*be80*/  @!P4 IADD3 R197, -R197, RZ, RZ ;  /* 0x000000ffc5c5c210 */ /* 0x000fe20007ffe1ff */
[--C-:B------:R-:W-:Y:S01]  /*be90*/  @!P3 IMAD.IADD R198, R198, 0x1, -R7.reuse ;  /* 0x00000001c6c6b824 */ /* 0x100fe200078e0a07 */
[----:B------:R-:W2:Y:S01]  /*bea0*/  LDL R16, [R1+0x353c] ;  /* 0x00353c0001107983 */ /* 0x000ea20000100800 */
[----:B------:R-:W-:Y:S01]  /*beb0*/  @!P2 IMAD.IADD R199, R199, 0x1, -R7 ;  /* 0x00000001c7c7a824 */ /* 0x000fe200078e0a07 */
[----:B------:R-:W-:Y:S02]  /*bec0*/  @!P1 IADD3 R200, R200, -R7, RZ ;  /* 0x80000007c8c89210 */ /* 0x000fe40007ffe0ff */
[----:B------:R-:W3:Y:S01]  /*bed0*/  LDL R12, [R1+0x3528] ;  /* 0x00352800010c7983 */ /* 0x000ee20000100800 */
[----:B------:R-:W-:-:S02]  /*bee0*/  ISETP.GT.U32.AND P4, PT, R7, R203, PT ;  /* 0x000000cb0700720c */ /* 0x000fc40003f84070 */
[C---:B------:R-:W-:Y:S01]  /*bef0*/  ISETP.GT.U32.AND P3, PT, R7.reuse, R204, PT ;  /* 0x000000cc0700720c */ /* 0x040fe20003f64070 */
[----:B------:R-:W4:Y:S01]  /*bf00*/  LDL R3, [R1+0x3540] ;  /* 0x0035400001037983 */ /* 0x000f220000100800 */
[----:B------:R-:W-:Y:S01]  /*bf10*/  ISETP.GT.U32.AND P2, PT, R7, R205, PT ;  /* 0x000000cd0700720c */ /* 0x000fe20003f44070 */
[----:B------:R-:W-:Y:S01]  /*bf20*/  @!P5 IMAD.IADD R201, R201, 0x1, -R7 ;  /* 0x00000001c9c9d824 */ /* 0x000fe200078e0a07 */
[----:B------:R-:W-:Y:S01]  /*bf30*/  ISETP.GT.U32.AND P1, PT, R7, R206, PT ;  /* 0x000000ce0700720c */ /* 0x000fe20003f24070 */
[----:B------:R-:W-:Y:S04]  /*bf40*/  STL [R1+0x3378], R252 ;  /* 0x003378fc01007387 */ /* 0x000fe80000100800 */
[----:B------:R-:W5:Y:S01]  /*bf50*/  LDL R7, [R1+0x355c] ;  /* 0x00355c0001077983 */ /* 0x000f620000100800 */
[----:B------:R-:W-:-:S02]  /*bf60*/  IABS R244, R252 ;  /* 0x000000fc00f47213 */ /* 0x000fc40000000000 */
[----:B-----5:R-:W-:Y:S02]  /*bf70*/  ISETP.GE.AND P5, PT, R7, RZ, PT ;  /* 0x000000ff0700720c */ /* 0x020fe40003fa6270 */
[----:B------:R-:W-:-:S04]  /*bf80*/  IABS R7, c[0x0][0x17c] ;  /* 0x00005f0000077a13 */ /* 0x000fc80000000000 */
[----:B------:R-:W-:Y:S01]  /*bf90*/  @!P4 IADD3 R203, R203, -R7, RZ ;  /* 0x80000007cbcbc210 */ /* 0x000fe20007ffe0ff */
[--C-:B------:R-:W-:Y:S01]  /*bfa0*/  @!P3 IMAD.IADD R204, R204, 0x1, -R7.reuse ;  /* 0x00000001ccccb824 */ /* 0x100fe200078e0a07 */
[----:B----4-:R-:W-:Y:S01]  /*bfb0*/  ISETP.GE.AND P4, PT, R3, RZ, PT ;  /* 0x000000ff0300720c */ /* 0x010fe20003f86270 */
[--C-:B------:R-:W-:Y:S01]  /*bfc0*/  @!P2 IMAD.IADD R205, R205, 0x1, -R7.reuse ;  /* 0x00000001cdcda824 */ /* 0x100fe200078e0a07 */
[----:B--2---:R-:W-:Y:S02]  /*bfd0*/  ISETP.GE.AND P3, PT, R16, RZ, PT ;  /* 0x000000ff1000720c */ /* 0x004fe40003f66270 */
[----:B---3--:R-:W-:Y:S01]  /*bfe0*/  ISETP.GE.AND P2, PT, R12, RZ, PT ;  /* 0x000000ff0c00720c */ /* 0x008fe20003f46270 */
[----:B------:R-:W-:Y:S01]  /*bff0*/  @!P6 IMAD.IADD R202, R202, 0x1, -R7 ;  /* 0x00000001cacae824 */ /* 0x000fe200078e0a07 */
[----:B------:R-:W-:Y:S02]  /*c000*/  ISETP.GT.U32.AND P6, PT, R7, R207, PT ;  /* 0x000000cf0700720c */ /* 0x000fe40003fc4070 */
[----:B------:R-:W-:-:S02]  /*c010*/  @!P1 IADD3 R206, R206, -R7, RZ ;  /* 0x80000007cece9210 */ /* 0x000fc40007ffe0ff */
[----:B------:R-:W-:Y:S01]  /*c020*/  @!P5 IADD3 R198, -R198, RZ, RZ ;  /* 0x000000ffc6c6d210 */ /* 0x000fe20007ffe1ff */
[----:B------:R-:W-:Y:S01]  /*c030*/  IMAD.HI.U32 R3, R5, R244, RZ ;  /* 0x000000f405037227 */ /* 0x000fe200078e00ff */
[----:B------:R-:W-:Y:S01]  /*c040*/  ISETP.GE.AND P1, PT, R245, RZ, PT ;  /* 0x000000fff500720c */ /* 0x000fe20003f26270 */
[----:B------:R-:W2:Y:S01]  /*c050*/  LDL R12, [R1+0x354c] ;  /* 0x00354c00010c7983 */ /* 0x000ea20000100800 */
[C---:B------:R-:W-:Y:S01]  /*c060*/  ISETP.GT.U32.AND P5, PT, R7.reuse, R203, PT ;  /* 0x000000cb0700720c */ /* 0x040fe20003fa4070 */
[----:B------:R-:W-:Y:S01]  /*c070*/  @!P4 IMAD.MOV R199, RZ, RZ, -R199 ;  /* 0x000000ffffc7c224 */ /* 0x000fe200078e0ac7 */
[C---:B------:R-:W-:Y:S01]  /*c080*/  ISETP.GT.U32.AND P4, PT, R7.reuse, R204, PT ;  /* 0x000000cc0700720c */ /* 0x040fe20003f84070 */
[----:B------:R-:W-:Y:S01]  /*c090*/  @!P3 IMAD.MOV R200, RZ, RZ, -R200 ;  /* 0x000000ffffc8b224 */ /* 0x000fe200078e0ac8 */
[----:B------:R-:W-:Y:S02]  /*c0a0*/  ISETP.GT.U32.AND P3, PT, R7, R205, PT ;  /* 0x000000cd0700720c */ /* 0x000fe40003f64070 */
[----:B------:R-:W-:-:S02]  /*c0b0*/  @!P2 IADD3 R201, -R201, RZ, RZ ;  /* 0x000000ffc9c9a210 */ /* 0x000fc40007ffe1ff */
[----:B------:R-:W-:Y:S01]  /*c0c0*/  ISETP.GT.U32.AND P2, PT, R7, R206, PT ;  /* 0x000000ce0700720c */ /* 0x000fe20003f44070 */
[----:B------:R-:W-:Y:S01]  /*c0d0*/  IMAD.MOV R3, RZ, RZ, -R3 ;  /* 0x000000ffff037224 */ /* 0x000fe200078e0a03 */
[----:B------:R-:W-:Y:S01]  /*c0e0*/  IADD3 R16, R248, 0xf5, RZ ;  /* 0x000000f5f8107810 */ /* 0x000fe20007ffe0ff */
[--C-:B------:R-:W-:Y:S02]  /*c0f0*/  @!P6 IMAD.IADD R207, R207, 0x1, -R7.reuse ;  /* 0x00000001cfcfe824 */ /* 0x100fe400078e0a07 */
[----:B------:R-:W-:Y:S02]  /*c100*/  IMAD R244, R7, R3, R244 ;  /* 0x0000000307f47224 */ /* 0x000fe400078e02f4 */
[----:B------:R-:W3:Y:S01]  /*c110*/  LDL R3, [R1+0x3554] ;  /* 0x0035540001037983 */ /* 0x000ee20000100800 */
[----:B------:R-:W-:Y:S01]  /*c120*/  @!P1 IMAD.MOV R202, RZ, RZ, -R202 ;  /* 0x000000ffffca9224 */ /* 0x000fe200078e0aca */
[----:B------:R-:W-:Y:S01]  /*c130*/  @!P4 IADD3 R204, R204, -R7, RZ ;  /* 0x80000007ccccc210 */ /* 0x000fe20007ffe0ff */
[--C-:B------:R-:W-:Y:S01]  /*c140*/  @!P5 IMAD.IADD R203, R203, 0x1, -R7.reuse ;  /* 0x00000001cbcbd824 */ /* 0x100fe200078e0a07 */
[----:B------:R-:W-:Y:S01]  /*c150*/  ISETP.GT.U32.AND P6, PT, R7, R207, PT ;  /* 0x000000cf0700720c */ /* 0x000fe20003fc4070 */
[--C-:B------:R-:W-:Y:S01]  /*c160*/  @!P3 IMAD.IADD R205, R205, 0x1, -R7.reuse ;  /* 0x00000001cdcdb824 */ /* 0x100fe200078e0a07 */
[C---:B------:R-:W-:Y:S01]  /*c170*/  ISETP.GT.U32.AND P1, PT, R7.reuse, R208, PT ;  /* 0x000000d00700720c */ /* 0x040fe20003f24070 */
[----:B------:R-:W-:Y:S01]  /*c180*/  STL [R1+0x3370], R16 ;  /* 0x0033701001007387 */ /* 0x000fe20000100800 */
[C---:B------:R-:W-:Y:S01]  /*c190*/  ISETP.GT.U32.AND P5, PT, R7.reuse, R209, PT ;  /* 0x000000d10700720c */ /* 0x040fe20003fa4070 */
[----:B------:R-:W-:Y:S01]  /*c1a0*/  @!P2 IMAD.IADD R206, R206, 0x1, -R7 ;  /* 0x00000001cecea824 */ /* 0x000fe200078e0a07 */
[----:B------:R-:W-:-:S02]  /*c1b0*/  ISETP.GT.U32.AND P4, PT, R7, R210, PT ;  /* 0x000000d20700720c */ /* 0x000fc40003f84070 */
[----:B------:R-:W-:Y:S02]  /*c1c0*/  ISETP.GT.U32.AND P3, PT, R7, R211, PT ;  /* 0x000000d30700720c */ /* 0x000fe40003f64070 */
[----:B------:R-:W4:Y:S02]  /*c1d0*/  LDL R7, [R1+0x3558] ;  /* 0x0035580001077983 */ /* 0x000f240000100800 */
[----:B----4-:R-:W-:Y:S02]  /*c1e0*/  ISETP.GE.AND P2, PT, R7, RZ, PT ;  /* 0x000000ff0700720c */ /* 0x010fe40003f46270 */
[----:B------:R-:W-:-:S04]  /*c1f0*/  IABS R7, c[0x0][0x17c] ;  /* 0x00005f0000077a13 */ /* 0x000fc80000000000 */
[----:B------:R-:W-:Y:S01]  /*c200*/  @!P6 IADD3 R207, R207, -R7, RZ ;  /* 0x80000007cfcfe210 */ /* 0x000fe20007ffe0ff */
[----:B------:R-:W-:Y:S01]  /*c210*/  @!P1 IMAD.IADD R208, R208, 0x1, -R7 ;  /* 0x00000001d0d09824 */ /* 0x000fe200078e0a07 */
[----:B------:R-:W-:Y:S02]  /*c220*/  ISETP.GT.U32.AND P6, PT, R7, R212, PT ;  /* 0x000000d40700720c */ /* 0x000fe40003fc4070 */
[----:B------:R-:W4:Y:S01]  /*c230*/  LDL R7, [R1+0x3564] ;  /* 0x0035640001077983 */ /* 0x000f220000100800 */
[----:B------:R-:W-:Y:S02]  /*c240*/  IABS R245, R16 ;  /* 0x0000001000f57213 */ /* 0x000fe40000000000 */
[----:B------:R-:W-:Y:S01]  /*c250*/  @!P2 IMAD.MOV R203, RZ, RZ, -R203 ;  /* 0x000000ffffcba224 */ /* 0x000fe200078e0acb */
[----:B----4-:R-:W-:Y:S02]  /*c260*/  ISETP.GE.AND P1, PT, R7, RZ, PT ;  /* 0x000000ff0700720c */ /* 0x010fe40003f26270 */
[----:B------:R-:W-:-:S04]  /*c270*/  IABS R7, c[0x0][0x17c] ;  /* 0x00005f0000077a13 */ /* 0x000fc80000000000 */
[-C--:B------:R-:W-:Y:S02]  /*c280*/  @!P4 IADD3 R210, R210, -R7.reuse, RZ ;  /* 0x80000007d2d2c210 */ /* 0x080fe40007ffe0ff */
[----:B--2---:R-:W-:Y:S01]  /*c290*/  ISETP.GE.AND P4, PT, R12, RZ, PT ;  /* 0x000000ff0c00720c */ /* 0x004fe20003f86270 */
[--C-:B------:R-:W-:Y:S02]  /*c2a0*/  @!P5 IMAD.IADD R209, R209, 0x1, -R7.reuse ;  /* 0x00000001d1d1d824 */ /* 0x100fe400078e0a07 */
[----:B------:R-:W-:Y:S01]  /*c2b0*/  @!P3 IMAD.IADD R211, R211, 0x1, -R7 ;  /* 0x00000001d3d3b824 */ /* 0x000fe200078e0a07 */
[----:B------:R-:W-:Y:S01]  /*c2c0*/  @!P6 IADD3 R212, R212, -R7, RZ ;  /* 0x80000007d4d4e210 */ /* 0x000fe20007ffe0ff */
[----:B------:R-:W-:Y:S01]  /*c2d0*/  @!P1 IMAD.MOV R204, RZ, RZ, -R204 ;  /* 0x000000ffffcc9224 */ /* 0x000fe200078e0acc */
[----:B---3--:R-:W-:Y:S02]  /*c2e0*/  ISETP.GE.AND P5, PT, R3, RZ, PT ;  /* 0x000000ff0300720c */ /* 0x008fe40003fa6270 */
[----:B------:R-:W-:-:S02]  /*c2f0*/  ISETP.GE.AND P3, PT, R246, RZ, PT ;  /* 0x000000fff600720c */ /* 0x000fc40003f66270 */
[C---:B------:R-:W-:Y:S02]  /*c300*/  ISETP.GT.U32.AND P2, PT, R7.reuse, R208, PT ;  /* 0x000000d00700720c */ /* 0x040fe40003f44070 */
[C---:B------:R-:W-:Y:S01]  /*c310*/  ISETP.GT.U32.AND P1, PT, R7.reuse, R209, PT ;  /* 0x000000d10700720c */ /* 0x040fe20003f24070 */
[----:B------:R-:W-:Y:S01]  /*c320*/  @!P4 IMAD.MOV R206, RZ, RZ, -R206 ;  /* 0x000000ffffcec224 */ /* 0x000fe200078e0ace */
[C---:B------:R-:W-:Y:S02]  /*c330*/  ISETP.GT.U32.AND P6, PT, R7.reuse, R210, PT ;  /* 0x000000d20700720c */ /* 0x040fe40003fc4070 */
[----:B------:R-:W-:Y:S01]  /*c340*/  ISETP.GT.U32.AND P4, PT, R7, R211, PT ;  /* 0x000000d30700720c */ /* 0x000fe20003f84070 */
[----:B------:R-:W-:Y:S01]  /*c350*/  IMAD.HI.U32 R3, R5, R245, RZ ;  /* 0x000000f505037227 */ /* 0x000fe200078e00ff */
[----:B------:R-:W-:-:S03]  /*c360*/  IADD3 R12, R248, 0xf6, RZ ;  /* 0x000000f6f80c7810 */ /* 0x000fc60007ffe0ff */
[----:B------:R-:W-:Y:S01]  /*c370*/  IMAD.MOV R3, RZ, RZ, -R3 ;  /* 0x000000ffff037224 */ /* 0x000fe200078e0a03 */
[----:B------:R-:W-:Y:S01]  /*c380*/  @!P5 IADD3 R205, -R205, RZ, RZ ;  /* 0x000000ffcdcdd210 */ /* 0x000fe20007ffe1ff */
[----:B------:R-:W-:Y:S01]  /*c390*/  @!P3 IMAD.MOV R207, RZ, RZ, -R207 ;  /* 0x000000ffffcfb224 */ /* 0x000fe200078e0acf */
[----:B------:R-:W-:Y:S01]  /*c3a0*/  @!P2 IADD3 R208, R208, -R7, RZ ;  /* 0x80000007d0d0a210 */ /* 0x000fe20007ffe0ff */
[C---:B------:R-:W-:Y:S01]  /*c3b0*/  IMAD R245, R7.reuse, R3, R245 ;  /* 0x0000000307f57224 */ /* 0x040fe200078e02f5 */
[----:B------:R-:W-:Y:S01]  /*c3c0*/  ISETP.GT.U32.AND P5, PT, R7, R212, PT ;  /* 0x000000d40700720c */ /* 0x000fe20003fa4070 */
[----:B------:R-:W2:Y:S01]  /*c3d0*/  LDL R3, [R1+0x3538] ;  /* 0x0035380001037983 */ /* 0x000ea20000100800 */
[--C-:B------:R-:W-:Y:S01]  /*c3e0*/  @!P1 IMAD.IADD R209, R209, 0x1, -R7.reuse ;  /* 0x00000001d1d19824 */ /* 0x100fe200078e0a07 */
[C---:B------:R-:W-:Y:S01]  /*c3f0*/  ISETP.GT.U32.AND P3, PT, R7.reuse, R213, PT ;  /* 0x000000d50700720c */ /* 0x040fe20003f64070 */
[----:B------:R-:W-:Y:S01]  /*c400*/  @!P6 IMAD.IADD R210, R210, 0x1, -R7 ;  /* 0x00000001d2d2e824 */ /* 0x000fe200078e0a07 */
[----:B------:R-:W-:Y:S01]  /*c410*/  STL [R1+0x3364], R12 ;  /* 0x0033640c01007387 */ /* 0x000fe20000100800 */
[----:B------:R-:W-:-:S02]  /*c420*/  ISETP.GT.U32.AND P2, PT, R7, R214, PT ;  /* 0x000000d60700720c */ /* 0x000fc40003f44070 */
[C---:B------:R-:W-:Y:S02]  /*c430*/  ISETP.GT.U32.AND P1, PT, R7.reuse, R215, PT ;  /* 0x000000d70700720c */ /* 0x040fe40003f24070 */
[----:B------:R-:W-:Y:S02]  /*c440*/  ISETP.GT.U32.AND P6, PT, R7, R216, PT ;  /* 0x000000d80700720c */ /* 0x000fe40003fc4070 */
[----:B------:R-:W-:Y:S02]  /*c450*/  @!P4 IADD3 R211, R211, -R7, RZ ;  /* 0x80000007d3d3c210 */ /* 0x000fe40007ffe0ff */
[----:B------:R-:W3:Y:S02]  /*c460*/  LDL R7, [R1+0x3560] ;  /* 0x0035600001077983 */ /* 0x000ee40000100800 */
[----:B---3--:R-:W-:Y:S02]  /*c470*/  ISETP.GE.AND P4, PT, R7, RZ, PT ;  /* 0x000000ff0700720c */ /* 0x008fe40003f86270 */
[----:B------:R-:W-:-:S05]  /*c480*/  IABS R7, c[0x0][0x17c] ;  /* 0x00005f0000077a13 */ /* 0x000fca0000000000 */
[--C-:B------:R-:W-:Y:S01]  /*c490*/  @!P5 IMAD.IADD R212, R212, 0x1, -R7.reuse ;  /* 0x00000001d4d4d824 */ /* 0x100fe200078e0a07 */
[----:B------:R-:W-:Y:S01]  /*c4a0*/  ISETP.GT.U32.AND P5, PT, R7, R217, PT ;  /* 0x000000d90700720c */ /* 0x000fe20003fa4070 */
[----:B------:R-:W-:Y:S02]  /*c4b0*/  @!P3 IMAD.IADD R213, R213, 0x1, -R7 ;  /* 0x00000001d5d5b824 */ /* 0x000fe400078e0a07 */
[----:B------:R-:W3:Y:S02]  /*c4c0*/  LDL R7, [R1+0x3544] ;  /* 0x0035440001077983 */ /* 0x000ee40000100800 */
[----:B------:R-:W-:Y:S01]  /*c4d0*/  @!P4 IMAD.MOV R208, RZ, RZ, -R208 ;  /* 0x000000ffffd0c224 */ /* 0x000fe200078e0ad0 */
[----:B------:R-:W-:Y:S02]  /*c4e0*/  IABS R246, R12 ;  /* 0x0000000c00f67213 */ /* 0x000fe40000000000 */
[----:B---3--:R-:W-:Y:S02]  /*c4f0*/  ISETP.GE.AND P3, PT, R7, RZ, PT ;  /* 0x000000ff0700720c */ /* 0x008fe40003f66270 */
[----:B------:R-:W-:-:S04]  /*c500*/  IABS R7, c[0x0][0x17c] ;  /* 0x00005f0000077a13 */ /* 0x000fc80000000000 */
[----:B------:R-:W-:Y:S01]  /*c510*/  @!P2 IADD3 R214, R214, -R7, RZ ;  /* 0x80000007d6d6a210 */ /* 0x000fe20007ffe0ff */
[--C-:B------:R-:W-:Y:S02]  /*c520*/  @!P6 IMAD.IADD R216, R216, 0x1, -R7.reuse ;  /* 0x00000001d8d8e824 */ /* 0x100fe400078e0a07 */
[--C-:B------:R-:W-:Y:S01]  /*c530*/  @!P1 IMAD.IADD R215, R215, 0x1, -R7.reuse ;  /* 0x00000001d7d79824 */ /* 0x100fe200078e0a07 */
[----:B------:R-:W-:Y:S01]  /*c540*/  ISETP.GE.AND P1, PT, R15, RZ, PT ;  /* 0x000000ff0f00720c */ /* 0x000fe20003f26270 */
[----:B------:R-:W-:Y:S01]  /*c550*/  @!P5 IMAD.IADD R217, R217, 0x1, -R7 ;  /* 0x00000001d9d9d824 */ /* 0x000fe200078e0a07 */
[----:B------:R-:W-:Y:S02]  /*c560*/  ISETP.GT.U32.AND P5, PT, R7, R213, PT ;  /* 0x000000d50700720c */ /* 0x000fe40003fa4070 */
[----:B------:R-:W-:Y:S02]  /*c570*/  ISETP.GE.AND P6, PT, R9, RZ, PT ;  /* 0x000000ff0900720c */ /* 0x000fe40003fc6270 */
[----:B------:R-:W-:-:S02]  /*c580*/  @!P3 IADD3 R209, -R209, RZ, RZ ;  /* 0x000000ffd1d1b210 */ /* 0x000fc40007ffe1ff */
[----:B--2---:R-:W-:Y:S02]  /*c590*/  ISETP.GE.AND P2, PT, R3, RZ, PT ;  /* 0x000000ff0300720c */ /* 0x004fe40003f46270 */
[C---:B------:R-:W-:Y:S02]  /*c5a0*/  ISETP.GT.U32.AND P4, PT, R7.reuse, R214, PT ;  /* 0x000000d60700720c */ /* 0x040fe40003f84070 */
[C---:B------:R-:W-:Y:S01]  /*c5b0*/  ISETP.GT.U32.AND P3, PT, R7.reuse, R216, PT ;  /* 0x000000d80700720c */ /* 0x040fe20003f64070 */
[----:B------:R-:W-:Y:S01]  /*c5c0*/  @!P1 IMAD.MOV R211, RZ, RZ, -R211 ;  /* 0x000000ffffd39224 */ /* 0x000fe200078e0ad3 */
[----:B------:R-:W-:Y:S01]  /*c5d0*/  ISETP.GT.U32.AND P1, PT, R7, R217, PT ;  /* 0x000000d90700720c */ /* 0x000fe20003f24070 */
[----:B------:R-:W-:Y:S01]  /*c5e0*/  @!P5 IMAD.IADD R213, R213, 0x1, -R7 ;  /* 0x00000001d5d5d824 */ /* 0x000fe200078e0a07 */
[----:B------:R-:W-:Y:S02]  /*c5f0*/  ISETP.GT.U32.AND P5, PT, R7, R219, PT ;  /* 0x000000db0700720c */ /* 0x000fe40003fa4070 */
[----:B------:R-:W-:-:S02]  /*c600*/  @!P6 IADD3 R212, -R212, RZ, RZ ;  /* 0x000000ffd4d4e210 */ /* 0x000fc40007ffe1ff */
[C---:B------:R-:W-:Y:S01]  /*c610*/  ISETP.GT.U32.AND P6, PT, R7.reuse, R218, PT ;  /* 0x000000da0700720c */ /* 0x040fe20003fc4070 */
[----:B------:R-:W-:Y:S01]  /*c620*/  @!P2 IMAD.MOV R210, RZ, RZ, -R210 ;  /* 0x000000ffffd2a224 */ /* 0x000fe200078e0ad2 */
[C---:B------:R-:W-:Y:S01]  /*c630*/  ISETP.GT.U32.AND P2, PT, R7.reuse, R215, PT ;  /* 0x000000d70700720c */ /* 0x040fe20003f44070 */
[--C-:B------:R-:W-:Y:S01]  /*c640*/  @!P4 IMAD.IADD R214, R214, 0x1, -R7.reuse ;  /* 0x00000001d6d6c824 */ /* 0x100fe200078e0a07 */
[C---:B------:R-:W-:Y:S01]  /*c650*/  ISETP.GT.U32.AND P4, PT, R7.reuse, R220, PT ;  /* 0x000000dc0700720c */ /* 0x040fe20003f84070 */
[----:B------:R-:W-:Y:S01]  /*c660*/  @!P3 IMAD.IADD R216, R216, 0x1, -R7 ;  /* 0x00000001d8d8b824 */ /* 0x000fe200078e0a07 */
[----:B------:R-:W-:Y:S01]  /*c670*/  ISETP.GT.U32.AND P3, PT, R7, R221, PT ;  /* 0x000000dd0700720c */ /* 0x000fe20003f64070 */
[----:B------:R-:W-:Y:S01]  /*c680*/  IMAD.HI.U32 R3, R5, R246, RZ ;  /* 0x000000f605037227 */ /* 0x000fe200078e00ff */
[C---:B------:R-:W-:Y:S02]  /*c690*/  IADD3 R9, R248.reuse, 0xf7, RZ ;  /* 0x000000f7f8097810 */ /* 0x040fe40007ffe0ff */
[----:B------:R-:W-:-:S02]  /*c6a0*/  IADD3 R15, R248, 0xf8, RZ ;  /* 0x000000f8f80f7810 */ /* 0x000fc40007ffe0ff */
[----:B------:R-:W-:Y:S01]  /*c6b0*/  IADD3 R3, -R3, RZ, RZ ;  /* 0x000000ff03037210 */ /* 0x000fe20007ffe1ff */
[----:B------:R-:W-:Y:S01]  /*c6c0*/  STL [R1+0x3360], R9 ;  /* 0x0033600901007387 */ /* 0x000fe20000100800 */
[--C-:B------:R-:W-:Y:S01]  /*c6d0*/  @!P1 IMAD.IADD R217, R217, 0x1, -R7.reuse ;  /* 0x00000001d9d99824 */ /* 0x100fe200078e0a07 */
[----:B------:R-:W-:Y:S01]  /*c6e0*/  ISETP.GE.AND P1, PT, R31, RZ, PT ;  /* 0x000000ff1f00720c */ /* 0x000fe20003f26270 */
[--C-:B------:R-:W-:Y:S01]  /*c6f0*/  @!P5 IMAD.IADD R219, R219, 0x1, -R7.reuse ;  /* 0x00000001dbdbd824 */ /* 0x100fe200078e0a07 */
[----:B------:R-:W-:Y:S01]  /*c700*/  STL [R1+0x335c], R15 ;  /* 0x00335c0f01007387 */ /* 0x000fe20000100800 */
[----:B------:R-:W-:Y:S01]  /*c710*/  @!P6 IADD3 R218, R218, -R7, RZ ;  /* 0x80000007dadae210 */ /* 0x000fe20007ffe0ff */
[----:B------:R-:W-:Y:S01]  /*c720*/  IMAD R246, R7, R3, R246 ;  /* 0x0000000307f67224 */ /* 0x000fe200078e02f6 */
[----:B------:R-:W-:Y:S01]  /*c730*/  ISETP.GE.AND P5, PT, R30, RZ, PT ;  /* 0x000000ff1e00720c */ /* 0x000fe20003fa6270 */
[----:B------:R-:W2:Y:S01]  /*c740*/  LDL.LU R31, [R1+0x3634] ;  /* 0x00363400011f7983 */ /* 0x000ea20000300800 */
[-C--:B------:R-:W-:Y:S01]  /*c750*/  @!P2 IADD3 R215, R215, -R7.reuse, RZ ;  /* 0x80000007d7d7a210 */ /* 0x080fe20007ffe0ff */
[----:B------:R-:W-:Y:S01]  /*c760*/  @!P4 IMAD.IADD R220, R220, 0x1, -R7 ;  /* 0x00000001dcdcc824 */ /* 0x000fe200078e0a07 */
[----:B------:R-:W-:Y:S01]  /*c770*/  ISETP.GT.U32.AND P6, PT, R7, R222, PT ;  /* 0x000000de0700720c */ /* 0x000fe20003fc4070 */
[----:B------:R-:W3:Y:S01]  /*c780*/  LDL.LU R30, [R1+0x3630] ;  /* 0x00363000011e7983 */ /* 0x000ee20000300800 */
[----:B------:R-:W-:-:S03]  /*c790*/  @!P3 IADD3 R221, R221, -R7, RZ ;  /* 0x80000007ddddb210 */ /* 0x000fc60007ffe0ff */
[----:B------:R-:W4:Y:S01]  /*c7a0*/  LDL R7, [R1+0x3500] ;  /* 0x0035000001077983 */ /* 0x000f220000100800 */
[----:B------:R-:W-:Y:S02]  /*c7b0*/  ISETP.GE.AND P2, PT, R247, RZ, PT ;  /* 0x000000fff700720c */ /* 0x000fe40003f46270 */
[----:B------:R-:W-:Y:S01]  /*c7c0*/  ISETP.GE.AND P4, PT, R249, RZ, PT ;  /* 0x000000fff900720c */ /* 0x000fe20003f86270 */
[----:B------:R-:W-:Y:S01]  /*c7d0*/  @!P1 IMAD.MOV R214, RZ, RZ, -R214 ;  /* 0x000000ffffd69224 */ /* 0x000fe200078e0ad6 */
[----:B------:R-:W-:Y:S01]  /*c7e0*/  IABS R247, R9 ;  /* 0x0000000900f77213 */ /* 0x000fe20000000000 */
[----:B------:R-:W-:-:S08]  /*c7f0*/  @!P5 IMAD.MOV R215, RZ, RZ, -R215 ;  /* 0x000000ffffd7d224 */ /* 0x000fd000078e0ad7 */
[----:B------:R-:W-:Y:S02]  /*c800*/  @!P2 IADD3 R213, -R213, RZ, RZ ;  /* 0x000000ffd5d5a210 */ /* 0x000fe40007ffe1ff */
[----:B------:R-:W-:Y:S01]  /*c810*/  @!P4 IADD3 R216, -R216, RZ, RZ ;  /* 0x000000ffd8d8c210 */ /* 0x000fe20007ffe1ff */
[----:B------:R-:W-:-:S04]  /*c820*/  IMAD.HI.U32 R3, R5, R247, RZ ;  /* 0x000000f705037227 */ /* 0x000fc800078e00ff */
[----:B------:R-:W-:Y:S01]  /*c830*/  IMAD.MOV R3, RZ, RZ, -R3 ;  /* 0x000000ffff037224 */ /* 0x000fe200078e0a03 */
[----:B----4-:R-:W-:Y:S02]  /*c840*/  ISETP.GE.AND P3, PT, R7, RZ, PT ;  /* 0x000000ff0700720c */ /* 0x010fe40003f66270 */
[----:B------:R-:W-:-:S05]  /*c850*/  IABS R7, c[0x0][0x17c] ;  /* 0x00005f0000077a13 */ /* 0x000fca0000000000 */
[----:B------:R-:W-:Y:S01]  /*c860*/  @!P6 IMAD.IADD R222, R222, 0x1, -R7 ;  /* 0x00000001dedee824 */ /* 0x000fe200078e0a07 */
[C---:B------:R-:W-:Y:S02]  /*c870*/  ISETP.GT.U32.AND P2, PT, R7.reuse, R218, PT ;  /* 0x000000da0700720c */ /* 0x040fe40003f44070 */
[C---:B------:R-:W-:Y:S02]  /*c880*/  ISETP.GT.U32.AND P1, PT, R7.reuse, R219, PT ;  /* 0x000000db0700720c */ /* 0x040fe40003f24070 */
[C---:B------:R-:W-:Y:S02]  /*c890*/  ISETP.GT.U32.AND P6, PT, R7.reuse, R220, PT ;  /* 0x000000dc0700720c */ /* 0x040fe40003fc4070 */
[C---:B------:R-:W-:Y:S02]  /*c8a0*/  ISETP.GT.U32.AND P4, PT, R7.reuse, R221, PT ;  /* 0x000000dd0700720c */ /* 0x040fe40003f84070 */
[C---:B------:R-:W-:Y:S01]  /*c8b0*/  ISETP.GT.U32.AND P5, PT, R7.reuse, R222, PT ;  /* 0x000000de0700720c */ /* 0x040fe20003fa4070 */
[----:B------:R-:W-:Y:S01]  /*c8c0*/  @!P3 IMAD.MOV R217, RZ, RZ, -R217 ;  /* 0x000000ffffd9b224 */ /* 0x000fe200078e0ad9 */
[C---:B------:R-:W-:Y:S01]  /*c8d0*/  ISETP.GT.U32.AND P3, PT, R7.reuse, R223, PT ;  /* 0x000000df0700720c */ /* 0x040fe20003f64070 */
[----:B------:R-:W-:-:S02]  /*c8e0*/  IMAD R247, R7, R3, R247 ;  /* 0x0000000307f77224 */ /* 0x000fc400078e02f7 */
[--C-:B------:R-:W-:Y:S01]  /*c8f0*/  @!P2 IMAD.IADD R218, R218, 0x1, -R7.reuse ;  /* 0x00000001dadaa824 */ /* 0x100fe200078e0a07 */
[----:B------:R-:W-:Y:S02]  /*c900*/  ISETP.GT.U32.AND P2, PT, R7, R224, PT ;  /* 0x000000e00700720c */ /* 0x000fe40003f44070 */
[----:B------:R-:W-:Y:S01]  /*c910*/  @!P1 IADD3 R219, R219, -R7, RZ ;  /* 0x80000007dbdb9210 */ /* 0x000fe20007ffe0ff */
[--C-:B------:R-:W-:Y:S01]  /*c920*/  @!P6 IMAD.IADD R220, R220, 0x1, -R7.reuse ;  /* 0x00000001dcdce824 */ /* 0x100fe200078e0a07 */
[----:B------:R-:W-:Y:S02]  /*c930*/  ISETP.GT.U32.AND P1, PT, R7, R225, PT ;  /* 0x000000e10700720c */ /* 0x000fe40003f24070 */
[----:B------:R-:W-:Y:S01]  /*c940*/  @!P4 IADD3 R221, R221, -R7, RZ ;  /* 0x80000007ddddc210 */ /* 0x000fe20007ffe0ff */
[----:B------:R-:W-:Y:S01]  /*c950*/  @!P5 IMAD.IADD R222, R222, 0x1, -R7 ;  /* 0x00000001deded824 */ /* 0x000fe200078e0a07 */
[C---:B------:R-:W-:Y:S02]  /*c960*/  ISETP.GT.U32.AND P6, PT, R7.reuse, R226, PT ;  /* 0x000000e20700720c */ /* 0x040fe40003fc4070 */
[----:B------:R-:W-:-:S02]  /*c970*/  ISETP.GT.U32.AND P4, PT, R7, R227, PT ;  /* 0x000000e30700720c */ /* 0x000fc40003f84070 */
[----:B------:R-:W4:Y:S01]  /*c980*/  LDL R7, [R1+0x34ec] ;  /* 0x0034ec0001077983 */ /* 0x000f220000100800 */
[----:B------:R-:W-:-:S05]  /*c990*/  IABS R249, R15 ;  /* 0x0000000f00f97213 */ /* 0x000fca0000000000 */
[----:B------:R-:W-:-:S04]  /*c9a0*/  IMAD.HI.U32 R3, R5, R249, RZ ;  /* 0x000000f905037227 */ /* 0x000fc800078e00ff */
[----:B------:R-:W-:Y:S01]  /*c9b0*/  IMAD.MOV R3, RZ, RZ, -R3 ;  /* 0x000000ffff037224 */ /* 0x000fe200078e0a03 */
[----:B----4-:R-:W-:Y:S02]  /*c9c0*/  ISETP.GE.AND P5, PT, R7, RZ, PT ;  /* 0x000000ff0700720c */ /* 0x010fe40003fa6270 */
[----:B------:R-:W-:-:S05]  /*c9d0*/  IABS R7, c[0x0][0x17c] ;  /* 0x00005f0000077a13 */ /* 0x000fca0000000000 */
[--C-:B------:R-:W-:Y:S01]  /*c9e0*/  @!P3 IMAD.IADD R223, R223, 0x1, -R7.reuse ;  /* 0x00000001dfdfb824 */ /* 0x100fe200078e0a07 */
[----:B------:R-:W-:Y:S01]  /*c9f0*/  ISETP.GE.AND P3, PT, R29, RZ, PT ;  /* 0x000000ff1d00720c */ /* 0x000fe20003f66270 */
[--C-:B------:R-:W-:Y:S01]  /*ca00*/  @!P1 IMAD.IADD R225, R225, 0x1, -R7.reuse ;  /* 0x00000001e1e19824 */ /* 0x100fe200078e0a07 */
[-C--:B------:R-:W-:Y:S01]  /*ca10*/  @!P2 IADD3 R224, R224, -R7.reuse, RZ ;  /* 0x80000007e0e0a210 */ /* 0x080fe20007ffe0ff */
[----:B------:R-:W-:Y:S01]  /*ca20*/  @!P6 IMAD.IADD R226, R226, 0x1, -R7 ;  /* 0x00000001e2e2e824 */ /* 0x000fe200078e0a07 */
[----:B------:R-:W-:Y:S02]  /*ca30*/  ISETP.GE.AND P1, PT, R14, RZ, PT ;  /* 0x000000ff0e00720c */ /* 0x000fe40003f26270 */
[----:B------:R-:W-:Y:S01]  /*ca40*/  @!P4 IADD3 R227, R227, -R7, RZ ;  /* 0x80000007e3e3c210 */ /* 0x000fe20007ffe0ff */
[----:B------:R-:W-:Y:S01]  /*ca50*/  @!P5 IMAD.MOV R218, RZ, RZ, -R218 ;  /* 0x000000ffffdad224 */ /* 0x000fe200078e0ada */
[----:B------:R-:W-:Y:S01]  /*ca60*/  ISETP.GE.AND P2, PT, R28, RZ, PT ;  /* 0x000000ff1c00720c */ /* 0x000fe20003f46270 */
[C---:B------:R-:W-:Y:S01]  /*ca70*/  IMAD R249, R7.reuse, R3, R249 ;  /* 0x0000000307f97224 */ /* 0x040fe200078e02f9 */
[----:B------:R-:W4:Y:S03]  /*ca80*/  LDL.LU R29, [R1+0x362c] ;  /* 0x00362c00011d7983 */ /* 0x000f260000300800 */
[----:B------:R-:W-:Y:S01]  /*ca90*/  @!P3 IMAD.MOV R219, RZ, RZ, -R219 ;  /* 0x000000ffffdbb224 */ /* 0x000fe200078e0adb */
[----:B------:R-:W-:Y:S01]  /*caa0*/  ISETP.GT.U32.AND P3, PT, R7, R224, PT ;  /* 0x000000e00700720c */ /* 0x000fe20003f64070 */
[----:B------:R-:W5:Y:S01]  /*cab0*/  LDL.LU R28, [R1+0x3628] ;  /* 0x00362800011c7983 */ /* 0x000f620000300800 */
[----:B------:R-:W-:Y:S01]  /*cac0*/  ISETP.GE.AND P6, PT, R13, RZ, PT ;  /* 0x000000ff0d00720c */ /* 0x000fe20003fc6270 */
[----:B------:R-:W-:Y:S01]  /*cad0*/  @!P1 IMAD.MOV R221, RZ, RZ, -R221 ;  /* 0x000000ffffdd9224 */ /* 0x000fe200078e0add */
[----:B------:R-:W-:-:S02]  /*cae0*/  ISETP.GT.U32.AND P4, PT, R7, R225, PT ;  /* 0x000000e10700720c */ /* 0x000fc40003f84070 */
[C---:B------:R-:W-:Y:S02]  /*caf0*/  ISETP.GT.U32.AND P1, PT, R7.reuse, R226, PT ;  /* 0x000000e20700720c */ /* 0x040fe40003f24070 */
[----:B------:R-:W-:Y:S02]  /*cb00*/  @!P2 IADD3 R220, -R220, RZ, RZ ;  /* 0x000000ffdcdca210 */ /* 0x000fe40007ffe1ff */
[----:B------:R-:W-:-:S03]  /*cb10*/  ISETP.GT.U32.AND P2, PT, R7, R227, PT ;  /* 0x000000e30700720c */ /* 0x000fc60003f44070 */
[--C-:B------:R-:W-:Y:S01]  /*cb20*/  @!P3 IMAD.IADD R224, R224, 0x1, -R7.reuse ;  /* 0x00000001e0e0b824 */ /* 0x100fe200078e0a07 */
[C---:B------:R-:W-:Y:S02]  /*cb30*/  ISETP.GT.U32.AND P3, PT, R7.reuse, R229, PT ;  /* 0x000000e50700720c */ /* 0x040fe40003f64070 */
[C---:B------:R-:W-:Y:S01]  /*cb40*/  ISETP.GT.U32.AND P5, PT, R7.reuse, R223, PT ;  /* 0x000000df0700720c */ /* 0x040fe20003fa4070 */
[----:B------:R-:W-:Y:S01]  /*cb50*/  @!P6 IMAD.MOV R222, RZ, RZ, -R222 ;  /* 0x000000ffffdee224 */ /* 0x000fe200078e0ade */
[----:B------:R-:W-:Y:S01]  /*cb60*/  ISETP.GT.U32.AND P6, PT, R7, R228, PT ;  /* 0x000000e40700720c */ /* 0x000fe20003fc4070 */
[--C-:B------:R-:W-:Y:S01]  /*cb70*/  @!P4 IMAD.IADD R225, R225, 0x1, -R7.reuse ;  /* 0x00000001e1e1c824 */ /* 0x100fe200078e0a07 */
[C---:B------:R-:W-:Y:S02]  /*cb80*/  ISETP.GT.U32.AND P4, PT, R7.reuse, R230, PT ;  /* 0x000000e60700720c */ /* 0x040fe40003f84070 */
[----:B------:R-:W-:Y:S02]  /*cb90*/  @!P1 IADD3 R226, R226, -R7, RZ ;  /* 0x80000007e2e29210 */ /* 0x000fe40007ffe0ff */
[----:B------:R-:W-:Y:S01]  /*cba0*/  ISETP.GT.U32.AND P1, PT, R7, R231, PT ;  /* 0x000000e70700720c */ /* 0x000fe20003f24070 */
[----:B------:R-:W-:Y:S01]  /*cbb0*/  @!P2 IMAD.IADD R227, R227, 0x1, -R7 ;  /* 0x00000001e3e3a824 */ /* 0x000fe200078e0a07 */
[----:B------:R-:W-:-:S02]  /*cbc0*/  ISETP.GE.AND P2, PT, R251, RZ, PT ;  /* 0x000000fffb00720c */ /* 0x000fc40003f46270 */
[-C--:B------:R-:W-:Y:S02]  /*cbd0*/  @!P3 IADD3 R229, R229, -R7.reuse, RZ ;  /* 0x80000007e5e5b210 */ /* 0x080fe40007ffe0ff */
[----:B------:R-:W-:Y:S02]  /*cbe0*/  @!P5 IADD3 R223, R223, -R7, RZ ;  /* 0x80000007dfdfd210 */ /* 0x000fe40007ffe0ff */
[----:B------:R-:W-:Y:S02]  /*cbf0*/  ISETP.GE.AND P3, PT, R27, RZ, PT ;  /* 0x000000ff1b00720c */ /* 0x000fe40003f66270 */
[----:B------:R-:W-:Y:S01]  /*cc00*/  ISETP.GE.AND P5, PT, R250, RZ, PT ;  /* 0x000000fffa00720c */ /* 0x000fe20003fa6270 */
[--C-:B------:R-:W-:Y:S01]  /*cc10*/  @!P6 IMAD.IADD R228, R228, 0x1, -R7.reuse ;  /* 0x00000001e4e4e824 */ /* 0x100fe200078e0a07 */
[----:B------:R-:W-:Y:S01]  /*cc20*/  ISETP.GT.U32.AND P6, PT, R7, R232, PT ;  /* 0x000000e80700720c */ /* 0x000fe20003fc4070 */
[--C-:B------:R-:W-:Y:S01]  /*cc30*/  @!P4 IMAD.IADD R230, R230, 0x1, -R7.reuse ;  /* 0x00000001e6e6c824 */ /* 0x100fe200078e0a07 */
[----:B------:R-:W-:Y:S01]  /*cc40*/  ISETP.GE.AND P4, PT, R4, RZ, PT ;  /* 0x000000ff0400720c */ /* 0x000fe20003f86270 */
[----:B------:R-:W-:Y:S01]  /*cc50*/  @!P1 IMAD.IADD R231, R231, 0x1, -R7 ;  /* 0x00000001e7e79824 */ /* 0x000fe200078e0a07 */
[----:B------:R-:W-:Y:S01]  /*cc60*/  ISETP.GE.AND P1, PT, R11, RZ, PT ;  /* 0x000000ff0b00720c */ /* 0x000fe20003f26270 */
[----:B------:R-:W-:Y:S01]  /*cc70*/  @!P2 IMAD.MOV R224, RZ, RZ, -R224 ;  /* 0x000000ffffe0a224 */ /* 0x000fe200078e0ae0 */
[----:B------:R-:W-:-:S03]  /*cc80*/  ISETP.GT.U32.AND P2, PT, R7, R229, PT ;  /* 0x000000e50700720c */ /* 0x000fc60003f44070 */
[----:B------:R-:W-:Y:S01]  /*cc90*/  @!P3 IMAD.MOV R225, RZ, RZ, -R225 ;  /* 0x000000ffffe1b224 */ /* 0x000fe200078e0ae1 */
[----:B------:R-:W-:Y:S02]  /*cca0*/  ISETP.GT.U32.AND P3, PT, R7, R230, PT ;  /* 0x000000e60700720c */ /* 0x000fe40003f64070 */
[----:B------:R-:W-:Y:S02]  /*ccb0*/  @!P5 IADD3 R223, -R223, RZ, RZ ;  /* 0x000000ffdfdfd210 */ /* 0x000fe40007ffe1ff */
[C---:B------:R-:W-:Y:S01]  /*ccc0*/  ISETP.GT.U32.AND P5, PT, R7.reuse, R228, PT ;  /* 0x000000e40700720c */ /* 0x040fe20003fa4070 */
[----:B------:R-:W-:Y:S01]  /*ccd0*/  @!P6 IMAD.IADD R232, R232, 0x1, -R7 ;  /* 0x00000001e8e8e824 */ /* 0x000fe200078e0a07 */
[----:B------:R-:W-:Y:S01]  /*cce0*/  @!P4 IADD3 R226, -R226, RZ, RZ ;  /* 0x000000ffe2e2c210 */ /* 0x000fe20007ffe1ff */
[----:B------:R-:W-:Y:S01]  /*ccf0*/  @!P1 IMAD.MOV R227, RZ, RZ, -R227 ;  /* 0x000000ffffe39224 */ /* 0x000fe200078e0ae3 */
[C---:B------:R-:W-:Y:S02]  /*cd00*/  ISETP.GT.U32.AND P4, PT, R7.reuse, R231, PT ;  /* 0x000000e70700720c */ /* 0x040fe40003f84070 */
[----:B------:R-:W-:-:S02]  /*cd10*/  ISETP.GT.U32.AND P6, PT, R7, R232, PT ;  /* 0x000000e80700720c */ /* 0x000fc40003fc4070 */
[----:B------:R-:W-:Y:S01]  /*cd20*/  ISETP.GT.U32.AND P1, PT, R7, R233, PT ;  /* 0x000000e90700720c */ /* 0x000fe20003f24070 */
[--C-:B------:R-:W-:Y:S01]  /*cd30*/  @!P3 IMAD.IADD R230, R230, 0x1, -R7.reuse ;  /* 0x00000001e6e6b824 */ /* 0x100fe200078e0a07 */
[----:B------:R-:W-:Y:S02]  /*cd40*/  @!P2 IADD3 R229, R229, -R7, RZ ;  /* 0x80000007e5e5a210 */ /* 0x000fe40007ffe0ff */
[C---:B------:R-:W-:Y:S01]  /*cd50*/  ISETP.GT.U32.AND P2, PT, R7.reuse, R235, PT ;  /* 0x000000eb0700720c */ /* 0x040fe20003f44070 */
[--C-:B------:R-:W-:Y:S01]  /*cd60*/  @!P5 IMAD.IADD R228, R228, 0x1, -R7.reuse ;  /* 0x00000001e4e4d824 */ /* 0x100fe200078e0a07 */
[C---:B------:R-:W-:Y:S02]  /*cd70*/  ISETP.GT.U32.AND P3, PT, R7.reuse, R236, PT ;  /* 0x000000ec0700720c */ /* 0x040fe40003f64070 */
[----:B------:R-:W-:Y:S01]  /*cd80*/  ISETP.GT.U32.AND P5, PT, R7, R234, PT ;  /* 0x000000ea0700720c */ /* 0x000fe20003fa4070 */
[----:B------:R-:W-:Y:S01]  /*cd90*/  @!P4 IMAD.IADD R231, R231, 0x1, -R7 ;  /* 0x00000001e7e7c824 */ /* 0x000fe200078e0a07 */
[----:B------:R-:W-:-:S02]  /*cda0*/  ISETP.GE.AND P4, PT, R26, RZ, PT ;  /* 0x000000ff1a00720c */ /* 0x000fc40003f86270 */
[----:B------:R-:W-:Y:S01]  /*cdb0*/  @!P6 IADD3 R232, R232, -R7, RZ ;  /* 0x80000007e8e8e210 */ /* 0x000fe20007ffe0ff */
[--C-:B------:R-:W-:Y:S01]  /*cdc0*/  @!P1 IMAD.IADD R233, R233, 0x1, -R7.reuse ;  /* 0x00000001e9e99824 */ /* 0x100fe200078e0a07 */
[----:B------:R-:W-:Y:S02]  /*cdd0*/  ISETP.GT.U32.AND P6, PT, R7, R237, PT ;  /* 0x000000ed0700720c */ /* 0x000fe40003fc4070 */
[----:B------:R-:W-:Y:S02]  /*cde0*/  ISETP.GE.AND P1, PT, R25, RZ, PT ;  /* 0x000000ff1900720c */ /* 0x000fe40003f26270 */
[----:B------:R-:W-:Y:S01]  /*cdf0*/  @!P2 IADD3 R235, R235, -R7, RZ ;  /* 0x80000007ebeba210 */ /* 0x000fe20007ffe0ff */
[--C-:B------:R-:W-:Y:S01]  /*ce00*/  @!P3 IMAD.IADD R236, R236, 0x1, -R7.reuse ;  /* 0x00000001ececb824 */ /* 0x100fe200078e0a07 */
[----:B------:R-:W-:Y:S01]  /*ce10*/  ISETP.GE.AND P2, PT, R23, RZ, PT ;  /* 0x000000ff1700720c */ /* 0x000fe20003f46270 */
[----:B------:R-:W-:Y:S01]  /*ce20*/  @!P5 IMAD.IADD R234, R234, 0x1, -R7 ;  /* 0x00000001eaead824 */ /* 0x000fe200078e0a07 */
[----:B------:R-:W-:-:S02]  /*ce30*/  ISETP.GE.AND P3, PT, R10, RZ, PT ;  /* 0x000000ff0a00720c */ /* 0x000fc40003f66270 */
[----:B------:R-:W-:Y:S02]  /*ce40*/  ISETP.GE.AND P5, PT, R24, RZ, PT ;  /* 0x000000ff1800720c */ /* 0x000fe40003fa6270 */
[----:B------:R-:W-:Y:S01]  /*ce50*/  @!P4 IADD3 R228, -R228, RZ, RZ ;  /* 0x000000ffe4e4c210 */ /* 0x000fe20007ffe1ff */
[----:B------:R-:W-:Y:S01]  /*ce60*/  @!P6 IMAD.IADD R237, R237, 0x1, -R7 ;  /* 0x00000001edede824 */ /* 0x000fe200078e0a07 */
[C---:B------:R-:W-:Y:S01]  /*ce70*/  ISETP.GT.U32.AND P4, PT, R7.reuse, R233, PT ;  /* 0x000000e90700720c */ /* 0x040fe20003f84070 */
[----:B------:R-:W-:Y:S01]  /*ce80*/  @!P1 IMAD.MOV R229, RZ, RZ, -R229 ;  /* 0x000000ffffe59224 */ /* 0x000fe200078e0ae5 */
[C---:B------:R-:W-:Y:S02]  /*ce90*/  ISETP.GT.U32.AND P1, PT, R7.reuse, R234, PT ;  /* 0x000000ea0700720c */ /* 0x040fe40003f24070 */
[----:B------:R-:W-:Y:S02]  /*cea0*/  ISETP.GT.U32.AND P6, PT, R7, R235, PT ;  /* 0x000000eb0700720c */ /* 0x000fe40003fc4070 */
[----:B------:R-:W-:Y:S01]  /*ceb0*/  @!P2 IADD3 R231, -R231, RZ, RZ ;  /* 0x000000ffe7e7a210 */ /* 0x000fe20007ffe1ff */
[----:B------:R-:W-:Y:S01]  /*cec0*/  @!P3 IMAD.MOV R232, RZ, RZ, -R232 ;  /* 0x000000ffffe8b224 */ /* 0x000fe200078e0ae8 */
[C---:B------:R-:W-:Y:S01]  /*ced0*/  ISETP.GT.U32.AND P2, PT, R7.reuse, R236, PT ;  /* 0x000000ec0700720c */ /* 0x040fe20003f44070 */
[----:B------:R-:W-:Y:S01]  /*cee0*/  @!P5 IMAD.MOV R230, RZ, RZ, -R230 ;  /* 0x000000ffffe6d224 */ /* 0x000fe200078e0ae6 */
[----:B------:R-:W-:-:S02]  /*cef0*/  ISETP.GT.U32.AND P3, PT, R7, R238, PT ;  /* 0x000000ee0700720c */ /* 0x000fc40003f64070 */
[----:B------:R-:W-:Y:S02]  /*cf00*/  ISETP.GT.U32.AND P5, PT, R7, R237, PT ;  /* 0x000000ed0700720c */ /* 0x000fe40003fa4070 */
[----:B------:R-:W-:Y:S01]  /*cf10*/  IADD3 R14, R248, 0xf9, RZ ;  /* 0x000000f9f80e7810 */ /* 0x000fe20007ffe0ff */
[--C-:B------:R-:W-:Y:S01]  /*cf20*/  @!P1 IMAD.IADD R234, R234, 0x1, -R7.reuse ;  /* 0x00000001eaea9824 */ /* 0x100fe200078e0a07 */
[----:B------:R-:W-:Y:S02]  /*cf30*/  @!P4 IADD3 R233, R233, -R7, RZ ;  /* 0x80000007e9e9c210 */ /* 0x000fe40007ffe0ff */
[C---:B------:R-:W-:Y:S02]  /*cf40*/  ISETP.GT.U32.AND P4, PT, R7.reuse, R239, PT ;  /* 0x000000ef0700720c */ /* 0x040fe40003f84070 */
[----:B------:R-:W-:Y:S01]  /*cf50*/  ISETP.GT.U32.AND P1, PT, R7, R240, PT ;  /* 0x000000f00700720c */ /* 0x000fe20003f24070 */
[--C-:B------:R-:W-:Y:S01]  /*cf60*/  @!P6 IMAD.IADD R235, R235, 0x1, -R7.reuse ;  /* 0x00000001ebebe824 */ /* 0x100fe200078e0a07 */
[----:B------:R-:W-:Y:S01]  /*cf70*/  IABS R250, R14 ;  /* 0x0000000e00fa7213 */ /* 0x000fe20000000000 */
[--C-:B------:R-:W-:Y:S01]  /*cf80*/  @!P3 IMAD.IADD R238, R238, 0x1, -R7.reuse ;  /* 0x00000001eeeeb824 */ /* 0x100fe200078e0a07 */
[----:B------:R-:W-:Y:S01]  /*cf90*/  @!P2 IADD3 R236, R236, -R7, RZ ;  /* 0x80000007ececa210 */ /* 0x000fe20007ffe0ff */
[----:B------:R-:W-:Y:S01]  /*cfa0*/  @!P5 IMAD.IADD R237, R237, 0x1, -R7 ;  /* 0x00000001ededd824 */ /* 0x000fe200078e0a07 */
[----:B------:R-:W-:-:S02]  /*cfb0*/  ISETP.GT.U32.AND P6, PT, R7, R241, PT ;  /* 0x000000f10700720c */ /* 0x000fc40003fc4070 */
[----:B------:R-:W-:Y:S02]  /*cfc0*/  ISETP.GT.U32.AND P2, PT, R7, R242, PT ;  /* 0x000000f20700720c */ /* 0x000fe40003f44070 */
[----:B------:R-:W-:Y:S02]  /*cfd0*/  ISETP.GE.AND P3, PT, R21, RZ, PT ;  /* 0x000000ff1500720c */ /* 0x000fe40003f66270 */
[----:B------:R-:W-:Y:S02]  /*cfe0*/  ISETP.GE.AND P5, PT, R22, RZ, PT ;  /* 0x000000ff1600720c */ /* 0x000fe40003fa6270 */
[----:B------:R-:W-:Y:S01]  /*cff0*/  IADD3 R13, R248, 0xfa, RZ ;  /* 0x000000faf80d7810 */ /* 0x000fe20007ffe0ff */
[----:B------:R-:W-:-:S03]  /*d000*/  IMAD.HI.U32 R3, R5, R250, RZ ;  /* 0x000000fa05037227 */ /* 0x000fc600078e00ff */
[----:B------:R-:W-:Y:S01]  /*d010*/  IABS R251, R13 ;  /* 0x0000000d00fb7213 */ /* 0x000fe20000000000 */
[--C-:B------:R-:W-:Y:S01]  /*d020*/  @!P1 IMAD.IADD R240, R240, 0x1, -R7.reuse ;  /* 0x00000001f0f09824 */ /* 0x100fe200078e0a07 */
[----:B------:R-:W-:Y:S02]  /*d030*/  IADD3 R3, -R3, RZ, RZ ;  /* 0x000000ff03037210 */ /* 0x000fe40007ffe1ff */
[----:B------:R-:W-:Y:S01]  /*d040*/  @!P4 IADD3 R239, R239, -R7, RZ ;  /* 0x80000007efefc210 */ /* 0x000fe20007ffe0ff */
[----:B------:R-:W-:Y:S01]  /*d050*/  IMAD.HI.U32 R4, R5, R251, RZ ;  /* 0x000000fb05047227 */ /* 0x000fe200078e00ff */
[----:B------:R-:W-:Y:S02]  /*d060*/  IADD3 R11, R248, 0xfb, RZ ;  /* 0x000000fbf80b7810 */ /* 0x000fe40007ffe0ff */
[----:B------:R-:W-:Y:S01]  /*d070*/  @!P2 IADD3 R242, R242, -R7, RZ ;  /* 0x80000007f2f2a210 */ /* 0x000fe20007ffe0ff */
[----:B------:R-:W-:Y:S01]  /*d080*/  @!P6 IMAD.IADD R241, R241, 0x1, -R7 ;  /* 0x00000001f1f1e824 */ /* 0x000fe200078e0a07 */
[----:B------:R-:W-:Y:S01]  /*d090*/  ISETP.GE.AND P4, PT, R20, RZ, PT ;  /* 0x000000ff1400720c */ /* 0x000fe20003f86270 */
[----:B------:R-:W-:Y:S01]  /*d0a0*/  @!P3 IMAD.MOV R234, RZ, RZ, -R234 ;  /* 0x000000ffffeab224 */ /* 0x000fe200078e0aea */
[----:B------:R-:W-:Y:S01]  /*d0b0*/  ISETP.GE.AND P1, PT, R19, RZ, PT ;  /* 0x000000ff1300720c */ /* 0x000fe20003f26270 */
[C---:B------:R-:W-:Y:S01]  /*d0c0*/  IMAD R250, R7.reuse, R3, R250 ;  /* 0x0000000307fa7224 */ /* 0x040fe200078e02fa */
[----:B------:R-:W-:Y:S01]  /*d0d0*/  ISETP.GE.AND P6, PT, R6, RZ, PT ;  /* 0x000000ff0600720c */ /* 0x000fe20003fc6270 */
[----:B------:R-:W-:Y:S01]  /*d0e0*/  @!P5 IMAD.MOV R233, RZ, RZ, -R233 ;  /* 0x000000ffffe9d224 */ /* 0x000fe200078e0ae9 */
[C---:B------:R-:W-:Y:S01]  /*d0f0*/  ISETP.GT.U32.AND P2, PT, R7.reuse, R238, PT ;  /* 0x000000ee0700720c */ /* 0x040fe20003f44070 */
[----:B------:R-:W-:Y:S01]  /*d100*/  IMAD.MOV R4, RZ, RZ, -R4 ;  /* 0x000000ffff047224 */ /* 0x000fe200078e0a04 */
[----:B------:R-:W-:Y:S01]  /*d110*/  ISETP.GT.U32.AND P3, PT, R7, R239, PT ;  /* 0x000000ef0700720c */ /* 0x000fe20003f64070 */
[----:B------:R-:W-:Y:S01]  /*d120*/  STL [R1+0x3350], R14 ;  /* 0x0033500e01007387 */ /* 0x000fe20000100800 */
[----:B------:R-:W-:-:S02]  /*d130*/  IABS R3, R11 ;  /* 0x0000000b00037213 */ /* 0x000fc40000000000 */
[C---:B------:R-:W-:Y:S01]  /*d140*/  ISETP.GT.U32.AND P5, PT, R7.reuse, R240, PT ;  /* 0x000000f00700720c */ /* 0x040fe20003fa4070 */
[----:B------:R-:W-:Y:S01]  /*d150*/  STL [R1+0x334c], R13 ;  /* 0x00334c0d01007387 */ /* 0x000fe20000100800 */
[----:B------:R-:W-:Y:S01]  /*d160*/  IMAD R251, R7, R4, R251 ;  /* 0x0000000407fb7224 */ /* 0x000fe200078e02fb */
[----:B------:R-:W-:Y:S02]  /*d170*/  IADD3 R10, R248, 0xfc, RZ ;  /* 0x000000fcf80a7810 */ /* 0x000fe40007ffe0ff */
[----:B------:R-:W2:Y:S01]  /*d180*/  LDL.LU R27, [R1+0x3624] ;  /* 0x00362400011b7983 */ /* 0x000ea20000300800 */
[----:B------:R-:W-:-:S03]  /*d190*/  IMAD.HI.U32 R4, R5, R3, RZ ;  /* 0x0000000305047227 */ /* 0x000fc600078e00ff */
[----:B------:R-:W-:Y:S04]  /*d1a0*/  STL [R1+0x333c], R11 ;  /* 0x00333c0b01007387 */ /* 0x000fe80000100800 */
[----:B------:R-:W2:Y:S01]  /*d1b0*/  LDL.LU R26, [R1+0x3620] ;  /* 0x00362000011a7983 */ /* 0x000ea20000300800 */
[----:B------:R-:W-:-:S03]  /*d1c0*/  IMAD.MOV R4, RZ, RZ, -R4 ;  /* 0x000000ffff047224 */ /* 0x000fc600078e0a04 */
[----:B------:R-:W2:Y:S04]  /*d1d0*/  LDL.LU R25, [R1+0x361c] ;  /* 0x00361c0001197983 */ /* 0x000ea80000300800 */
[----:B------:R-:W2:Y:S04]  /*d1e0*/  LDL.LU R24, [R1+0x3618] ;  /* 0x0036180001187983 */ /* 0x000ea80000300800 */
[----:B------:R-:W2:Y:S01]  /*d1f0*/  LDL.LU R23, [R1+0x3614] ;  /* 0x0036140001177983 */ /* 0x000ea20000300800 */
[----:B------:R-:W-:-:S03]  /*d200*/  @!P4 IADD3 R235, -R235, RZ, RZ ;  /* 0x000000ffebebc210 */ /* 0x000fc60007ffe1ff */
[----:B------:R-:W-:Y:S01]  /*d210*/  STL [R1+0x3338], R10 ;  /* 0x0033380a01007387 */ /* 0x000fe20000100800 */
[----:B------:R-:W-:Y:S01]  /*d220*/  @!P1 IMAD.MOV R236, RZ, RZ, -R236 ;  /* 0x000000ffffec9224 */ /* 0x000fe200078e0aec */
[----:B------:R-:W-:Y:S02]  /*d230*/  @!P2 IADD3 R238, R238, -R7, RZ ;  /* 0x80000007eeeea210 */ /* 0x000fe40007ffe0ff */
[----:B------:R-:W2:Y:S01]  /*d240*/  LDL.LU R22, [R1+0x3610] ;  /* 0x0036100001167983 */ /* 0x000ea20000300800 */
[----:B------:R-:W-:Y:S01]  /*d250*/  @!P6 IMAD.MOV R237, RZ, RZ, -R237 ;  /* 0x000000ffffede224 */ /* 0x000fe200078e0aed */
[----:B------:R-:W-:Y:S01]  /*d260*/  ISETP.GT.U32.AND P4, PT, R7, R241, PT ;  /* 0x000000f10700720c */ /* 0x000fe20003f84070 */
[----:B------:R-:W-:Y:S01]  /*d270*/  @!P3 IMAD.IADD R239, R239, 0x1, -R7 ;  /* 0x00000001efefb824 */ /* 0x000fe200078e0a07 */
[----:B------:R-:W2:Y:S01]  /*d280*/  LDL.LU R21, [R1+0x360c] ;  /* 0x00360c0001157983 */ /* 0x000ea20000300800 */
[C---:B------:R-:W-:Y:S01]  /*d290*/  IMAD R3, R7.reuse, R4, R3 ;  /* 0x0000000407037224 */ /* 0x040fe200078e0203 */
[----:B------:R-:W-:-:S02]  /*d2a0*/  ISETP.GT.U32.AND P1, PT, R7, R242, PT ;  /* 0x000000f20700720c */ /* 0x000fc40003f24070 */
[----:B------:R-:W2:Y:S01]  /*d2b0*/  LDL.LU R20, [R1+0x3608] ;  /* 0x0036080001147983 */ /* 0x000ea20000300800 */
[C---:B------:R-:W-:Y:S02]  /*d2c0*/  ISETP.GT.U32.AND P6, PT, R7.reuse, R243, PT ;  /* 0x000000f30700720c */ /* 0x040fe40003fc4070 */
[C---:B------:R-:W-:Y:S01]  /*d2d0*/  ISETP.GT.U32.AND P2, PT, R7.reuse, R244, PT ;  /* 0x000000f40700720c */ /* 0x040fe20003f44070 */
[----:B------:R-:W2:Y:S01]  /*d2e0*/  LDL.LU R19, [R1+0x3604] ;  /* 0x0036040001137983 */ /* 0x000ea20000300800 */
[----:B------:R-:W-:Y:S02]  /*d2f0*/  ISETP.GT.U32.AND P3, PT, R7, R245, PT ;  /* 0x000000f50700720c */ /* 0x000fe40003f64070 */
[----:B------:R-:W-:Y:S02]  /*d300*/  @!P5 IADD3 R240, R240, -R7, RZ ;  /* 0x80000007f0f0d210 */ /* 0x000fe40007ffe0ff */
[----:B------:R-:W2:Y:S01]  /*d310*/  LDL R7, [R1+0x33cc] ;  /* 0x0033cc0001077983 */ /* 0x000ea20000100800 */
[----:B------:R-:W-:-:S05]  /*d320*/  IABS R4, R10 ;  /* 0x0000000a00047213 */ /* 0x000fca0000000000 */
[----:B------:R-:W-:-:S04]  /*d330*/  IMAD.HI.U32 R6, R5, R4, RZ ;  /* 0x0000000405067227 */ /* 0x000fc800078e00ff */
[----:B------:R-:W-:Y:S01]  /*d340*/  IMAD.MOV R6, RZ, RZ, -R6 ;  /* 0x000000ffff067224 */ /* 0x000fe200078e0a06 */
[----:B--2---:R-:W-:Y:S02]  /*d350*/  ISETP.GE.AND P5, PT, R7, RZ, PT ;  /* 0x000000ff0700720c */ /* 0x004fe40003fa6270 */
[----:B------:R-:W-:-:S05]  /*d360*/  IABS R7, c[0x0][0x17c] ;  /* 0x00005f0000077a13 */ /* 0x000fca0000000000 */
[--C-:B------:R-:W-:Y:S01]  /*d370*/  @!P1 IMAD.IADD R242, R242, 0x1, -R7.reuse ;  /* 0x00000001f2f29824 */ /* 0x100fe200078e0a07 */
[----:B------:R-:W-:Y:S02]  /*d380*/  ISETP.GE.AND P1, PT, R17, RZ, PT ;  /* 0x000000ff1100720c */ /* 0x000fe40003f26270 */
[----:B------:R-:W-:Y:S02]  /*d390*/  @!P6 IADD3 R243, R243, -R7, RZ ;  /* 0x80000007f3f3e210 */ /* 0x000fe40007ffe0ff */
[----:B------:R-:W-:Y:S01]  /*d3a0*/  ISETP.GE.AND P6, PT, R2, RZ, PT ;  /* 0x000000ff0200720c */ /* 0x000fe20003fc6270 */
[--C-:B------:R-:W-:Y:S02]  /*d3b0*/  @!P3 IMAD.IADD R245, R245, 0x1, -R7.reuse ;  /* 0x00000001f5f5b824 */ /* 0x100fe400078e0a07 */
[--C-:B------:R-:W-:Y:S01]  /*d3c0*/  @!P4 IMAD.IADD R241, R241, 0x1, -R7.reuse ;  /* 0x00000001f1f1c824 */ /* 0x100fe200078e0a07 */
[----:B------:R-:W-:Y:S01]  /*d3d0*/  ISETP.GE.AND P4, PT, R18, RZ, PT ;  /* 0x000000ff1200720c */ /* 0x000fe20003f86270 */
[----:B------:R-:W-:-:S04]  /*d3e0*/  @!P2 IMAD.IADD R244, R244, 0x1, -R7 ;  /* 0x00000001f4f4a824 */ /* 0x000fc800078e0a07 */
[----:B------:R-:W-:Y:S01]  /*d3f0*/  @!P1 IMAD.MOV R240, RZ, RZ, -R240 ;  /* 0x000000fffff09224 */ /* 0x000fe200078e0af0 */
[----:B------:R-:W-:Y:S01]  /*d400*/  ISETP.GT.U32.AND P1, PT, R7, R245, PT ;  /* 0x000000f50700720c */ /* 0x000fe20003f24070 */
[----:B------:R-:W2:Y:S02]  /*d410*/  LDL.LU R18, [R1+0x3600] ;  /* 0x0036000001127983 */ /* 0x000ea40000300800 */
[----:B------:R-:W-:Y:S02]  /*d420*/  @!P6 IADD3 R241, -R241, RZ, RZ ;  /* 0x000000fff1f1e210 */ /* 0x000fe40007ffe1ff */
[----:B------:R-:W-:Y:S01]  /*d430*/  ISETP.GE.AND P6, PT, R0, RZ, PT ;  /* 0x000000ff0000720c */ /* 0x000fe20003fc6270 */
[----:B------:R-:W2:Y:S01]  /*d440*/  LDL.LU R17, [R1+0x35fc] ;  /* 0x0035fc0001117983 */ /* 0x000ea20000300800 */
[----:B------:R-:W-:Y:S02]  /*d450*/  ISETP.GE.AND P2, PT, R8, RZ, PT ;  /* 0x000000ff0800720c */ /* 0x000fe40003f46270 */
[C---:B-1----:R-:W-:Y:S01]  /*d460*/  IADD3 R0, R248.reuse, 0xfd, RZ ;  /* 0x000000fdf8007810 */ /* 0x042fe20007ffe0ff */
[----:B------:R-:W2:Y:S01]  /*d470*/  LDL.LU R2, [R1+0x35f8] ;  /* 0x0035f80001027983 */ /* 0x000ea20000300800 */
[----:B------:R-:W-:-:S02]  /*d480*/  IADD3 R8, R248, 0xfe, RZ ;  /* 0x000000fef8087810 */ /* 0x000fc40007ffe0ff */
[C---:B------:R-:W-:Y:S01]  /*d490*/  ISETP.GT.U32.AND P3, PT, R7.reuse, R243, PT ;  /* 0x000000f30700720c */ /* 0x040fe20003f64070 */
[----:B------:R-:W2:Y:S04]  /*d4a0*/  LDL.LU R248, [R1+0x35f4] ;  /* 0x0035f40001f87983 */ /* 0x000ea80000300800 */
[----:B------:R-:W-:Y:S01]  /*d4b0*/  STL [R1+0x3330], R0 ;  /* 0x0033300001007387 */ /* 0x000fe20000100800 */
[----:B------:R-:W-:-:S03]  /*d4c0*/  IMAD R4, R7, R6, R4 ;  /* 0x0000000607047224 */ /* 0x000fc600078e0204 */
[----:B------:R1:W-:Y:S01]  /*d4d0*/  STL [R1+0x332c], R8 ;  /* 0x00332c0801007387 */ /* 0x0003e20000100800 */
[----:B------:R-:W-:Y:S01]  /*d4e0*/  @!P1 IMAD.IADD R245, R245, 0x1, -R7 ;  /* 0x00000001f5f59824 */ /* 0x000fe200078e0a07 */
[----:B------:R-:W-:Y:S02]  /*d4f0*/  IABS R6, R0 ;  /* 0x0000000000067213 */ /* 0x000fe40000000000 */
[----:B------:R-:W-:Y:S02]  /*d500*/  ISETP.GE.AND P1, PT, R16, RZ, PT ;  /* 0x000000ff1000720c */ /* 0x000fe40003f26270 */
[----:B-1----:R-:W-:-:S05]  /*d510*/  IABS R8, R8 ;  /* 0x0000000800087213 */ /* 0x002fca0000000000 */
[----:B------:R-:W-:Y:S02]  /*d520*/  IMAD.MOV.U32 R16, RZ, RZ, R8 ;  /* 0x000000ffff107224 */ /* 0x000fe400078e0008 */
[----:B------:R-:W-:-:S04]  /*d530*/  IMAD.HI.U32 R8, R5, R6, RZ ;  /* 0x0000000605087227 */ /* 0x000fc800078e00ff */
[----:B------:R-:W-:-:S04]  /*d540*/  IMAD.HI.U32 R5, R5, R16, RZ ;  /* 0x0000001005057227 */ /* 0x000fc800078e00ff */
[----:B------:R-:W-:Y:S01]  /*d550*/  @!P3 IMAD.IADD R243, R243, 0x1, -R7 ;  /* 0x00000001f3f3b824 */ /* 0x000fe200078e0a07 */
[----:B------:R-:W-:Y:S01]  /*d560*/  ISETP.GE.AND P3, PT, R252, RZ, PT ;  /* 0x000000fffc00720c */ /* 0x000fe20003f66270 */
[----:B------:R-:W-:Y:S02]  /*d570*/  IMAD.MOV R252, RZ, RZ, -R8 ;  /* 0x000000fffffc7224 */ /* 0x000fe400078e0a08 */
[----:B------:R-:W-:Y:S02]  /*d580*/  IMAD.MOV R8, RZ, RZ, -R5 ;  /* 0x000000ffff087224 */ /* 0x000fe400078e0a05 */
[----:B------:R-:W2:Y:S01]  /*d590*/  LDL R5, [R1+0x1790] ;  /* 0x0017900001057983 */ /* 0x000ea20000100800 */
[----:B------:R-:W-:Y:S02]  /*d5a0*/  @!P5 IADD3 R238, -R238, RZ, RZ ;  /* 0x000000ffeeeed210 */ /* 0x000fe40007ffe1ff */
[----:B------:R-:W-:Y:S02]  /*d5b0*/  ISETP.GT.U32.AND P5, PT, R7, R246, PT ;  /* 0x000000f60700720c */ /* 0x000fe40003fa4070 */
[----:B------:R-:W-:-:S11]  /*d5c0*/  @!P6 IADD3 R243, -R243, RZ, RZ ;  /* 0x000000fff3f3e210 */ /* 0x000fd60007ffe1ff */
[----:B------:R-:W-:-:S05]  /*d5d0*/  @!P5 IMAD.IADD R246, R246, 0x1, -R7 ;  /* 0x00000001f6f6d824 */ /* 0x000fca00078e0a07 */
[----:B------:R-:W-:Y:S01]  /*d5e0*/  ISETP.GT.U32.AND P6, PT, R7, R246, PT ;  /* 0x000000f60700720c */ /* 0x000fe20003fc4070 */
[----:B------:R-:W-:Y:S01]  /*d5f0*/  @!P1 IMAD.MOV R245, RZ, RZ, -R245 ;  /* 0x000000fffff59224 */ /* 0x000fe200078e0af5 */
[----:B------:R-:W-:Y:S02]  /*d600*/  ISETP.GE.AND P1, PT, R9, RZ, PT ;  /* 0x000000ff0900720c */ /* 0x000fe40003f26270 */
[----:B------:R-:W-:Y:S01]  /*d610*/  ISETP.GE.AND P5, PT, R12, RZ, PT ;  /* 0x000000ff0c00720c */ /* 0x000fe20003fa6270 */
[----:B------:R-:W3:Y:S04]  /*d620*/  LDL R9, [R1+0x179c] ;  /* 0x00179c0001097983 */ /* 0x000ee80000100800 */
[----:B------:R-:W3:Y:S04]  /*d630*/  LDL R12, [R1+0x1798] ;  /* 0x00179800010c7983 */ /* 0x000ee80000100800 */
[----:B------:R-:W-:Y:S01]  /*d640*/  @!P6 IMAD.IADD R246, R246, 0x1, -R7 ;  /* 0x00000001f6f6e824 */ /* 0x000fe200078e0a07 */
[----:B------:R-:W-:-:S13]  /*d650*/  ISETP.GT.U32.AND P6, PT, R7, R251, PT ;  /* 0x000000fb0700720c */ /* 0x000fda0003fc4070 */
[----:B------:R-:W-:Y:S01]  /*d660*/  @!P6 IADD3 R251, R251, -R7, RZ ;  /* 0x80000007fbfbe210 */ /* 0x000fe20007ffe0ff */
[----:B------:R-:W-:Y:S01]  /*d670*/  @!P4 IMAD.MOV R239, RZ, RZ, -R239 ;  /* 0x000000ffffefc224 */ /* 0x000fe200078e0aef */
[C---:B------:R-:W-:Y:S01]  /*d680*/  ISETP.GT.U32.AND P4, PT, R7.reuse, R244, PT ;  /* 0x000000f40700720c */ /* 0x040fe20003f84070 */
[----:B------:R-:W-:Y:S01]  /*d690*/  @!P2 IMAD.MOV R242, RZ, RZ, -R242 ;  /* 0x000000fffff2a224 */ /* 0x000fe200078e0af2 */
[----:B------:R-:W-:Y:S02]  /*d6a0*/  ISETP.GT.U32.AND P2, PT, R7, R247, PT ;  /* 0x000000f70700720c */ /* 0x000fe40003f44070 */
[----:B--2---:R-:W-:Y:S01]  /*d6b0*/  ISETP.GE.AND P6, PT, R5, RZ, PT ;  /* 0x000000ff0500720c */ /* 0x004fe20003fc6270 */
[C---:B------:R-:W-:Y:S02]  /*d6c0*/  IMAD R5, R7.reuse, R252, R6 ;  /* 0x000000fc07057224 */ /* 0x040fe400078e0206 */
[----:B------:R-:W2:Y:S01]  /*d6d0*/  LDL.LU R252, [R1+0x35f0] ;  /* 0x0035f00001fc7983 */ /* 0x000ea20000300800 */
[----:B------:R-:W-:-:S03]  /*d6e0*/  IMAD R6, R7, R8, R16 ;  /* 0x0000000807067224 */ /* 0x000fc600078e0210 */
[----:B------:R-:W2:Y:S02]  /*d6f0*/  LDL R8, [R1+0x17a0] ;  /* 0x0017a00001087983 */ /* 0x000ea40000100800 */
[----:B------:R-:W-:Y:S02]  /*d700*/  @!P4 IADD3 R244, R244, -R7, RZ ;  /* 0x80000007f4f4c210 */ /* 0x000fe40007ffe0ff */
[----:B------:R-:W-:Y:S01]  /*d710*/  ISETP.GT.U32.AND P4, PT, R7, R249, PT ;  /* 0x000000f90700720c */ /* 0x000fe20003f84070 */
[----:B------:R-:W-:Y:S01]  /*d720*/  @!P2 IMAD.IADD R247, R247, 0x1, -R7 ;  /* 0x00000001f7f7a824 */ /* 0x000fe200078e0a07 */
[C---:B------:R-:W-:Y:S02]  /*d730*/  ISETP.GT.U32.AND P2, PT, R7.reuse, R250, PT ;  /* 0x000000fa0700720c */ /* 0x040fe40003f44070 */
[----:B------:R-:W-:Y:S02]  /*d740*/  @!P3 IADD3 R244, -R244, RZ, RZ ;  /* 0x000000fff4f4b210 */ /* 0x000fe40007ffe1ff */
[----:B------:R-:W-:-:S07]  /*d750*/  ISETP.GT.U32.AND P3, PT, R7, R247, PT ;  /* 0x000000f70700720c */ /* 0x000fce0003f64070 */
[----:B------:R-:W-:Y:S02]  /*d760*/  @!P4 IMAD.IADD R249, R249, 0x1, -R7 ;  /* 0x00000001f9f9c824 */ /* 0x000fe400078e0a07 */
[----:B------:R-:W-:-:S03]  /*d770*/  @!P2 IADD3 R250, R250, -R7, RZ ;  /* 0x80000007fafaa210 */ /* 0x000fc60007ffe0ff */
[C---:B------:R-:W-:Y:S02]  /*d780*/  ISETP.GT.U32.AND P4, PT, R7.reuse, R249, PT ;  /* 0x000000f90700720c */ /* 0x040fe40003f84070 */
[----:B------:R-:W-:Y:S02]  /*d790*/  ISETP.GT.U32.AND P2, PT, R7, R250, PT ;  /* 0x000000fa0700720c */ /* 0x000fe40003f44070 */
[----:B------:R-:W-:Y:S02]  /*d7a0*/  @!P3 IADD3 R247, R247, -R7, RZ ;  /* 0x80000007f7f7b210 */ /* 0x000fe40007ffe0ff */
[C---:B------:R-:W-:Y:S01]  /*d7b0*/  ISETP.GT.U32.AND P3, PT, R7.reuse, R3, PT ;  /* 0x000000030700720c */ /* 0x040fe20003f64070 */
[----:B------:R-:W-:Y:S01]  /*d7c0*/  @!P5 IMAD.MOV R246, RZ, RZ, -R246 ;  /* 0x000000fffff6d224 */ /* 0x000fe200078e0af6 */
[----:B------:R-:W-:-:S05]  /*d7d0*/  ISETP.GT.U32.AND P5, PT, R7, R251, PT ;  /* 0x000000fb0700720c */ /* 0x000fca0003fa4070 */
[--C-:B------:R-:W-:Y:S01]  /*d7e0*/  @!P4 IMAD.IADD R249, R249, 0x1, -R7.reuse ;  /* 0x00000001f9f9c824 */ /* 0x100fe200078e0a07 */
[----:B------:R-:W-:Y:S01]  /*d7f0*/  ISETP.GT.U32.AND P4, PT, R7, R4, PT ;  /* 0x000000040700720c */ /* 0x000fe20003f84070 */
[----:B------:R-:W-:Y:S01]  /*d800*/  @!P2 IMAD.IADD R250, R250, 0x1, -R7 ;  /* 0x00000001fafaa824 */ /* 0x000fe200078e0a07 */
[----:B------:R-:W-:Y:S01]  /*d810*/  ISETP.GE.AND P2, PT, R15, RZ, PT ;  /* 0x000000ff0f00720c */ /* 0x000fe20003f46270 */
[----:B------:R-:W-:Y:S01]  /*d820*/  @!P1 IMAD.MOV R247, RZ, RZ, -R247 ;  /* 0x000000fffff79224 */ /* 0x000fe200078e0af7 */
[----:B------:R-:W-:Y:S02]  /*d830*/  ISETP.GE.AND P1, PT, R13, RZ, PT ;  /* 0x000000ff0d00720c */ /* 0x000fe40003f26270 */
[----:B------:R-:W-:Y:S02]  /*d840*/  @!P3 IADD3 R3, R3, -R7, RZ ;  /* 0x800000070303b210 */ /* 0x000fe40007ffe0ff */
[----:B------:R-:W-:Y:S01]  /*d850*/  ISETP.GE.AND P3, PT, R14, RZ, PT ;  /* 0x000000ff0e00720c */ /* 0x000fe20003f66270 */
[----:B------:R-:W-:Y:S01]  /*d860*/  @!P5 IMAD.IADD R251, R251, 0x1, -R7 ;  /* 0x00000001fbfbd824 */ /* 0x000fe200078e0a07 */
[----:B------:R-:W-:-:S03]  /*d870*/  ISETP.GT.U32.AND P5, PT, R7, R5, PT ;  /* 0x000000050700720c */ /* 0x000fc60003fa4070 */
[----:B------:R-:W-:Y:S01]  /*d880*/  @!P4 IMAD.IADD R4, R4, 0x1, -R7 ;  /* 0x000000010404c824 */ /* 0x000fe200078e0a07 */
[----:B------:R-:W-:Y:S01]  /*d890*/  @!P6 IADD3 R248, -R248, RZ, RZ ;  /* 0x000000fff8f8e210 */ /* 0x000fe20007ffe1ff */
[----:B------:R-:W-:Y:S01]  /*d8a0*/  @!P2 IMAD.MOV R249, RZ, RZ, -R249 ;  /* 0x000000fffff9a224 */ /* 0x000fe200078e0af9 */
[C---:B------:R-:W-:Y:S01]  /*d8b0*/  ISETP.GT.U32.AND P6, PT, R7.reuse, R3, PT ;  /* 0x000000030700720c */ /* 0x040fe20003fc4070 */
[----:B------:R-:W-:Y:S01]  /*d8c0*/  @!P1 IMAD.MOV R251, RZ, RZ, -R251 ;  /* 0x000000fffffb9224 */ /* 0x000fe200078e0afb */
[C---:B------:R-:W-:Y:S02]  /*d8d0*/  ISETP.GT.U32.AND P2, PT, R7.reuse, R6, PT ;  /* 0x000000060700720c */ /* 0x040fe40003f44070 */
[----:B------:R-:W-:Y:S02]  /*d8e0*/  ISETP.GT.U32.AND P4, PT, R7, R4, PT ;  /* 0x000000040700720c */ /* 0x000fe40003f84070 */
[----:B------:R-:W-:Y:S02]  /*d8f0*/  @!P3 IADD3 R250, -R250, RZ, RZ ;  /* 0x000000fffafab210 */ /* 0x000fe40007ffe1ff */
[----:B---3--:R-:W-:-:S02]  /*d900*/  ISETP.GE.AND P1, PT, R9, RZ, PT ;  /* 0x000000ff0900720c */ /* 0x008fc40003f26270 */
[----:B------:R-:W-:Y:S01]  /*d910*/  ISETP.GE.AND P3, PT, R12, RZ, PT ;  /* 0x000000ff0c00720c */ /* 0x000fe20003f66270 */
[----:B------:R-:W-:Y:S02]  /*d920*/  IMAD.MOV.U32 R16, RZ, RZ, c[0x0][0x180] ;  /* 0x00006000ff107624 */ /* 0x000fe400078e00ff */
[--C-:B------:R-:W-:Y:S01]  /*d930*/  @!P5 IMAD.IADD R5, R5, 0x1, -R7.reuse ;  /* 0x000000010505d824 */ /* 0x100fe200078e0a07 */
[-C--:B------:R-:W-:Y:S02]  /*d940*/  @!P6 IADD3 R3, R3, -R7.reuse, RZ ;  /* 0x800000070303e210 */ /* 0x080fe40007ffe0ff */
[----:B------:R-:W-:Y:S01]  /*d950*/  IADD3 R9, R16, -0x5, RZ ;  /* 0xfffffffb10097810 */ /* 0x000fe20007ffe0ff */
[----:B------:R-:W-:Y:S01]  /*d960*/  @!P4 IMAD.IADD R4, R4, 0x1, -R7 ;  /* 0x000000010404c824 */ /* 0x000fe200078e0a07 */
[----:B------:R-:W-:Y:S02]  /*d970*/  @!P2 IADD3 R6, R6, -R7, RZ ;  /* 0x800000070606a210 */ /* 0x000fe40007ffe0ff */
[----:B------:R-:W-:Y:S01]  /*d980*/  ISETP.GE.AND P6, PT, R11, RZ, PT ;  /* 0x000000ff0b00720c */ /* 0x000fe20003fc6270 */
[----:B------:R-:W-:Y:S01]  /*d990*/  @!P1 IMAD.MOV R2, RZ, RZ, -R2 ;  /* 0x000000ffff029224 */ /* 0x000fe200078e0a02 */
[----:B------:R-:W-:-:S02]  /*d9a0*/  ISETP.GE.AND P4, PT, R10, RZ, PT ;  /* 0x000000ff0a00720c */ /* 0x000fc40003f86270 */
[----:B------:R-:W-:Y:S02]  /*d9b0*/  ISETP.GE.U32.AND P1, PT, R9, 0x7fffff7c, PT ;  /* 0x7fffff7c0900780c */ /* 0x000fe40003f26070 */
[----:B------:R-:W-:-:S07]  /*d9c0*/  ISETP.GT.U32.AND P2, PT, R7, R5, PT ;  /* 0x000000050700720c */ /* 0x000fce0003f44070 */
[----:B------:R-:W-:Y:S02]  /*d9d0*/  @!P6 IADD3 R3, -R3, RZ, RZ ;  /* 0x000000ff0303e210 */ /* 0x000fe40007ffe1ff */
[----:B------:R-:W-:Y:S02]  /*d9e0*/  ISETP.GE.AND P6, PT, R0, RZ, PT ;  /* 0x000000ff0000720c */ /* 0x000fe40003fc6270 */
[----:B--2---:R-:W-:Y:S02]  /*d9f0*/  ISETP.GE.AND P5, PT, R8, RZ, PT ;  /* 0x000000ff0800720c */ /* 0x004fe40003fa6270 */
[----:B------:R-:W2:Y:S04]  /*da00*/  LDL.LU R8, [R1+0x24] ;  /* 0x0000240001087983 */ /* 0x000ea80000300800 */
[----:B------:R-:W3:Y:S04]  /*da10*/  LDL.LU R15, [R1+0x1c] ;  /* 0x00001c00010f7983 */ /* 0x000ee80000300800 */
[----:B------:R-:W2:Y:S01]  /*da20*/  LDL.LU R14, [R1+0x18] ;  /* 0x00001800010e7983 */ /* 0x000ea20000300800 */
[----:B------:R-:W-:-:S03]  /*da30*/  @!P3 IMAD.MOV R252, RZ, RZ, -R252 ;  /* 0x000000fffffcb224 */ /* 0x000fc600078e0afc */
[----:B------:R-:W2:Y:S01]  /*da40*/  LDL.LU R13, [R1+0x14] ;  /* 0x00001400010d7983 */ /* 0x000ea20000300800 */
[----:B------:R-:W-:-:S03]  /*da50*/  ISETP.GT.U32.AND P3, PT, R7, R6, PT ;  /* 0x000000060700720c */ /* 0x000fc60003f64070 */
[----:B------:R-:W2:Y:S04]  /*da60*/  LDL.LU R12, [R1+0x10] ;  /* 0x00001000010c7983 */ /* 0x000ea80000300800 */
[----:B------:R-:W2:Y:S04]  /*da70*/  LDL.LU R11, [R1+0xc] ;  /* 0x00000c00010b7983 */ /* 0x000ea80000300800 */
[----:B------:R-:W2:Y:S04]  /*da80*/  LDL.LU R10, [R1+0x8] ;  /* 0x00000800010a7983 */ /* 0x000ea80000300800 */
[----:B------:R-:W2:Y:S04]  /*da90*/  LDL.LU R9, [R1+0x4] ;  /* 0x0000040001097983 */ /* 0x000ea80000300800 */
[----:B------:R-:W2:Y:S04]  /*daa0*/  LDL R7, [R1+0x332c] ;  /* 0x00332c0001077983 */ /* 0x000ea80000100800 */
[----:B------:R-:W3:Y:S01]  /*dab0*/  LDL.LU R0, [R1+0x35ec] ;  /* 0x0035ec0001007983 */ /* 0x000ee20000300800 */
[----:B------:R-:W-:Y:S01]  /*dac0*/  @!P4 IMAD.MOV R4, RZ, RZ, -R4 ;  /* 0x000000ffff04c224 */ /* 0x000fe200078e0a04 */
[----:B------:R-:W-:-:S02]  /*dad0*/  IADD3 R16, R16, -0x9, RZ ;  /* 0xfffffff710107810 */ /* 0x000fc40007ffe0ff */
[----:B--2---:R-:W-:Y:S02]  /*dae0*/  ISETP.GE.AND P4, PT, R7, RZ, PT ;  /* 0x000000ff0700720c */ /* 0x004fe40003f86270 */
[----:B------:R-:W-:-:S05]  /*daf0*/  IABS R7, c[0x0][0x17c] ;  /* 0x00005f0000077a13 */ /* 0x000fca0000000000 */
[----:B------:R-:W-:Y:S01]  /*db00*/  @!P2 IMAD.IADD R5, R5, 0x1, -R7 ;  /* 0x000000010505a824 */ /* 0x000fe200078e0a07 */
[----:B------:R-:W-:Y:S01]  /*db10*/  MOV R7, c[0x0][0x180] ;  /* 0x0000600000077a02 */ /* 0x000fe20000000f00 */
[----:B---3--:R-:W-:-:S03]  /*db20*/  @!P5 IMAD.MOV R0, RZ, RZ, -R0 ;  /* 0x000000ffff00d224 */ /* 0x008fc600078e0a00 */
[----:B------:R-:W-:-:S04]  /*db30*/  IADD3 R7, R7, -0xd, RZ ;  /* 0xfffffff307077810 */ /* 0x000fc80007ffe0ff */
[----:B------:R-:W-:Y:S02]  /*db40*/  ISETP.GE.U32.AND P5, PT, R7, 0x7fffff74, PT ;  /* 0x7fffff740700780c */ /* 0x000fe40003fa6070 */
[----:B------:R-:W-:-:S05]  /*db50*/  IABS R7, c[0x0][0x17c] ;  /* 0x00005f0000077a13 */ /* 0x000fca0000000000 */
[----:B------:R-:W-:Y:S01]  /*db60*/  @!P3 IMAD.IADD R6, R6, 0x1, -R7 ;  /* 0x000000010606b824 */ /* 0x000fe200078e0a07 */
[----:B------:R-:W-:Y:S02]  /*db70*/  ISETP.NE.AND P3, PT, RZ, c[0x0][0x17c], PT ;  /* 0x00005f00ff007a0c */ /* 0x000fe40003f65270 */
[----:B------:R-:W-:-:S04]  /*db80*/  LOP3.LUT R7, RZ, c[0x0][0x17c], RZ, 0x33, !PT ;  /* 0x00005f00ff077a12 */ /* 0x000fc800078e33ff */
[C---:B------:R-:W-:Y:S02]  /*db90*/  SEL R8, R7.reuse, R8, !P3 ;  /* 0x0000000807087207 */ /* 0x040fe40005800000 */
[----:B------:R-:W-:Y:S02]  /*dba0*/  ISETP.GE.U32.AND P2, PT, R16, 0x7fffff78, PT ;  /* 0x7fffff781000780c */ /* 0x000fe40003f46070 */
[----:B------:R-:W2:Y:S04]  /*dbb0*/  LDL.LU R16, [R1+0x35e8] ;  /* 0x0035e80001107983 */ /* 0x000ea80000300800 */
[----:B------:R1:W-:Y:S04]  /*dbc0*/  STL [R1+0x68], R8 ;  /* 0x0000680801007387 */ /* 0x0003e80000100800 */
[----:B-1----:R-:W3:Y:S01]  /*dbd0*/  LDL.LU R8, [R1+0x35e4] ;  /* 0x0035e40001087983 */ /* 0x002ee20000300800 */
[----:B------:R-:W-:-:S02]  /*dbe0*/  SEL R15, R7, R15, !P3 ;  /* 0x0000000f070f7207 */ /* 0x000fc40005800000 */
[C---:B------:R-:W-:Y:S02]  /*dbf0*/  SEL R14, R7.reuse, R14, !P3 ;  /* 0x0000000e070e7207 */ /* 0x040fe40005800000 */
[C---:B------:R-:W-:Y:S02]  /*dc00*/  SEL R13, R7.reuse, R13, !P3 ;  /* 0x0000000d070d7207 */ /* 0x040fe40005800000 */
[C---:B------:R-:W-:Y:S02]  /*dc10*/  SEL R12, R7.reuse, R12, !P3 ;  /* 0x0000000c070c7207 */ /* 0x040fe40005800000 */
[C---:B------:R-:W-:Y:S02]  /*dc20*/  SEL R11, R7.reuse, R11, !P3 ;  /* 0x0000000b070b7207 */ /* 0x040fe40005800000 */
[C---:B------:R-:W-:Y:S02]  /*dc30*/  SEL R10, R7.reuse, R10, !P3 ;  /* 0x0000000a070a7207 */ /* 0x040fe40005800000 */
[----:B------:R-:W-:-:S02]  /*dc40*/  SEL R9, R7, R9, !P3 ;  /* 0x0000000907097207 */ /* 0x000fc40005800000 */
[----:B---3--:R-:W-:-:S05]  /*dc50*/  SEL R8, R7, R8, !P3 ;  /* 0x0000000807087207 */ /* 0x008fca0005800000 */
[----:B------:R1:W-:Y:S04]  /*dc60*/  STL [R1+0x20], R8 ;  /* 0x0000200801007387 */ /* 0x0003e80000100800 */
[----:B-1----:R-:W3:Y:S04]  /*dc70*/  LDL.LU R8, [R1] ;  /* 0x0000000001087983 */ /* 0x002ee80000300800 */
[----:B------:R1:W-:Y:S04]  /*dc80*/  STL [R1+0x64], R15 ;  /* 0x0000640f01007387 */ /* 0x0003e80000100800 */
[----:B-1----:R-:W2:Y:S04]  /*dc90*/  LDL.LU R15, [R1+0x35e0] ;  /* 0x0035e000010f7983 */ /* 0x002ea80000300800 */
        /* <DEDUP_REMOVED lines=11> */
[----:B-1----:R-:W4:Y:S01]  /*dd50*/  LDL.LU R9, [R1+0x35c8] ;  /* 0x0035c80001097983 */ /* 0x002f220000300800 */
[----:B---3--:R-:W-:-:S05]  /*dd60*/  SEL R8, R7, R8, !P3 ;  /* 0x0000000807087207 */ /* 0x008fca0005800000 */
[----:B------:R2:W-:Y:S02]  /*dd70*/  STL [R1+0x48], R8 ;  /* 0x0000480801007387 */ /* 0x0005e40000100800 */
[C---:B--2---:R-:W-:Y:S02]  /*dd80*/  SEL R8, R7.reuse, R10, !P3 ;  /* 0x0000000a07087207 */ /* 0x044fe40005800000 */
[C---:B------:R-:W-:Y:S02]  /*dd90*/  SEL R10, R7.reuse, R11, !P3 ;  /* 0x0000000b070a7207 */ /* 0x040fe40005800000 */
[----:B----4-:R-:W-:-:S05]  /*dda0*/  SEL R9, R7, R9, !P3 ;  /* 0x0000000907097207 */ /* 0x010fca0005800000 */
[----:B------:R1:W-:Y:S04]  /*ddb0*/  STL [R1+0x44], R9 ;  /* 0x0000440901007387 */ /* 0x0003e80000100800 */
[----:B------:R2:W-:Y:S01]  /*ddc0*/  STL [R1+0x40], R8 ;  /* 0x0000400801007387 */ /* 0x0005e20000100800 */
[----:B-1----:R-:W-:-:S03]  /*ddd0*/  SEL R9, R7, R12, !P3 ;  /* 0x0000000c07097207 */ /* 0x002fc60005800000 */
[----:B------:R-:W-:Y:S01]  /*dde0*/  STL [R1+0x3c], R10 ;  /* 0x00003c0a01007387 */ /* 0x000fe20000100800 */
[----:B--2---:R-:W-:-:S03]  /*ddf0*/  SEL R8, R7, R13, !P3 ;  /* 0x0000000d07087207 */ /* 0x004fc60005800000 */
[----:B------:R1:W-:Y:S04]  /*de00*/  STL [R1+0x38], R9 ;  /* 0x0000380901007387 */ /* 0x0003e80000100800 */
[----:B------:R2:W-:Y:S01]  /*de10*/  STL [R1+0x34], R8 ;  /* 0x0000340801007387 */ /* 0x0005e20000100800 */
[C---:B-1----:R-:W-:Y:S02]  /*de20*/  SEL R9, R7.reuse, R20, !P3 ;  /* 0x0000001407097207 */ /* 0x042fe40005800000 */
[----:B--2---:R-:W-:-:S03]  /*de30*/  SEL R8, R7, R21, !P3 ;  /* 0x0000001507087207 */ /* 0x004fc60005800000 */
[----:B------:R-:W-:Y:S04]  /*de40*/  STL [R1+0x30], R9 ;  /* 0x0000300901007387 */ /* 0x000fe80000100800 */
[----:B------:R1:W-:Y:S01]  /*de50*/  STL [R1+0x2c], R8 ;  /* 0x00002c0801007387 */ /* 0x0003e20000100800 */
[C---:B------:R-:W-:Y:S02]  /*de60*/  SEL R10, R7.reuse, R30, !P3 ;  /* 0x0000001e070a7207 */ /* 0x040fe40005800000 */
[C---:B-1----:R-:W-:Y:S02]  /*de70*/  SEL R8, R7.reuse, R29, !P3 ;  /* 0x0000001d07087207 */ /* 0x042fe40005800000 */
[----:B------:R-:W-:-:S03]  /*de80*/  SEL R9, R7, R31, !P3 ;  /* 0x0000001f07097207 */ /* 0x000fc60005800000 */
[----:B------:R1:W-:Y:S04]  /*de90*/  STL [R1+0x28], R8 ;  /* 0x0000280801007387 */ /* 0x0003e80000100800 */
[----:B------:R2:W-:Y:S01]  /*dea0*/  STL [R1+0x24], R10 ;  /* 0x0000240a01007387 */ /* 0x0005e20000100800 */
[----:B-1----:R-:W-:-:S03]  /*deb0*/  SEL R8, R7, R32, !P3 ;  /* 0x0000002007087207 */ /* 0x002fc60005800000 */
[----:B------:R1:W-:Y:S01]  /*dec0*/  STL [R1+0x1c], R9 ;  /* 0x00001c0901007387 */ /* 0x0003e20000100800 */
[----:B--2---:R-:W-:-:S03]  /*ded0*/  SEL R10, R7, R33, !P3 ;  /* 0x00000021070a7207 */ /* 0x004fc60005800000 */
[----:B------:R2:W-:Y:S01]  /*dee0*/  STL [R1+0x18], R8 ;  /* 0x0000180801007387 */ /* 0x0005e20000100800 */
[----:B-1----:R-:W-:-:S03]  /*def0*/  SEL R9, R7, R34, !P3 ;  /* 0x0000002207097207 */ /* 0x002fc60005800000 */
[----:B------:R1:W-:Y:S01]  /*df00*/  STL [R1+0x14], R10 ;  /* 0x0000140a01007387 */ /* 0x0003e20000100800 */
[----:B--2---:R-:W-:-:S03]  /*df10*/  SEL R8, R7, R35, !P3 ;  /* 0x0000002307087207 */ /* 0x004fc60005800000 */
[----:B------:R2:W-:Y:S04]  /*df20*/  STL [R1+0x10], R9 ;  /* 0x0000100901007387 */ /* 0x0005e80000100800 */
[----:B------:R3:W-:Y:S01]  /*df30*/  STL [R1+0xc], R8 ;  /* 0x00000c0801007387 */ /* 0x0007e20000100800 */
[C---:B-1----:R-:W-:Y:S02]  /*df40*/  SEL R10, R7.reuse, R36, !P3 ;  /* 0x00000024070a7207 */ /* 0x042fe40005800000 */
[----:B--2---:R-:W-:-:S03]  /*df50*/  SEL R9, R7, R37, !P3 ;  /* 0x0000002507097207 */ /* 0x004fc60005800000 */
[----:B------:R1:W-:Y:S01]  /*df60*/  STL [R1+0x8], R10 ;  /* 0x0000080a01007387 */ /* 0x0003e20000100800 */
[----:B---3--:R-:W-:-:S03]  /*df70*/  SEL R8, R7, R38, !P3 ;  /* 0x0000002607087207 */ /* 0x008fc60005800000 */
[----:B------:R2:W-:Y:S04]  /*df80*/  STL [R1+0x4], R9 ;  /* 0x0000040901007387 */ /* 0x0005e80000100800 */
[----:B------:R3:W-:Y:S01]  /*df90*/  STL [R1], R8 ;  /* 0x0000000801007387 */ /* 0x0007e20000100800 */
[C---:B-1----:R-:W-:Y:S02]  /*dfa0*/  SEL R10, R7.reuse, R152, !P3 ;  /* 0x00000098070a7207 */ /* 0x042fe40005800000 */
[----:B--2---:R-:W-:-:S03]  /*dfb0*/  SEL R9, R7, R153, !P3 ;  /* 0x0000009907097207 */ /* 0x004fc60005800000 */
[----:B------:R1:W-:Y:S01]  /*dfc0*/  STL [R1+0x6c], R10 ;  /* 0x00006c0a01007387 */ /* 0x0003e20000100800 */
[----:B---3--:R-:W-:-:S03]  /*dfd0*/  SEL R8, R7, R154, !P3 ;  /* 0x0000009a07087207 */ /* 0x008fc60005800000 */
[----:B------:R2:W-:Y:S04]  /*dfe0*/  STL [R1+0x70], R9 ;  /* 0x0000700901007387 */ /* 0x0005e80000100800 */
[----:B------:R3:W-:Y:S01]  /*dff0*/  STL [R1+0x74], R8 ;  /* 0x0000740801007387 */ /* 0x0007e20000100800 */
        /* <DEDUP_REMOVED lines=20> */
[----:B------:R-:W-:Y:S01]  /*e140*/  STL [R1+0x9c], R10 ;  /* 0x00009c0a01007387 */ /* 0x000fe20000100800 */
[----:B---3--:R-:W-:-:S03]  /*e150*/  SEL R8, R7, R166, !P3 ;  /* 0x000000a607087207 */ /* 0x008fc60005800000 */
[----:B------:R-:W-:Y:S04]  /*e160*/  STL [R1+0xa0], R9 ;  /* 0x0000a00901007387 */ /* 0x000fe80000100800 */
[----:B------:R1:W-:Y:S02]  /*e170*/  STL [R1+0xa4], R8 ;  /* 0x0000a40801007387 */ /* 0x0003e40000100800 */
[----:B-1----:R-:W-:-:S05]  /*e180*/  SEL R8, R7, R171, !P3 ;  /* 0x000000ab07087207 */ /* 0x002fca0005800000 */
[----:B------:R1:W-:Y:S01]  /*e190*/  STL [R1+0xa8], R8 ;  /* 0x0000a80801007387 */ /* 0x0003e20000100800 */
[C---:B------:R-:W-:Y:S02]  /*e1a0*/  SEL R9, R7.reuse, R179, !P3 ;  /* 0x000000b307097207 */ /* 0x040fe40005800000 */
[----:B-1----:R-:W-:-:S05]  /*e1b0*/  SEL R8, R7, R175, !P3 ;  /* 0x000000af07087207 */ /* 0x002fca0005800000 */
[----:B------:R1:W-:Y:S01]  /*e1c0*/  STL [R1+0xac], R8 ;  /* 0x0000ac0801007387 */ /* 0x0003e20000100800 */
[----:B------:R-:W-:-:S03]  /*e1d0*/  SEL R10, R7, R181, !P3 ;  /* 0x000000b5070a7207 */ /* 0x000fc60005800000 */
[----:B------:R2:W-:Y:S01]  /*e1e0*/  STL [R1+0xb0], R9 ;  /* 0x0000b00901007387 */ /* 0x0005e20000100800 */
[C---:B-1----:R-:W-:Y:S02]  /*e1f0*/  SEL R8, R7.reuse, R180, !P3 ;  /* 0x000000b407087207 */ /* 0x042fe40005800000 */
[----:B--2---:R-:W-:-:S03]  /*e200*/  SEL R9, R7, R182, !P3 ;  /* 0x000000b607097207 */ /* 0x004fc60005800000 */
        /* <DEDUP_REMOVED lines=57> */
[----:B------:R1:W-:Y:S04]  /*e5a0*/  STL [R1+0x128], R9 ;  /* 0x0001280901007387 */ /* 0x0003e80000100800 */
[----:B------:R2:W-:Y:S01]  /*e5b0*/  STL [R1+0x12c], R8 ;  /* 0x00012c0801007387 */ /* 0x0005e20000100800 */
[C---:B-1----:R-:W-:Y:S02]  /*e5c0*/  SEL R9, R7.reuse, R213, !P3 ;  /* 0x000000d507097207 */ /* 0x042fe40005800000 */
[----:B--2---:R-:W-:-:S03]  /*e5d0*/  SEL R8, R7, R214, !P3 ;  /* 0x000000d607087207 */ /* 0x004fc60005800000 */
[----:B------:R-:W-:Y:S04]  /*e5e0*/  STL [R1+0x130], R9 ;  /* 0x0001300901007387 */ /* 0x000fe80000100800 */
[----:B------:R1:W-:Y:S02]  /*e5f0*/  STL [R1+0x134], R8 ;  /* 0x0001340801007387 */ /* 0x0003e40000100800 */
[C---:B-1----:R-:W-:Y:S02]  /*e600*/  SEL R8, R7.reuse, R218, !P3 ;  /* 0x000000da07087207 */ /* 0x042fe40005800000 */
[----:B------:R-:W-:-:S03]  /*e610*/  SEL R9, R7, R224, !P3 ;  /* 0x000000e007097207 */ /* 0x000fc60005800000 */
[----:B------:R1:W-:Y:S04]  /*e620*/  STL [R1+0x138], R8 ;  /* 0x0001380801007387 */ /* 0x0003e80000100800 */
[----:B------:R2:W-:Y:S01]  /*e630*/  STL [R1+0x13c], R9 ;  /* 0x00013c0901007387 */ /* 0x0005e20000100800 */
[C---:B-1----:R-:W-:Y:S02]  /*e640*/  SEL R8, R7.reuse, R226, !P3 ;  /* 0x000000e207087207 */ /* 0x042fe40005800000 */
[----:B--2---:R-:W-:-:S03]  /*e650*/  SEL R9, R7, R232, !P3 ;  /* 0x000000e807097207 */ /* 0x004fc60005800000 */
[----:B------:R1:W-:Y:S04]  /*e660*/  STL [R1+0x140], R8 ;  /* 0x0001400801007387 */ /* 0x0003e80000100800 */
[----:B------:R2:W-:Y:S01]  /*e670*/  STL [R1+0x144], R9 ;  /* 0x0001440901007387 */ /* 0x0005e20000100800 */
[C---:B-1----:R-:W-:Y:S02]  /*e680*/  SEL R8, R7.reuse, R234, !P3 ;  /* 0x000000ea07087207 */ /* 0x042fe40005800000 */
[----:B--2---:R-:W-:-:S03]  /*e690*/  SEL R9, R7, R236, !P3 ;  /* 0x000000ec07097207 */ /* 0x004fc60005800000 */
[----:B------:R1:W-:Y:S04]  /*e6a0*/  STL [R1+0x148], R8 ;  /* 0x0001480801007387 */ /* 0x0003e80000100800 */
[----:B------:R2:W-:Y:S01]  /*e6b0*/  STL [R1+0x14c], R9 ;  /* 0x00014c0901007387 */ /* 0x0005e20000100800 */
[----:B-1----:R-:W-:-:S05]  /*e6c0*/  SEL R8, R7, R237, !P3 ;  /* 0x000000ed07087207 */ /* 0x002fca0005800000 */
[----:B------:R1:W-:Y:S04]  /*e6d0*/  STL [R1+0x150], R8 ;  /* 0x0001500801007387 */ /* 0x0003e80000100800 */
[----:B------:R-:W3:Y:S01]  /*e6e0*/  LDL.LU R29, [R1+0x20] ;  /* 0x00002000011d7983 */ /* 0x000ee20000300800 */
[C---:B--2---:R-:W-:Y:S02]  /*e6f0*/  SEL R9, R7.reuse, R246, !P3 ;  /* 0x000000f607097207 */ /* 0x044fe40005800000 */
[C---:B-1----:R-:W-:Y:S02]  /*e700*/  SEL R8, R7.reuse, R240, !P3 ;  /* 0x000000f007087207 */ /* 0x042fe40005800000 */
[----:B------:R-:W-:-:S03]  /*e710*/  SEL R3, R7, R3, !P3 ;  /* 0x0000000307037207 */ /* 0x000fc60005800000 */
[----:B------:R1:W-:Y:S04]  /*e720*/  STL [R1+0x154], R8 ;  /* 0x0001540801007387 */ /* 0x0003e80000100800 */
[----:B------:R2:W-:Y:S01]  /*e730*/  STL [R1+0x158], R9 ;  /* 0x0001580901007387 */ /* 0x0005e20000100800 */
[C---:B-1----:R-:W-:Y:S02]  /*e740*/  SEL R8, R7.reuse, R247, !P3 ;  /* 0x000000f707087207 */ /* 0x042fe40005800000 */
[----:B--2---:R-:W-:-:S03]  /*e750*/  SEL R9, R7, R4, !P3 ;  /* 0x0000000407097207 */ /* 0x004fc60005800000 */
[----:B------:R-:W-:Y:S04]  /*e760*/  STL [R1+0x15c], R8 ;  /* 0x00015c0801007387 */ /* 0x000fe80000100800 */
[----:B------:R-:W-:Y:S04]  /*e770*/  STL [R1+0x160], R3 ;  /* 0x0001600301007387 */ /* 0x000fe80000100800 */
[----:B------:R1:W-:Y:S01]  /*e780*/  STL [R1+0x164], R9 ;  /* 0x0001640901007387 */ /* 0x0003e20000100800 */
[----:B------:R-:W-:-:S03]  /*e790*/  @!P6 IADD3 R5, -R5, RZ, RZ ;  /* 0x000000ff0505e210 */ /* 0x000fc60007ffe1ff */
[----:B-1----:R-:W1:Y:S01]  /*e7a0*/  S2R R9, SR_TID.X ;  /* 0x0000000000097919 */ /* 0x002e620000002100 */
[----:B------:R-:W-:Y:S01]  /*e7b0*/  @!P4 IMAD.MOV R6, RZ, RZ, -R6 ;  /* 0x000000ffff06c224 */ /* 0x000fe200078e0a06 */
[C---:B------:R-:W-:Y:S02]  /*e7c0*/  SEL R4, R7.reuse, R5, !P3 ;  /* 0x0000000507047207 */ /* 0x040fe40005800000 */
[----:B------:R-:W-:Y:S02]  /*e7d0*/  ISETP.NE.AND P6, PT, RZ, c[0x0][0x178], PT ;  /* 0x00005e00ff007a0c */ /* 0x000fe40003fc5270 */
[----:B------:R-:W-:Y:S01]  /*e7e0*/  LOP3.LUT R8, RZ, c[0x0][0x178], RZ, 0x33, !PT ;  /* 0x00005e00ff087a12 */ /* 0x000fe200078e33ff */
[----:B------:R2:W-:Y:S01]  /*e7f0*/  STL [R1+0x168], R4 ;  /* 0x0001680401007387 */ /* 0x0005e20000100800 */
[----:B------:R-:W-:Y:S02]  /*e800*/  SEL R5, R7, R6, !P3 ;  /* 0x0000000607057207 */ /* 0x000fe40005800000 */
[----:B------:R-:W-:-:S02]  /*e810*/  SEL R3, R8, R248, !P6 ;  /* 0x000000f808037207 */ /* 0x000fc40007000000 */
[----:B------:R-:W-:Y:S01]  /*e820*/  SEL R21, R7, R24, !P3 ;  /* 0x0000001807157207 */ /* 0x000fe20005800000 */
[----:B------:R4:W-:Y:S01]  /*e830*/  STL [R1+0x16c], R5 ;  /* 0x00016c0501007387 */ /* 0x0009e20000100800 */
[C---:B--2---:R-:W-:Y:S01]  /*e840*/  SEL R4, R8.reuse, R252, !P6 ;  /* 0x000000fc08047207 */ /* 0x044fe20007000000 */
[----:B------:R-:W-:Y:S01]  /*e850*/  IMAD R3, R3, c[0x0][0x184], RZ ;  /* 0x0000610003037a24 */ /* 0x000fe200078e02ff */
[----:B------:R-:W-:Y:S02]  /*e860*/  SEL R0, R8, R0, !P6 ;  /* 0x0000000008007207 */ /* 0x000fe40007000000 */
[C---:B------:R-:W-:Y:S01]  /*e870*/  SEL R12, R7.reuse, R14, !P3 ;  /* 0x0000000e070c7207 */ /* 0x040fe20005800000 */
[----:B------:R-:W-:Y:S01]  /*e880*/  IMAD R4, R4, c[0x0][0x184], RZ ;  /* 0x0000610004047a24 */ /* 0x000fe200078e02ff */
[----:B----4-:R-:W-:Y:S02]  /*e890*/  SEL R5, R8, R2, !P6 ;  /* 0x0000000208057207 */ /* 0x010fe40007000000 */
[----:B------:R-:W-:-:S02]  /*e8a0*/  SEL R20, R7, R22, !P3 ;  /* 0x0000001607147207 */ /* 0x000fc40005800000 */
[----:B-1----:R-:W-:Y:S02]  /*e8b0*/  LOP3.LUT R24, R9, 0x7f, RZ, 0xc0, !PT ;  /* 0x0000007f09187812 */ /* 0x002fe400078ec0ff */
[C---:B------:R-:W-:Y:S02]  /*e8c0*/  SEL R14, R7.reuse, R15, !P3 ;  /* 0x0000000f070e7207 */ /* 0x040fe40005800000 */
[C---:B------:R-:W-:Y:S02]  /*e8d0*/  SEL R22, R7.reuse, R23, !P3 ;  /* 0x0000001707167207 */ /* 0x040fe40005800000 */
[C---:B------:R-:W-:Y:S02]  /*e8e0*/  SEL R15, R7.reuse, R17, !P3 ;  /* 0x00000011070f7207 */ /* 0x040fe40005800000 */
[C---:B------:R-:W-:Y:S01]  /*e8f0*/  SEL R23, R7.reuse, R25, !P3 ;  /* 0x0000001907177207 */ /* 0x040fe20005800000 */
[----:B------:R-:W-:Y:S01]  /*e900*/  IMAD R2, R0, c[0x0][0x184], RZ ;  /* 0x0000610000027a24 */ /* 0x000fe200078e02ff */
[----:B------:R-:W-:Y:S01]  /*e910*/  SEL R13, R7, R16, !P3 ;  /* 0x00000010070d7207 */ /* 0x000fe20005800000 */
[----:B------:R-:W-:Y:S01]  /*e920*/  IMAD R5, R5, c[0x0][0x184], RZ ;  /* 0x0000610005057a24 */ /* 0x000fe200078e02ff */
[----:B------:R-:W-:-:S02]  /*e930*/  SEL R17, R7, R18, !P3 ;  /* 0x0000001207117207 */ /* 0x000fc40005800000 */
[C---:B------:R-:W-:Y:S02]  /*e940*/  SEL R19, R7.reuse, R19, !P3 ;  /* 0x0000001307137207 */ /* 0x040fe40005800000 */
[C---:B------:R-:W-:Y:S02]  /*e950*/  SEL R25, R7.reuse, R26, !P3 ;  /* 0x0000001a07197207 */ /* 0x040fe40005800000 */
[C---:B------:R-:W-:Y:S02]  /*e960*/  SEL R27, R7.reuse, R27, !P3 ;  /* 0x0000001b071b7207 */ /* 0x040fe40005800000 */
[C---:B-----5:R-:W-:Y:S02]  /*e970*/  SEL R28, R7.reuse, R28, !P3 ;  /* 0x0000001c071c7207 */ /* 0x060fe40005800000 */
[C---:B------:R-:W-:Y:S02]  /*e980*/  SEL R39, R7.reuse, R39, !P3 ;  /* 0x0000002707277207 */ /* 0x040fe40005800000 */
[----:B------:R-:W-:-:S02]  /*e990*/  SEL R40, R7, R40, !P3 ;  /* 0x0000002807287207 */ /* 0x000fc40005800000 */
[C---:B------:R-:W-:Y:S02]  /*e9a0*/  SEL R41, R7.reuse, R41, !P3 ;  /* 0x0000002907297207 */ /* 0x040fe40005800000 */
[C---:B------:R-:W-:Y:S02]  /*e9b0*/  SEL R42, R7.reuse, R42, !P3 ;  /* 0x0000002a072a7207 */ /* 0x040fe40005800000 */
[C---:B------:R-:W-:Y:S02]  /*e9c0*/  SEL R43, R7.reuse, R43, !P3 ;  /* 0x0000002b072b7207 */ /* 0x040fe40005800000 */
[C---:B------:R-:W-:Y:S02]  /*e9d0*/  SEL R44, R7.reuse, R44, !P3 ;  /* 0x0000002c072c7207 */ /* 0x040fe40005800000 */
        /* <DEDUP_REMOVED lines=144> */
[----:B------:R-:W-:Y:S01]  /*f2e0*/  SEL R251, R7, R251, !P3 ;  /* 0x000000fb07fb7207 */ /* 0x000fe20005800000 */
[----:B------:R-:W-:Y:S01]  /*f2f0*/  IMAD R16, R24, c[0x0][0x18c], RZ ;  /* 0x0000630018107a24 */ /* 0x000fe200078e02ff */
[----:B------:R-:W-:-:S02]  /*f300*/  LEA R10, P3, R3, c[0x0][0x160], 0x2 ;  /* 0x00005800030a7a11 */ /* 0x000fc400078610ff */
[C---:B------:R-:W-:Y:S02]  /*f310*/  LEA R8, P6, R4.reuse, c[0x0][0x160], 0x2 ;  /* 0x0000580004087a11 */ /* 0x040fe400078c10ff */
[----:B------:R-:W-:Y:S01]  /*f320*/  LEA.HI.X.SX32 R11, R3, c[0x0][0x164], 0x2, P3 ;  /* 0x00005900030b7a11 */ /* 0x000fe200018f16ff */
[----:B---3--:R-:W-:Y:S01]  /*f330*/  IMAD R3, R29, c[0x0][0x190], RZ ;  /* 0x000064001d037a24 */ /* 0x008fe200078e02ff */
[----:B------:R-:W-:Y:S01]  /*f340*/  LEA.HI.X.SX32 R9, R4, c[0x0][0x164], 0x2, P6 ;  /* 0x0000590004097a11 */ /* 0x000fe200030f16ff */
[----:B------:R-:W-:Y:S01]  /*f350*/  IMAD.MOV.U32 R26, RZ, RZ, c[0x0][0x180] ;  /* 0x00006000ff1a7624 */ /* 0x000fe200078e00ff */
[----:B------:R-:W-:Y:S02]  /*f360*/  LEA R6, P3, R2, c[0x0][0x160], 0x2 ;  /* 0x0000580002067a11 */ /* 0x000fe400078610ff */
[----:B------:R-:W-:Y:S02]  /*f370*/  LEA R4, P6, R5, c[0x0][0x160], 0x2 ;  /* 0x0000580005047a11 */ /* 0x000fe400078c10ff */
[----:B------:R-:W-:-:S02]  /*f380*/  LEA R0, P4, R16, c[0x0][0x168], 0x2 ;  /* 0x00005a0010007a11 */ /* 0x000fc400078810ff */
[----:B------:R-:W-:Y:S02]  /*f390*/  LEA.HI.X.SX32 R7, R2, c[0x0][0x164], 0x2, P3 ;  /* 0x0000590002077a11 */ /* 0x000fe400018f16ff */
[----:B------:R-:W-:Y:S01]  /*f3a0*/  LEA.HI.X.SX32 R5, R5, c[0x0][0x164], 0x2, P6 ;  /* 0x0000590005057a11 */ /* 0x000fe200030f16ff */
[----:B------:R-:W-:Y:S01]  /*f3b0*/  IMAD.SHL.U32 R185, R24, 0x4, RZ ;  /* 0x0000000418b97824 */ /* 0x000fe200078e00ff */
[----:B------:R-:W-:Y:S02]  /*f3c0*/  LEA.HI.X.SX32 R2, R16, c[0x0][0x16c], 0x2, P4 ;  /* 0x00005b0010027a11 */ /* 0x000fe400020f16ff */
[C---:B------:R-:W-:Y:S02]  /*f3d0*/  LEA R30, P6, R3.reuse, R0, 0x2 ;  /* 0x00000000031e7211 */ /* 0x040fe400078c10ff */
[----:B------:R-:W-:Y:S02]  /*f3e0*/  MOV R252, c[0x0][0x188] ;  /* 0x0000620000fc7a02 */ /* 0x000fe40000000f00 */
[----:B------:R-:W-:Y:S01]  /*f3f0*/  IADD3 R16, R26, -0x19, RZ ;  /* 0xffffffe71a107810 */ /* 0x000fe20007ffe0ff */
[----:B------:R-:W-:Y:S01]  /*f400*/  ULDC.64 UR4, c[0x0][0x118] ;  /* 0x0000460000047ab9 */ /* 0x000fe20000000a00 */
[----:B------:R-:W-:Y:S01]  /*f410*/  LEA.HI.X.SX32 R31, R3, R2, 0x2, P6 ;  /* 0x00000002031f7211 */ /* 0x000fe200030f16ff */
[----:B------:R-:W-:Y:S01]  /*f420*/  IMAD.SHL.U32 R3, R252, 0x4, RZ ;  /* 0x00000004fc037824 */ /* 0x000fe200078e00ff */
[----:B------:R-:W-:Y:S01]  /*f430*/  ISETP.GE.U32.AND P6, PT, R16, 0x7fffff68, PT ;  /* 0x7fffff681000780c */ /* 0x000fe20003fc6070 */
[----:B------:R1:W-:Y:S01]  /*f440*/  LDGSTS.E [R185], [R10.64], !P0 ;  /* 0x000000000ab97fae */ /* 0x0003e2000c121844 */
[----:B------:R-:W-:Y:S01]  /*f450*/  IADD3 R16, R26, -0x1d, RZ ;  /* 0xffffffe31a107810 */ /* 0x000fe20007ffe0ff */
[----:B------:R-:W-:-:S02]  /*f460*/  IMAD.WIDE R36, R3, 0x4, R10 ;  /* 0x0000000403247825 */ /* 0x000fc400078e020a */
[----:B------:R1:W-:Y:S02]  /*f470*/  LDGSTS.E [R185+0x200], [R8.64], !P0 ;  /* 0x0020000008b97fae */ /* 0x0003e4000c121844 */
[C---:B------:R-:W-:Y:S02]  /*f480*/  IMAD.WIDE R34, R3.reuse, 0x4, R8 ;  /* 0x0000000403227825 */ /* 0x040fe400078e0208 */
[----:B------:R1:W-:Y:S02]  /*f490*/  LDGSTS.E [R185+0x400], [R6.64], !P0 ;  /* 0x0040000006b97fae */ /* 0x0003e4000c121844 */
[----:B------:R-:W-:Y:S02]  /*f4a0*/  IMAD.WIDE R32, R3, 0x4, R6 ;  /* 0x0000000403207825 */ /* 0x000fe400078e0206 */
[----:B------:R1:W-:Y:S01]  /*f4b0*/  LDGSTS.E [R185+0x600], [R4.64], !P0 ;  /* 0x0060000004b97fae */ /* 0x0003e2000c121844 */
[----:B------:R-:W-:Y:S02]  /*f4c0*/  ISETP.GE.U32.AND P0, PT, R16, 0x7fffff64, PT ;  /* 0x7fffff641000780c */ /* 0x000fe40003f06070 */
[----:B------:R-:W-:Y:S01]  /*f4d0*/  SHF.L.U32 R16, R252, 0x3, RZ ;  /* 0x00000003fc107819 */ /* 0x000fe200000006ff */
[----:B------:R2:W-:Y:S04]  /*f4e0*/  STL.64 [R1+0x1420], R30 ;  /* 0x0014201e01007387 */ /* 0x0005e80000100a00 */
[----:B------:R3:W-:Y:S01]  /*f4f0*/  LDGSTS.E [R185+0x2000], [R36.64], !P1 ;  /* 0x0200000024b97fae */ /* 0x0007e2000c921844 */
[----:B------:R-:W-:-:S03]  /*f500*/  IADD3 R18, R26, -0x11, RZ ;  /* 0xffffffef1a127810 */ /* 0x000fc60007ffe0ff */
[----:B------:R3:W-:Y:S01]  /*f510*/  STL.64 [R1+0x1418], R36 ;  /* 0x0014182401007387 */ /* 0x0007e20000100a00 */
[----:B--2---:R-:W-:Y:S01]  /*f520*/  IMAD.WIDE R30, R3, 0x4, R4 ;  /* 0x00000004031e7825 */ /* 0x004fe200078e0204 */
[----:B------:R-:W-:Y:S02]  /*f530*/  IADD3 R3, R26, -0x21, RZ ;  /* 0xffffffdf1a037810 */ /* 0x000fe40007ffe0ff */
[----:B------:R2:W-:Y:S04]  /*f540*/  LDGSTS.E [R185+0x2200], [R34.64], !P1 ;  /* 0x0220000022b97fae */ /* 0x0005e8000c921844 */
[----:B------:R2:W-:Y:S01]  /*f550*/  STL.64 [R1+0x1410], R34 ;  /* 0x0014102201007387 */ /* 0x0005e20000100a00 */
[----:B---3--:R-:W-:-:S03]  /*f560*/  IMAD.WIDE R36, R16, 0x4, R10 ;  /* 0x0000000410247825 */ /* 0x008fc600078e020a */
[----:B------:R3:W-:Y:S04]  /*f570*/  LDGSTS.E [R185+0x2400], [R32.64], !P1 ;  /* 0x0240000020b97fae */ /* 0x0007e8000c921844 */
[----:B------:R3:W-:Y:S04]  /*f580*/  STL.64 [R1+0x1408], R32 ;  /* 0x0014082001007387 */ /* 0x0007e80000100a00 */
[----:B------:R4:W-:Y:S01]  /*f590*/  LDGSTS.E [R185+0x2600], [R30.64], !P1 ;  /* 0x026000001eb97fae */ /* 0x0009e2000c921844 */
[----:B--2---:R-:W-:Y:S01]  /*f5a0*/  IMAD.WIDE R34, R16, 0x4, R8 ;  /* 0x0000000410227825 */ /* 0x004fe200078e0208 */
[----:B------:R-:W-:-:S02]  /*f5b0*/  ISETP.GE.U32.AND P1, PT, R3, 0x7fffff60, PT ;  /* 0x7fffff600300780c */ /* 0x000fc40003f26070 */
[----:B------:R4:W-:Y:S01]  /*f5c0*/  STL.64 [R1+0x1400], R30 ;  /* 0x0014001e01007387 */ /* 0x0009e20000100a00 */
[----:B------:R-:W-:Y:S02]  /*f5d0*/  IMAD R3, R252, 0xc, RZ ;  /* 0x0000000cfc037824 */ /* 0x000fe400078e02ff */
[----:B---3--:R-:W-:Y:S01]  /*f5e0*/  IMAD.WIDE R32, R16, 0x4, R6 ;  /* 0x0000000410207825 */ /* 0x008fe200078e0206 */
[----:B------:R2:W-:Y:S01]  /*f5f0*/  LDGSTS.E [R185+0x4000], [R36.64], !P2 ;  /* 0x0400000024b97fae */ /* 0x0005e2000d121844 */
[----:B------:R-:W-:-:S03]  /*f600*/  ISETP.GE.U32.AND P3, PT, R18, 0x7fffff70, PT ;  /* 0x7fffff701200780c */ /* 0x000fc60003f66070 */
[----:B------:R2:W-:Y:S01]  /*f610*/  STL.64 [R1+0x13f8], R36 ;  /* 0x0013f82401007387 */ /* 0x0005e20000100a00 */
[----:B----4-:R-:W-:Y:S01]  /*f620*/  IMAD.WIDE R30, R16, 0x4, R4 ;  /* 0x00000004101e7825 */ /* 0x010fe200078e0204 */
[C---:B------:R-:W-:Y:S02]  /*f630*/  IADD3 R16, R26.reuse, -0x25, RZ ;  /* 0xffffffdb1a107810 */ /* 0x040fe40007ffe0ff */
[----:B------:R3:W-:Y:S01]  /*f640*/  LDGSTS.E [R185+0x4200], [R34.64], !P2 ;  /* 0x0420000022b97fae */ /* 0x0007e2000d121844 */
[----:B------:R-:W-:-:S03]  /*f650*/  IADD3 R18, R26, -0x15, RZ ;  /* 0xffffffeb1a127810 */ /* 0x000fc60007ffe0ff */
[----:B------:R3:W-:Y:S01]  /*f660*/  STL.64 [R1+0x13f0], R34 ;  /* 0x0013f02201007387 */ /* 0x0007e20000100a00 */
[----:B--2---:R-:W-:-:S03]  /*f670*/  IMAD.WIDE R36, R3, 0x4, R10 ;  /* 0x0000000403247825 */ /* 0x004fc600078e020a */
[----:B------:R2:W-:Y:S04]  /*f680*/  LDGSTS.E [R185+0x4400], [R32.64], !P2 ;  /* 0x0440000020b97fae */ /* 0x0005e8000d121844 */
[----:B------:R2:W-:Y:S04]  /*f690*/  STL.64 [R1+0x13e8], R32 ;  /* 0x0013e82001007387 */ /* 0x0005e80000100a00 */
[----:B------:R4:W-:Y:S01]  /*f6a0*/  LDGSTS.E [R185+0x4600], [R30.64], !P2 ;  /* 0x046000001eb97fae */ /* 0x0009e2000d121844 */
[----:B---3--:R-:W-:Y:S01]  /*f6b0*/  IMAD.WIDE R34, R3, 0x4, R8 ;  /* 0x0000000403227825 */ /* 0x008fe200078e0208 */
[----:B------:R-:W-:-:S02]  /*f6c0*/  ISETP.GE.U32.AND P2, PT, R16, 0x7fffff5c, PT ;  /* 0x7fffff5c1000780c */ /* 0x000fc40003f46070 */
[----:B------:R4:W-:Y:S01]  /*f6d0*/  STL.64 [R1+0x13e0], R30 ;  /* 0x0013e01e01007387 */ /* 0x0009e20000100a00 */
[----:B------:R-:W-:Y:S02]  /*f6e0*/  IMAD.SHL.U32 R16, R252, 0x10, RZ ;  /* 0x00000010fc107824 */ /* 0x000fe400078e00ff */
[----:B--2---:R-:W-:Y:S01]  /*f6f0*/  IMAD.WIDE R32, R3, 0x4, R6 ;  /* 0x0000000403207825 */ /* 0x004fe200078e0206 */
[----:B------:R2:W-:Y:S01]  /*f700*/  LDGSTS.E [R185+0x6000], [R36.64], !P5 ;  /* 0x0600000024b97fae */ /* 0x0005e2000e921844 */
[----:B------:R-:W-:-:S03]  /*f710*/  ISETP.GE.U32.AND P4, PT, R18, 0x7fffff6c, PT ;  /* 0x7fffff6c1200780c */ /* 0x000fc60003f86070 */
[----:B------:R2:W-:Y:S01]  /*f720*/  STL.64 [R1+0x13d8], R36 ;  /* 0x0013d82401007387 */ /* 0x0005e20000100a00 */
[----:B----4-:R-:W-:Y:S01]  /*f730*/  IMAD.WIDE R30, R3, 0x4, R4 ;  /* 0x00000004031e7825 */ /* 0x010fe200078e0204 */
[----:B------:R-:W-:Y:S02]  /*f740*/  IADD3 R3, R26, -0x29, RZ ;  /* 0xffffffd71a037810 */ /* 0x000fe40007ffe0ff */
[----:B------:R3:W-:Y:S04]  /*f750*/  LDGSTS.E [R185+0x6200], [R34.64], !P5 ;  /* 0x0620000022b97fae */ /* 0x0007e8000e921844 */
        /* <DEDUP_REMOVED lines=8> */
[----:B------:R-:W-:Y:S02]  /*f7e0*/  IMAD R3, R252, 0x14, RZ ;  /* 0x00000014fc037824 */ /* 0x000fe400078e02ff */
[C---:B--2---:R-:W-:Y:S01]  /*f7f0*/  IMAD.WIDE R32, R16.reuse, 0x4, R6 ;  /* 0x0000000410207825 */ /* 0x044fe200078e0206 */
[----:B------:R2:W-:Y:S04]  /*f800*/  LDGSTS.E [R185+0x8000], [R36.64], !P3 ;  /* 0x0800000024b97fae */ /* 0x0005e8000d921844 */
[----:B------:R2:W-:Y:S01]  /*f810*/  STL.64 [R1+0x13b8], R36 ;  /* 0x0013b82401007387 */ /* 0x0005e20000100a00 */
[----:B----4-:R-:W-:Y:S01]  /*f820*/  IMAD.WIDE R30, R16, 0x4, R4 ;  /* 0x00000004101e7825 */ /* 0x010fe200078e0204 */
[----:B------:R-:W-:-:S02]  /*f830*/  IADD3 R16, R26, -0x2d, RZ ;  /* 0xffffffd31a107810 */ /* 0x000fc40007ffe0ff */
        /* <DEDUP_REMOVED lines=159> */
[----:B------:R-:W-:Y:S01]  /*10230*/  SHF.L.U32 R16, R252, 0x6, RZ ;  /* 0x00000006fc107819 */ /* 0x000fe200000006ff */
[C---:B--2---:R-:W-:Y:S02]  /*10240*/  IMAD.WIDE R32, R3.reuse, 0x4, R6 ;  /* 0x0000000403207825 */ /* 0x044fe400078e0206 */
[----:B------:R2:W-:Y:S04]  /*10250*/  LDGSTS.E [R185+0x1e000], [R36.64], !P1 ;  /* 0x1e00000024b97fae */ /* 0x0005e8000c921844 */
[----:B------:R3:W-:Y:S01]  /*10260*/  LDGSTS.E [R185+0x1e200], [R34.64], !P1 ;  /* 0x1e20000022b97fae */ /* 0x0007e2000c921844 */
[----:B----4-:R-:W-:Y:S01]  /*10270*/  IMAD.WIDE R30, R3, 0x4, R4 ;  /* 0x00000004031e7825 */ /* 0x010fe200078e0204 */
[----:B------:R-:W-:-:S02]  /*10280*/  IADD3 R3, R26, -0x59, RZ ;  /* 0xffffffa71a037810 */ /* 0x000fc40007ffe0ff */
[----:B------:R2:W-:Y:S04]  /*10290*/  STL.64 [R1+0x1258], R36 ;  /* 0x0012582401007387 */ /* 0x0005e80000100a00 */
[----:B------:R4:W-:Y:S04]  /*102a0*/  LDGSTS.E [R185+0x1e400], [R32.64], !P1 ;  /* 0x1e40000020b97fae */ /* 0x0009e8000c921844 */
[----:B------:R3:W-:Y:S04]  /*102b0*/  STL.64 [R1+0x1250], R34 ;  /* 0x0012502201007387 */ /* 0x0007e80000100a00 */
[----:B------:R5:W-:Y:S01]  /*102c0*/  LDGSTS.E [R185+0x1e600], [R30.64], !P1 ;  /* 0x1e6000001eb97fae */ /* 0x000be2000c921844 */
[----:B--2---:R-:W-:Y:S01]  /*102d0*/  IMAD.WIDE R36, R16, 0x4, R10 ;  /* 0x0000000410247825 */ /* 0x004fe200078e020a */
[----:B------:R-:W-:-:S02]  /*102e0*/  ISETP.GE.U32.AND P1, PT, R3, 0x7fffff28, PT ;  /* 0x7fffff280300780c */ /* 0x000fc40003f26070 */
[----:B------:R4:W-:Y:S01]  /*102f0*/  STL.64 [R1+0x1248], R32 ;  /* 0x0012482001007387 */ /* 0x0009e20000100a00 */
[----:B------:R-:W-:Y:S02]  /*10300*/  IMAD R3, R252, 0x44, RZ ;  /* 0x00000044fc037824 */ /* 0x000fe400078e02ff */
[C---:B---3--:R-:W-:Y:S01]  /*10310*/  IMAD.WIDE R34, R16.reuse, 0x4, R8 ;  /* 0x0000000410227825 */ /* 0x048fe200078e0208 */
[----:B------:R5:W-:Y:S04]  /*10320*/  STL.64 [R1+0x1240], R30 ;  /* 0x0012401e01007387 */ /* 0x000be80000100a00 */
[----:B------:R2:W-:Y:S01]  /*10330*/  STL.64 [R1+0x1238], R36 ;  /* 0x0012382401007387 */ /* 0x0005e20000100a00 */
[----:B----4-:R-:W-:-:S03]  /*10340*/  IMAD.WIDE R32, R16, 0x4, R6 ;  /* 0x0000000410207825 */ /* 0x010fc600078e0206 */
[----:B------:R2:W-:Y:S01]  /*10350*/  LDGSTS.E [R185+0x20000], [R36.64], !P2 ;  /* 0x2000000024b97fae */ /* 0x0005e2000d121844 */
[----:B-----5:R-:W-:Y:S01]  /*10360*/  IMAD.WIDE R30, R16, 0x4, R4 ;  /* 0x00000004101e7825 */ /* 0x020fe200078e0204 */
[----:B------:R-:W-:Y:S02]  /*10370*/  IADD3 R16, R26, -0x5d, RZ ;  /* 0xffffffa31a107810 */ /* 0x000fe40007ffe0ff */
[----:B------:R3:W-:Y:S04]  /*10380*/  STL.64 [R1+0x1230], R34 ;  /* 0x0012302201007387 */ /* 0x0007e80000100a00 */
[----:B------:R3:W-:Y:S01]  /*10390*/  LDGSTS.E [R185+0x20200], [R34.64], !P2 ;  /* 0x2020000022b97fae */ /* 0x0007e2000d121844 */
[----:B--2---:R-:W-:-:S03]  /*103a0*/  IMAD.WIDE R36, R3, 0x4, R10 ;  /* 0x0000000403247825 */ /* 0x004fc600078e020a */
[----:B------:R2:W-:Y:S04]  /*103b0*/  STL.64 [R1+0x1228], R32 ;  /* 0x0012282001007387 */ /* 0x0005e80000100a00 */
[----:B------:R2:W-:Y:S01]  /*103c0*/  LDGSTS.E [R185+0x20400], [R32.64], !P2 ;  /* 0x2040000020b97fae */ /* 0x0005e2000d121844 */
[----:B---3--:R-:W-:-:S03]  /*103d0*/  IMAD.WIDE R34, R3, 0x4, R8 ;  /* 0x0000000403227825 */ /* 0x008fc600078e0208 */
[----:B------:R3:W-:Y:S04]  /*103e0*/  STL.64 [R1+0x1220], R30 ;  /* 0x0012201e01007387 */ /* 0x0007e80000100a00 */
[----:B------:R3:W-:Y:S01]  /*103f0*/  LDGSTS.E [R185+0x20600], [R30.64], !P2 ;  /* 0x206000001eb97fae */ /* 0x0007e2000d121844 */
[----:B------:R-:W-:Y:S01]  /*10400*/  ISETP.GE.U32.AND P2, PT, R16, 0x7fffff24, PT ;  /* 0x7fffff241000780c */ /* 0x000fe20003f46070 */
[----:B--2---:R-:W-:Y:S02]  /*10410*/  IMAD.WIDE R32, R3, 0x4, R6 ;  /* 0x0000000403207825 */ /* 0x004fe400078e0206 */
[----:B------:R2:W-:Y:S02]  /*10420*/  LDGSTS.E [R185+0x22000], [R36.64], !P5 ;  /* 0x2200000024b97fae */ /* 0x0005e4000e921844 */
[----:B------:R-:W-:-:S02]  /*10430*/  IMAD R16, R252, 0x48, RZ ;  /* 0x00000048fc107824 */ /* 0x000fc400078e02ff */
[----:B------:R4:W-:Y:S01]  /*10440*/  LDGSTS.E [R185+0x22200], [R34.64], !P5 ;  /* 0x2220000022b97fae */ /* 0x0009e2000e921844 */
[----:B---3--:R-:W-:Y:S01]  /*10450*/  IMAD.WIDE R30, R3, 0x4, R4 ;  /* 0x00000004031e7825 */ /* 0x008fe200078e0204 */
[----:B------:R-:W-:Y:S02]  /*10460*/  IADD3 R3, R26, -0x61, RZ ;  /* 0xffffff9f1a037810 */ /* 0x000fe40007ffe0ff */
        /* <DEDUP_REMOVED lines=8> */
[C---:B----4-:R-:W-:Y:S01]  /*104f0*/  IMAD.WIDE R34, R16.reuse, 0x4, R8 ;  /* 0x0000000410227825 */ /* 0x050fe200078e0208 */
[----:B------:R5:W-:Y:S04]  /*10500*/  STL.64 [R1+0x1200], R30 ;  /* 0x0012001e01007387 */ /* 0x000be80000100a00 */
[----:B------:R2:W-:Y:S01]  /*10510*/  STL.64 [R1+0x11f8], R36 ;  /* 0x0011f82401007387 */ /* 0x0005e20000100a00 */
[----:B---3--:R-:W-:-:S03]  /*10520*/  IMAD.WIDE R32, R16, 0x4, R6 ;  /* 0x0000000410207825 */ /* 0x008fc600078e0206 */
        /* <DEDUP_REMOVED lines=121> */
[----:B-----5:R-:W-:-:S03]  /*10cc0*/  IMAD.WIDE R30, R16, 0x4, R4 ;  /* 0x00000004101e7825 */ /* 0x020fc600078e0204 */
        /* <DEDUP_REMOVED lines=8> */
[----:B--2---:R-:W-:-:S03]  /*10d50*/  IMAD.WIDE R32, R3, 0x4, R6 ;  /* 0x0000000403207825 */ /* 0x004fc600078e0206 */
[----:B------:R-:W-:Y:S04]  /*10d60*/  STL.64 [R1+0x10d8], R36 ;  /* 0x0010d82401007387 */ /* 0x000fe80000100a00 */
[----:B------:R2:W-:Y:S01]  /*10d70*/  STL.64 [R1+0x10d0], R34 ;  /* 0x0010d02201007387 */ /* 0x0005e20000100a00 */
[----:B---3--:R-:W-:-:S03]  /*10d80*/  IMAD.WIDE R30, R3, 0x4, R4 ;  /* 0x00000004031e7825 */ /* 0x008fc600078e0204 */
[----:B------:R3:W-:Y:S04]  /*10d90*/  STL.64 [R1+0x10c8], R32 ;  /* 0x0010c82001007387 */ /* 0x0007e80000100a00 */
[----:B------:R4:W-:Y:S04]  /*10da0*/  STL.64 [R1+0x10c0], R30 ;  /* 0x0010c01e01007387 */ /* 0x0009e80000100a00 */
[----:B------:R-:W5:Y:S01]  /*10db0*/  LDL.LU R24, [R1+0x68] ;  /* 0x0000680001187983 */ /* 0x000f620000300800 */
[----:B------:R-:W-:-:S03]  /*10dc0*/  IADD3 R16, R26, -0x6, RZ ;  /* 0xfffffffa1a107810 */ /* 0x000fc60007ffe0ff */
[----:B------:R1:W-:Y:S01]  /*10dd0*/  LDGSTS.E [R185+0x36000], [R36.64], !P6 ;  /* 0x3600000024b97fae */ /* 0x0003e2000f121844 */
[----:B------:R-:W-:Y:S01]  /*10de0*/  ISETP.GE.U32.AND P4, PT, R16, 0x7fffff7b, PT ;  /* 0x7fffff7b1000780c */ /* 0x000fe20003f86070 */
[----:B------:R-:W-:Y:S02]  /*10df0*/  IMAD R16, R252, 0x70, RZ ;  /* 0x00000070fc107824 */ /* 0x000fe400078e02ff */
[----:B------:R2:W-:Y:S02]  /*10e00*/  LDGSTS.E [R185+0x36200], [R34.64], !P6 ;  /* 0x3620000022b97fae */ /* 0x0005e4000f121844 */
[C---:B------:R-:W-:Y:S02]  /*10e10*/  IMAD.WIDE R154, R16.reuse, 0x4, R6 ;  /* 0x00000004109a7825 */ /* 0x040fe400078e0206 */
[----:B------:R3:W-:Y:S04]  /*10e20*/  LDGSTS.E [R185+0x36400], [R32.64], !P6 ;  /* 0x3640000020b97fae */ /* 0x0007e8000f121844 */
[----:B------:R4:W-:Y:S01]  /*10e30*/  LDGSTS.E [R185+0x36600], [R30.64], !P6 ;  /* 0x366000001eb97fae */ /* 0x0009e2000f121844 */
[----:B--2---:R-:W-:-:S04]  /*10e40*/  IMAD.WIDE R34, R16, 0x4, R10 ;  /* 0x0000000410227825 */ /* 0x004fc800078e020a */
[C---:B---3--:R-:W-:Y:S01]  /*10e50*/  IMAD.WIDE R32, R16.reuse, 0x4, R8 ;  /* 0x0000000410207825 */ /* 0x048fe200078e0208 */
[----:B------:R2:W-:Y:S03]  /*10e60*/  STL.64 [R1+0x10b8], R34 ;  /* 0x0010b82201007387 */ /* 0x0005e60000100a00 */
[----:B----4-:R-:W-:Y:S01]  /*10e70*/  IMAD.WIDE R30, R16, 0x4, R4 ;  /* 0x00000004101e7825 */ /* 0x010fe200078e0204 */
[----:B------:R-:W-:Y:S04]  /*10e80*/  STL.64 [R1+0x10b0], R32 ;  /* 0x0010b02001007387 */ /* 0x000fe80000100a00 */
[----:B------:R3:W-:Y:S04]  /*10e90*/  STL.64 [R1+0x10a8], R154 ;  /* 0x0010a89a01007387 */ /* 0x0007e80000100a00 */
[----:B------:R4:W-:Y:S04]  /*10ea0*/  STL.64 [R1+0x10a0], R30 ;  /* 0x0010a01e01007387 */ /* 0x0009e80000100a00 */
[----:B------:R-:W5:Y:S04]  /*10eb0*/  LDL.LU R152, [R1+0x64] ;  /* 0x0000640001987983 */ /* 0x000f680000300800 */
[----:B------:R-:W5:Y:S01]  /*10ec0*/  LDL.LU R38, [R1+0x60] ;  /* 0x0000600001267983 */ /* 0x000f620000300800 */
[----:B------:R-:W-:-:S03]  /*10ed0*/  IADD3 R3, R26, -0xa, RZ ;  /* 0xfffffff61a037810 */ /* 0x000fc60007ffe0ff */
[----:B-1----:R-:W5:Y:S01]  /*10ee0*/  LDL.LU R37, [R1+0x5c] ;  /* 0x00005c0001257983 */ /* 0x002f620000300800 */
[----:B------:R-:W-:Y:S01]  /*10ef0*/  ISETP.GE.U32.AND P6, PT, R3, 0x7fffff77, PT ;  /* 0x7fffff770300780c */ /* 0x000fe20003fc6070 */
[----:B------:R-:W-:Y:S02]  /*10f00*/  IMAD R3, R252, 0x74, RZ ;  /* 0x00000074fc037824 */ /* 0x000fe400078e02ff */
[----:B------:R-:W5:Y:S04]  /*10f10*/  LDL.LU R36, [R1+0x58] ;  /* 0x0000580001247983 */ /* 0x000f680000300800 */
[----:B------:R2:W-:Y:S01]  /*10f20*/  LDGSTS.E [R185+0x38000], [R34.64], !P0 ;  /* 0x3800000022b97fae */ /* 0x0005e2000c121844 */
[----:B------:R-:W-:-:S03]  /*10f30*/  IMAD.WIDE R158, R3, 0x4, R10 ;  /* 0x00000004039e7825 */ /* 0x000fc600078e020a */
[----:B------:R1:W-:Y:S01]  /*10f40*/  LDGSTS.E [R185+0x38200], [R32.64], !P0 ;  /* 0x3820000020b97fae */ /* 0x0003e2000c121844 */
[----:B------:R-:W-:-:S03]  /*10f50*/  IMAD.WIDE R156, R3, 0x4, R6 ;  /* 0x00000004039c7825 */ /* 0x000fc600078e0206 */
[----:B------:R3:W-:Y:S04]  /*10f60*/  LDGSTS.E [R185+0x38400], [R154.64], !P0 ;  /* 0x384000009ab97fae */ /* 0x0007e8000c121844 */
[----:B--2---:R-:W2:Y:S04]  /*10f70*/  LDL.LU R35, [R1+0x54] ;  /* 0x0000540001237983 */ /* 0x004ea80000300800 */
[----:B------:R4:W-:Y:S04]  /*10f80*/  LDGSTS.E [R185+0x38600], [R30.64], !P0 ;  /* 0x386000001eb97fae */ /* 0x0009e8000c121844 */
[----:B------:R-:W2:Y:S01]  /*10f90*/  LDL.LU R34, [R1+0x50] ;  /* 0x0000500001227983 */ /* 0x000ea20000300800 */
[----:B---3--:R-:W-:-:S03]  /*10fa0*/  IMAD.WIDE R154, R3, 0x4, R4 ;  /* 0x00000004039a7825 */ /* 0x008fc600078e0204 */
[----:B-1----:R-:W3:Y:S01]  /*10fb0*/  LDL.LU R33, [R1+0x4c] ;  /* 0x00004c0001217983 */ /* 0x002ee20000300800 */
[----:B----4-:R-:W-:-:S03]  /*10fc0*/  IMAD.WIDE R30, R3, 0x4, R8 ;  /* 0x00000004031e7825 */ /* 0x010fc600078e0208 */
[----:B------:R-:W-:Y:S04]  /*10fd0*/  STL.64 [R1+0x1098], R158 ;  /* 0x0010989e01007387 */ /* 0x000fe80000100a00 */
[----:B------:R1:W-:Y:S04]  /*10fe0*/  STL.64 [R1+0x1090], R30 ;  /* 0x0010901e01007387 */ /* 0x0003e80000100a00 */
[----:B------:R-:W-:Y:S04]  /*10ff0*/  STL.64 [R1+0x1088], R156 ;  /* 0x0010889c01007387 */ /* 0x000fe80000100a00 */
[----:B------:R4:W-:Y:S04]  /*11000*/  STL.64 [R1+0x1080], R154 ;  /* 0x0010809a01007387 */ /* 0x0009e80000100a00 */
[----:B------:R-:W2:Y:S04]  /*11010*/  LDL.LU R32, [R1+0x48] ;  /* 0x0000480001207983 */ /* 0x000ea80000300800 */
[----:B------:R1:W-:Y:S04]  /*11020*/  LDGSTS.E [R185+0x3a000], [R158.64], !P1 ;  /* 0x3a0000009eb97fae */ /* 0x0003e8000c921844 */
[----:B------:R1:W-:Y:S01]  /*11030*/  LDGSTS.E [R185+0x3a200], [R30.64], !P1 ;  /* 0x3a2000001eb97fae */ /* 0x0003e2000c921844 */
[----:B------:R-:W-:-:S02]  /*11040*/  IADD3 R16, R26, -0xe, RZ ;  /* 0xfffffff21a107810 */ /* 0x000fc40007ffe0ff */
[----:B------:R-:W-:Y:S01]  /*11050*/  IADD3 R3, R26, -0x12, RZ ;  /* 0xffffffee1a037810 */ /* 0x000fe20007ffe0ff */
[----:B------:R4:W-:Y:S04]  /*11060*/  LDGSTS.E [R185+0x3a400], [R156.64], !P1 ;  /* 0x3a4000009cb97fae */ /* 0x0009e8000c921844 */
[----:B------:R4:W-:Y:S04]  /*11070*/  LDGSTS.E [R185+0x3a600], [R154.64], !P1 ;  /* 0x3a6000009ab97fae */ /* 0x0009e8000c921844 */
[----:B-1----:R-:W2:Y:S04]  /*11080*/  LDL.LU R31, [R1+0x44] ;  /* 0x00004400011f7983 */ /* 0x002ea80000300800 */
[----:B------:R-:W2:Y:S04]  /*11090*/  LDL.LU R30, [R1+0x40] ;  /* 0x00004000011e7983 */ /* 0x000ea80000300800 */
[----:B------:R-:W2:Y:S04]  /*110a0*/  LDL.LU R29, [R1+0x3c] ;  /* 0x00003c00011d7983 */ /* 0x000ea80000300800 */
[----:B------:R-:W3:Y:S04]  /*110b0*/  LDL.LU R165, [R1+0x38] ;  /* 0x0000380001a57983 */ /* 0x000ee80000300800 */
[----:B------:R-:W3:Y:S04]  /*110c0*/  LDL.LU R164, [R1+0x34] ;  /* 0x0000340001a47983 */ /* 0x000ee80000300800 */
[----:B------:R-:W3:Y:S01]  /*110d0*/  LDL.LU R26, [R1+0x30] ;  /* 0x00003000011a7983 */ /* 0x000ee20000300800 */
[----:B-----5:R-:W-:-:S03]  /*110e0*/  IMAD R153, R24, c[0x0][0x190], RZ ;  /* 0x0000640018997a24 */ /* 0x020fc600078e02ff */
[----:B------:R-:W5:Y:S04]  /*110f0*/  LDL.LU R24, [R1+0x2c] ;  /* 0x00002c0001187983 */ /* 0x000f680000300800 */
[----:B------:R-:W5:Y:S04]  /*11100*/  LDL.LU R163, [R1+0x28] ;  /* 0x0000280001a37983 */ /* 0x000f680000300800 */
[----:B----4-:R-:W4:Y:S04]  /*11110*/  LDL.LU R154, [R1+0x24] ;  /* 0x00002400019a7983 */ /* 0x010f280000300800 */
[----:B------:R-:W4:Y:S04]  /*11120*/  LDL.LU R155, [R1+0x1c] ;  /* 0x00001c00019b7983 */ /* 0x000f280000300800 */
[----:B------:R-:W4:Y:S04]  /*11130*/  LDL.LU R156, [R1+0x18] ;  /* 0x00001800019c7983 */ /* 0x000f280000300800 */
[----:B------:R-:W4:Y:S04]  /*11140*/  LDL.LU R157, [R1+0x14] ;  /* 0x00001400019d7983 */ /* 0x000f280000300800 */
[----:B------:R-:W4:Y:S04]  /*11150*/  LDL.LU R158, [R1+0x10] ;  /* 0x00001000019e7983 */ /* 0x000f280000300800 */
[----:B------:R-:W4:Y:S04]  /*11160*/  LDL.LU R159, [R1+0xc] ;  /* 0x00000c00019f7983 */ /* 0x000f280000300800 */
[----:B------:R-:W4:Y:S04]  /*11170*/  LDL.LU R160, [R1+0x8] ;  /* 0x0000080001a07983 */ /* 0x000f280000300800 */
[----:B------:R-:W4:Y:S01]  /*11180*/  LDL.LU R161, [R1+0x4] ;  /* 0x0000040001a17983 */ /* 0x000f220000300800 */
[----:B------:R-:W-:-:S02]  /*11190*/  IMAD R181, R252, 0x78, RZ ;  /* 0x00000078fcb57824 */ /* 0x000fc400078e02ff */
[----:B------:R-:W-:Y:S01]  /*111a0*/  IMAD R182, R252, 0x7c, RZ ;  /* 0x0000007cfcb67824 */ /* 0x000fe200078e02ff */
[----:B------:R-:W4:Y:S01]  /*111b0*/  LDL.LU R162, [R1] ;  /* 0x0000000001a27983 */ /* 0x000f220000300800 */
[----:B------:R-:W-:-:S04]  /*111c0*/  IMAD.WIDE R206, R181, 0x4, R10 ;  /* 0x00000004b5ce7825 */ /* 0x000fc800078e020a */
[C---:B------:R-:W-:Y:S01]  /*111d0*/  IMAD.WIDE R204, R181.reuse, 0x4, R8 ;  /* 0x00000004b5cc7825 */ /* 0x040fe200078e0208 */
[----:B------:R1:W-:Y:S03]  /*111e0*/  LDGSTS.E [R185+0x3c000], [R206.64], !P2 ;  /* 0x3c000000ceb97fae */ /* 0x0003e6000d121844 */
[C---:B------:R-:W-:Y:S01]  /*111f0*/  IMAD.WIDE R202, R181.reuse, 0x4, R6 ;  /* 0x00000004b5ca7825 */ /* 0x040fe200078e0206 */
[----:B------:R1:W-:Y:S03]  /*11200*/  LDGSTS.E [R185+0x3c200], [R204.64], !P2 ;  /* 0x3c200000ccb97fae */ /* 0x0003e6000d121844 */
[----:B------:R-:W-:Y:S01]  /*11210*/  IMAD.WIDE R200, R181, 0x4, R4 ;  /* 0x00000004b5c87825 */ /* 0x000fe200078e0204 */
[----:B------:R1:W-:Y:S03]  /*11220*/  LDGSTS.E [R185+0x3c400], [R202.64], !P2 ;  /* 0x3c400000cab97fae */ /* 0x0003e6000d121844 */
[C---:B------:R-:W-:Y:S01]  /*11230*/  IMAD.WIDE R198, R182.reuse, 0x4, R10 ;  /* 0x00000004b6c67825 */ /* 0x040fe200078e020a */
[----:B------:R1:W-:Y:S03]  /*11240*/  LDGSTS.E [R185+0x3c600], [R200.64], !P2 ;  /* 0x3c600000c8b97fae */ /* 0x0003e6000d121844 */
[C---:B------:R-:W-:Y:S01]  /*11250*/  IMAD.WIDE R194, R182.reuse, 0x4, R8 ;  /* 0x00000004b6c27825 */ /* 0x040fe200078e0208 */
[----:B------:R-:W-:Y:S03]  /*11260*/  STL.64 [R1+0x1030], R206 ;  /* 0x001030ce01007387 */ /* 0x000fe60000100a00 */
[C---:B------:R-:W-:Y:S01]  /*11270*/  IMAD.WIDE R190, R182.reuse, 0x4, R6 ;  /* 0x00000004b6be7825 */ /* 0x040fe200078e0206 */
[----:B------:R-:W-:Y:S03]  /*11280*/  STL.64 [R1+0x1000], R198 ;  /* 0x001000c601007387 */ /* 0x000fe60000100a00 */
[----:B------:R-:W-:Y:S01]  /*11290*/  IMAD.WIDE R186, R182, 0x4, R4 ;  /* 0x00000004b6ba7825 */ /* 0x000fe200078e0204 */
[C---:B------:R-:W-:Y:S01]  /*112a0*/  LEA R182, P2, R153.reuse, R0, 0x2 ;  /* 0x0000000099b67211 */ /* 0x040fe200078410ff */
[----:B------:R-:W-:Y:S02]  /*112b0*/  STL.64 [R1+0x1028], R204 ;  /* 0x001028cc01007387 */ /* 0x000fe40000100a00 */
[----:B------:R-:W-:Y:S01]  /*112c0*/  IMAD R152, R152, c[0x0][0x190], RZ ;  /* 0x0000640098987a24 */ /* 0x000fe200078e02ff */
[----:B------:R-:W-:Y:S01]  /*112d0*/  LEA.HI.X.SX32 R183, R153, R2, 0x2, P2 ;  /* 0x0000000299b77211 */ /* 0x000fe200010f16ff */
[----:B------:R-:W-:Y:S01]  /*112e0*/  STL.64 [R1+0x1020], R202 ;  /* 0x001020ca01007387 */ /* 0x000fe20000100a00 */
[----:B------:R-:W-:-:S03]  /*112f0*/  IMAD R38, R38, c[0x0][0x190], RZ ;  /* 0x0000640026267a24 */ /* 0x000fc600078e02ff */
[----:B------:R-:W-:Y:S04]  /*11300*/  STL.64 [R1+0x1010], R200 ;  /* 0x001010c801007387 */ /* 0x000fe80000100a00 */
[----:B------:R1:W-:Y:S04]  /*11310*/  LDGSTS.E [R185+0x3e000], [R198.64], !P5 ;  /* 0x3e000000c6b97fae */ /* 0x0003e8000e921844 */
[----:B------:R-:W-:Y:S04]  /*11320*/  STL.64 [R1+0xff8], R194 ;  /* 0x000ff8c201007387 */ /* 0x000fe80000100a00 */
[----:B------:R1:W-:Y:S04]  /*11330*/  LDGSTS.E [R185+0x3e200], [R194.64], !P5 ;  /* 0x3e200000c2b97fae */ /* 0x0003e8000e921844 */
[----:B------:R-:W-:Y:S04]  /*11340*/  STL.64 [R1+0xff0], R190 ;  /* 0x000ff0be01007387 */ /* 0x000fe80000100a00 */
[----:B------:R1:W-:Y:S04]  /*11350*/  LDGSTS.E [R185+0x3e400], [R190.64], !P5 ;  /* 0x3e400000beb97fae */ /* 0x0003e8000e921844 */
[----:B------:R1:W-:Y:S04]  /*11360*/  STL.64 [R1+0xfd0], R186 ;  /* 0x000fd0ba01007387 */ /* 0x0003e80000100a00 */
[----:B------:R1:W-:Y:S04]  /*11370*/  LDGSTS.E [R185+0x3e600], [R186.64], !P5 ;  /* 0x3e600000bab97fae */ /* 0x0003e8000e921844 */
[----:B------:R1:W-:Y:S01]  /*11380*/  STL.64 [R1+0x38], R182 ;  /* 0x000038b601007387 */ /* 0x0003e20000100a00 */
[----:B------:R-:W-:Y:S01]  /*11390*/  IMAD R37, R37, c[0x0][0x190], RZ ;  /* 0x0000640025257a24 */ /* 0x000fe200078e02ff */
[----:B-1----:R-:W-:-:S02]  /*113a0*/  LEA R186, P5, R152, R0, 0x2 ;  /* 0x0000000098ba7211 */ /* 0x002fc400078a10ff */
[----:B------:R-:W-:Y:S02]  /*113b0*/  LEA R182, P2, R38, R0, 0x2 ;  /* 0x0000000026b67211 */ /* 0x000fe400078410ff */
[-C--:B------:R-:W-:Y:S01]  /*113c0*/  LEA.HI.X.SX32 R187, R152, R2.reuse, 0x2, P5 ;  /* 0x0000000298bb7211 */ /* 0x080fe200028f16ff */
[----:B------:R-:W-:Y:S01]  /*113d0*/  IMAD R36, R36, c[0x0][0x190], RZ ;  /* 0x0000640024247a24 */ /* 0x000fe200078e02ff */
[----:B------:R-:W-:Y:S01]  /*113e0*/  LEA.HI.X.SX32 R183, R38, R2, 0x2, P2 ;  /* 0x0000000226b77211 */ /* 0x000fe200010f16ff */
[----:B--2---:R-:W-:Y:S02]  /*113f0*/  IMAD R35, R35, c[0x0][0x190], RZ ;  /* 0x0000640023237a24 */ /* 0x004fe400078e02ff */
[----:B------:R1:W-:Y:S04]  /*11400*/  STL.64 [R1+0x30], R186 ;  /* 0x000030ba01007387 */ /* 0x0003e80000100a00 */
[----:B------:R2:W-:Y:S01]  /*11410*/  STL.64 [R1+0x28], R182 ;  /* 0x000028b601007387 */ /* 0x0005e20000100a00 */
[----:B------:R-:W-:Y:S01]  /*11420*/  IMAD R34, R34, c[0x0][0x190], RZ ;  /* 0x0000640022227a24 */ /* 0x000fe200078e02ff */
[----:B-1----:R-:W-:-:S02]  /*11430*/  LEA R186, P5, R37, R0, 0x2 ;  /* 0x0000000025ba7211 */ /* 0x002fc400078a10ff */
[C---:B--2---:R-:W-:Y:S02]  /*11440*/  LEA R182, P2, R36.reuse, R0, 0x2 ;  /* 0x0000000024b67211 */ /* 0x044fe400078410ff */
[----:B------:R-:W-:Y:S02]  /*11450*/  LEA.HI.X.SX32 R187, R37, R2, 0x2, P5 ;  /* 0x0000000225bb7211 */ /* 0x000fe400028f16ff */
[----:B------:R-:W-:Y:S02]  /*11460*/  LEA R152, P5, R35, R0, 0x2 ;  /* 0x0000000023987211 */ /* 0x000fe400078a10ff */
[-C--:B------:R-:W-:Y:S01]  /*11470*/  LEA.HI.X.SX32 R183, R36, R2.reuse, 0x2, P2 ;  /* 0x0000000224b77211 */ /* 0x080fe200010f16ff */
[----:B---3--:R-:W-:Y:S01]  /*11480*/  IMAD R33, R33, c[0x0][0x190], RZ ;  /* 0x0000640021217a24 */ /* 0x008fe200078e02ff */
[----:B------:R-:W-:Y:S01]  /*11490*/  LEA.HI.X.SX32 R153, R35, R2, 0x2, P5 ;  /* 0x0000000223997211 */ /* 0x000fe200028f16ff */
[----:B------:R-:W-:Y:S02]  /*114a0*/  IMAD R32, R32, c[0x0][0x190], RZ ;  /* 0x0000640020207a24 */ /* 0x000fe400078e02ff */
[----:B------:R1:W-:Y:S01]  /*114b0*/  STL.64 [R1+0x828], R182 ;  /* 0x000828b601007387 */ /* 0x0003e20000100a00 */
[----:B------:R-:W-:-:S03]  /*114c0*/  IMAD R31, R31, c[0x0][0x190], RZ ;  /* 0x000064001f1f7a24 */ /* 0x000fc600078e02ff */
[----:B------:R-:W-:Y:S04]  /*114d0*/  STL.64 [R1+0x20], R186 ;  /* 0x000020ba01007387 */ /* 0x000fe80000100a00 */
[----:B------:R2:W-:Y:S01]  /*114e0*/  STL.64 [R1+0xd08], R152 ;  /* 0x000d089801007387 */ /* 0x0005e20000100a00 */
[----:B-1----:R-:W-:-:S04]  /*114f0*/  LEA R182, P2, R34, R0, 0x2 ;  /* 0x0000000022b67211 */ /* 0x002fc800078410ff */
[----:B------:R-:W-:Y:S02]  /*11500*/  LEA.HI.X.SX32 R183, R34, R2, 0x2, P2 ;  /* 0x0000000222b77211 */ /* 0x000fe400010f16ff */
[-C--:B------:R-:W-:Y:S02]  /*11510*/  LEA R36, P2, R32, R0.reuse, 0x2 ;  /* 0x0000000020247211 */ /* 0x080fe400078410ff */
[C---:B--2---:R-:W-:Y:S01]  /*11520*/  LEA R152, P5, R33.reuse, R0, 0x2 ;  /* 0x0000000021987211 */ /* 0x044fe200078a10ff */
[----:B------:R-:W-:Y:S01]  /*11530*/  IMAD R30, R30, c[0x0][0x190], RZ ;  /* 0x000064001e1e7a24 */ /* 0x000fe200078e02ff */
[-C--:B------:R-:W-:Y:S02]  /*11540*/  LEA.HI.X.SX32 R37, R32, R2.reuse, 0x2, P2 ;  /* 0x0000000220257211 */ /* 0x080fe400010f16ff */
[----:B------:R-:W-:Y:S02]  /*11550*/  LEA.HI.X.SX32 R153, R33, R2, 0x2, P5 ;  /* 0x0000000221997211 */ /* 0x000fe400028f16ff */
[----:B------:R-:W-:Y:S01]  /*11560*/  LEA R34, P5, R31, R0, 0x2 ;  /* 0x000000001f227211 */ /* 0x000fe200078a10ff */
[----:B------:R-:W-:Y:S01]  /*11570*/  STL.64 [R1+0xee8], R182 ;  /* 0x000ee8b601007387 */ /* 0x000fe20000100a00 */
[----:B------:R-:W-:-:S02]  /*11580*/  IMAD R29, R29, c[0x0][0x190], RZ ;  /* 0x000064001d1d7a24 */ /* 0x000fc400078e02ff */
[----:B------:R-:W-:Y:S01]  /*11590*/  LEA.HI.X.SX32 R35, R31, R2, 0x2, P5 ;  /* 0x000000021f237211 */ /* 0x000fe200028f16ff */
[----:B------:R1:W-:Y:S01]  /*115a0*/  STL.64 [R1+0x18], R36 ;  /* 0x0000182401007387 */ /* 0x0003e20000100a00 */
[----:B------:R-:W-:Y:S01]  /*115b0*/  IMAD R18, R165, c[0x0][0x190], RZ ;  /* 0x00006400a5127a24 */ /* 0x000fe200078e02ff */
[----:B------:R-:W-:Y:S02]  /*115c0*/  ISETP.GE.U32.AND P0, PT, R16, 0x7fffff73, PT ;  /* 0x7fffff731000780c */ /* 0x000fe40003f06070 */
[----:B------:R-:W-:Y:S01]  /*115d0*/  STL.64 [R1+0xfe8], R152 ;  /* 0x000fe89801007387 */ /* 0x000fe20000100a00 */
[----:B------:R-:W-:-:S03]  /*115e0*/  IMAD R16, R164, c[0x0][0x190], RZ ;  /* 0x00006400a4107a24 */ /* 0x000fc600078e02ff */
        /* <DEDUP_REMOVED lines=13> */
[----:B------:R-:W-:-:S03]  /*116c0*/  IMAD R13, R13, c[0x0][0x190], RZ ;  /* 0x000064000d0d7a24 */ /* 0x000fc600078e02ff */
[----:B------:R-:W-:Y:S01]  /*116d0*/  STL.64 [R1], R34 ;  /* 0x0000002201007387 */ /* 0x000fe20000100a00 */
[----:B------:R-:W-:-:S03]  /*116e0*/  IMAD R15, R15, c[0x0][0x190], RZ ;  /* 0x000064000f0f7a24 */ /* 0x000fc600078e02ff */
[----:B------:R2:W-:Y:S01]  /*116f0*/  STL.64 [R1+0xcb8], R30 ;  /* 0x000cb81e01007387 */ /* 0x0005e20000100a00 */
[----:B-1----:R-:W-:Y:S01]  /*11700*/  LEA R32, P2, R12, R0, 0x2 ;  /* 0x000000000c207211 */ /* 0x002fe200078410ff */
[----:B------:R-:W-:-:S03]  /*11710*/  IMAD R17, R17, c[0x0][0x190], RZ ;  /* 0x0000640011117a24 */ /* 0x000fc600078e02ff */
[----:B------:R-:W-:Y:S02]  /*11720*/  LEA.HI.X.SX32 R33, R12, R2, 0x2, P2 ;  /* 0x000000020c217211 */ /* 0x000fe400010f16ff */
[-C--:B------:R-:W-:Y:S02]  /*11730*/  LEA R12, P2, R13, R0.reuse, 0x2 ;  /* 0x000000000d0c7211 */ /* 0x080fe400078410ff */
[C---:B--2---:R-:W-:Y:S01]  /*11740*/  LEA R30, P5, R14.reuse, R0, 0x2 ;  /* 0x000000000e1e7211 */ /* 0x044fe200078a10ff */
[----:B------:R-:W-:Y:S01]  /*11750*/  IMAD R19, R19, c[0x0][0x190], RZ ;  /* 0x0000640013137a24 */ /* 0x000fe200078e02ff */
[-C--:B------:R-:W-:Y:S02]  /*11760*/  LEA.HI.X.SX32 R13, R13, R2.reuse, 0x2, P2 ;  /* 0x000000020d0d7211 */ /* 0x080fe400010f16ff */
[----:B------:R-:W-:Y:S01]  /*11770*/  LEA.HI.X.SX32 R31, R14, R2, 0x2, P5 ;  /* 0x000000020e1f7211 */ /* 0x000fe200028f16ff */
[----:B------:R-:W-:Y:S01]  /*11780*/  IMAD R26, R26, c[0x0][0x190], RZ ;  /* 0x000064001a1a7a24 */ /* 0x000fe200078e02ff */
[----:B------:R-:W-:-:S02]  /*11790*/  LEA R14, P5, R15, R0, 0x2 ;  /* 0x000000000f0e7211 */ /* 0x000fc400078a10ff */
[----:B------:R-:W-:Y:S01]  /*117a0*/  LEA R16, P2, R17, R0, 0x2 ;  /* 0x0000000011107211 */ /* 0x000fe200078410ff */
[----:B------:R1:W-:Y:S01]  /*117b0*/  STL.64 [R1+0xec8], R32 ;  /* 0x000ec82001007387 */ /* 0x0003e20000100a00 */
[----:B------:R-:W-:Y:S01]  /*117c0*/  LEA.HI.X.SX32 R15, R15, R2, 0x2, P5 ;  /* 0x000000020f0f7211 */ /* 0x000fe200028f16ff */
[----:B------:R-:W-:Y:S01]  /*117d0*/  IMAD R20, R20, c[0x0][0x190], RZ ;  /* 0x0000640014147a24 */ /* 0x000fe200078e02ff */
[----:B------:R-:W-:Y:S02]  /*117e0*/  LEA R18, P5, R19, R0, 0x2 ;  /* 0x0000000013127211 */ /* 0x000fe400078a10ff */
[-C--:B------:R-:W-:Y:S01]  /*117f0*/  LEA.HI.X.SX32 R17, R17, R2.reuse, 0x2, P2 ;  /* 0x0000000211117211 */ /* 0x080fe200010f16ff */
[----:B------:R-:W-:Y:S01]  /*11800*/  STL.64 [R1+0x3570], R12 ;  /* 0x0035700c01007387 */ /* 0x000fe20000100a00 */
[----:B------:R-:W-:Y:S01]  /*11810*/  LEA.HI.X.SX32 R19, R19, R2, 0x2, P5 ;  /* 0x0000000213137211 */ /* 0x000fe200028f16ff */
[----:B------:R-:W-:Y:S01]  /*11820*/  IMAD R22, R22, c[0x0][0x190], RZ ;  /* 0x0000640016167a24 */ /* 0x000fe200078e02ff */
[----:B-1----:R-:W-:Y:S01]  /*11830*/  LEA R32, P2, R26, R0, 0x2 ;  /* 0x000000001a207211 */ /* 0x002fe200078410ff */
[----:B------:R-:W-:Y:S01]  /*11840*/  STL.64 [R1+0xfc0], R30 ;  /* 0x000fc01e01007387 */ /* 0x000fe20000100a00 */
[----:B------:R-:W-:-:S02]  /*11850*/  IMAD R21, R21, c[0x0][0x190], RZ ;  /* 0x0000640015157a24 */ /* 0x000fc400078e02ff */
[----:B------:R-:W-:Y:S01]  /*11860*/  LEA.HI.X.SX32 R33, R26, R2, 0x2, P2 ;  /* 0x000000021a217211 */ /* 0x000fe200010f16ff */
[----:B------:R1:W-:Y:S01]  /*11870*/  STL.64 [R1+0x3578], R14 ;  /* 0x0035780e01007387 */ /* 0x0003e20000100a00 */
[----:B------:R-:W-:Y:S02]  /*11880*/  IMAD R23, R23, c[0x0][0x190], RZ ;  /* 0x0000640017177a24 */ /* 0x000fe400078e02ff */
[----:B------:R-:W-:Y:S01]  /*11890*/  IMAD R25, R25, c[0x0][0x190], RZ ;  /* 0x0000640019197a24 */ /* 0x000fe200078e02ff */
[----:B-1----:R-:W-:-:S04]  /*118a0*/  LEA R14, P2, R20, R0, 0x2 ;  /* 0x00000000140e7211 */ /* 0x002fc800078410ff */
[----:B------:R-:W-:Y:S02]  /*118b0*/  LEA.HI.X.SX32 R15, R20, R2, 0x2, P2 ;  /* 0x00000002140f7211 */ /* 0x000fe400010f16ff */
[----:B------:R-:W-:Y:S01]  /*118c0*/  LEA R20, P2, R21, R0, 0x2 ;  /* 0x0000000015147211 */ /* 0x000fe200078410ff */
[----:B------:R-:W-:Y:S02]  /*118d0*/  IMAD R27, R27, c[0x0][0x190], RZ ;  /* 0x000064001b1b7a24 */ /* 0x000fe400078e02ff */
[----:B-----5:R-:W-:-:S05]  /*118e0*/  IMAD R24, R24, c[0x0][0x190], RZ ;  /* 0x0000640018187a24 */ /* 0x020fca00078e02ff */
[----:B------:R-:W-:-:S04]  /*118f0*/  LEA R30, P5, R24, R0, 0x2 ;  /* 0x00000000181e7211 */ /* 0x000fc800078a10ff */
[----:B------:R-:W-:Y:S02]  /*11900*/  LEA.HI.X.SX32 R31, R24, R2, 0x2, P5 ;  /* 0x00000002181f7211 */ /* 0x000fe400028f16ff */
[----:B------:R-:W-:Y:S01]  /*11910*/  LEA R12, P5, R22, R0, 0x2 ;  /* 0x00000000160c7211 */ /* 0x000fe200078a10ff */
[----:B------:R-:W-:Y:S01]  /*11920*/  IMAD R28, R28, c[0x0][0x190], RZ ;  /* 0x000064001c1c7a24 */ /* 0x000fe200078e02ff */
[-C--:B------:R-:W-:Y:S02]  /*11930*/  LEA.HI.X.SX32 R21, R21, R2.reuse, 0x2, P2 ;  /* 0x0000000215157211 */ /* 0x080fe400010f16ff */
[----:B------:R-:W-:Y:S01]  /*11940*/  LEA.HI.X.SX32 R13, R22, R2, 0x2, P5 ;  /* 0x00000002160d7211 */ /* 0x000fe200028f16ff */
[----:B------:R-:W-:Y:S01]  /*11950*/  STL.64 [R1+0x3580], R16 ;  /* 0x0035801001007387 */ /* 0x000fe20000100a00 */
[-C--:B------:R-:W-:Y:S02]  /*11960*/  LEA R22, P5, R23, R0.reuse, 0x2 ;  /* 0x0000000017167211 */ /* 0x080fe400078a10ff */
[----:B------:R-:W-:Y:S01]  /*11970*/  LEA R24, P2, R25, R0, 0x2 ;  /* 0x0000000019187211 */ /* 0x000fe200078410ff */
[----:B------:R-:W-:Y:S01]  /*11980*/  STL.64 [R1+0x3588], R18 ;  /* 0x0035881201007387 */ /* 0x000fe20000100a00 */
[----:B------:R-:W-:Y:S01]  /*11990*/  ISETP.GE.U32.AND P1, PT, R3, 0x7fffff6f, PT ;  /* 0x7fffff6f0300780c */ /* 0x000fe20003f26070 */
[----:B------:R-:W-:Y:S01]  /*119a0*/  IMAD R3, R163, c[0x0][0x190], RZ ;  /* 0x00006400a3037a24 */ /* 0x000fe200078e02ff */
[----:B------:R-:W-:Y:S01]  /*119b0*/  LEA.HI.X.SX32 R23, R23, R2, 0x2, P5 ;  /* 0x0000000217177211 */ /* 0x000fe200028f16ff */
[----:B------:R-:W-:Y:S01]  /*119c0*/  STL.64 [R1+0x858], R32 ;  /* 0x0008582001007387 */ /* 0x000fe20000100a00 */
[----:B------:R-:W-:-:S02]  /*119d0*/  LEA R26, P5, R27, R0, 0x2 ;  /* 0x000000001b1a7211 */ /* 0x000fc400078a10ff */
[-C--:B------:R-:W-:Y:S01]  /*119e0*/  LEA.HI.X.SX32 R25, R25, R2.reuse, 0x2, P2 ;  /* 0x0000000219197211 */ /* 0x080fe200010f16ff */
[----:B------:R-:W-:Y:S04]  /*119f0*/  STL.64 [R1+0xc78], R30 ;  /* 0x000c781e01007387 */ /* 0x000fe80000100a00 */
[----:B------:R1:W-:Y:S01]  /*11a00*/  STL.64 [R1+0xea8], R14 ;  /* 0x000ea80e01007387 */ /* 0x0003e20000100a00 */
[----:B------:R-:W-:-:S03]  /*11a10*/  LEA.HI.X.SX32 R27, R27, R2, 0x2, P5 ;  /* 0x000000021b1b7211 */ /* 0x000fc600028f16ff */
[----:B------:R-:W-:Y:S01]  /*11a20*/  STL.64 [R1+0x3590], R20 ;  /* 0x0035901401007387 */ /* 0x000fe20000100a00 */
[----:B----4-:R-:W-:-:S03]  /*11a30*/  IMAD R154, R154, c[0x0][0x190], RZ ;  /* 0x000064009a9a7a24 */ /* 0x010fc600078e02ff */
[----:B------:R2:W-:Y:S01]  /*11a40*/  STL.64 [R1+0xfa0], R12 ;  /* 0x000fa00c01007387 */ /* 0x0005e20000100a00 */
[----:B-1----:R-:W-:-:S03]  /*11a50*/  LEA R14, P2, R28, R0, 0x2 ;  /* 0x000000001c0e7211 */ /* 0x002fc600078410ff */
[----:B------:R-:W-:Y:S01]  /*11a60*/  STL.64 [R1+0x3598], R22 ;  /* 0x0035981601007387 */ /* 0x000fe20000100a00 */
[----:B------:R-:W-:-:S03]  /*11a70*/  LEA.HI.X.SX32 R15, R28, R2, 0x2, P2 ;  /* 0x000000021c0f7211 */ /* 0x000fc600010f16ff */
[----:B------:R-:W-:Y:S01]  /*11a80*/  STL.64 [R1+0x35a0], R24 ;  /* 0x0035a01801007387 */ /* 0x000fe20000100a00 */
[----:B--2---:R-:W-:-:S03]  /*11a90*/  LEA R12, P5, R3, R0, 0x2 ;  /* 0x00000000030c7211 */ /* 0x004fc600078a10ff */
[----:B------:R-:W-:Y:S01]  /*11aa0*/  STL.64 [R1+0x35a8], R26 ;  /* 0x0035a81a01007387 */ /* 0x000fe20000100a00 */
[----:B------:R-:W-:Y:S01]  /*11ab0*/  IMAD R155, R155, c[0x0][0x190], RZ ;  /* 0x000064009b9b7a24 */ /* 0x000fe200078e02ff */
[----:B------:R-:W-:Y:S02]  /*11ac0*/  LEA.HI.X.SX32 R13, R3, R2, 0x2, P5 ;  /* 0x00000002030d7211 */ /* 0x000fe400028f16ff */
[----:B------:R1:W-:Y:S01]  /*11ad0*/  STL.64 [R1+0x868], R14 ;  /* 0x0008680e01007387 */ /* 0x0003e20000100a00 */
[----:B------:R-:W-:Y:S02]  /*11ae0*/  IMAD R156, R156, c[0x0][0x190], RZ ;  /* 0x000064009c9c7a24 */ /* 0x000fe400078e02ff */
[----:B------:R-:W-:Y:S01]  /*11af0*/  IMAD R157, R157, c[0x0][0x190], RZ ;  /* 0x000064009d9d7a24 */ /* 0x000fe200078e02ff */
[----:B------:R2:W-:Y:S01]  /*11b00*/  STL.64 [R1+0xc28], R12 ;  /* 0x000c280c01007387 */ /* 0x0005e20000100a00 */
[----:B------:R-:W-:Y:S01]  /*11b10*/  IMAD R158, R158, c[0x0][0x190], RZ ;  /* 0x000064009e9e7a24 */ /* 0x000fe200078e02ff */
[----:B-1----:R-:W-:-:S02]  /*11b20*/  LEA R14, P2, R154, R0, 0x2 ;  /* 0x000000009a0e7211 */ /* 0x002fc400078410ff */
[C---:B--2---:R-:W-:Y:S02]  /*11b30*/  LEA R12, P5, R155.reuse, R0, 0x2 ;  /* 0x000000009b0c7211 */ /* 0x044fe400078a10ff */
[----:B------:R-:W-:Y:S02]  /*11b40*/  LEA.HI.X.SX32 R15, R154, R2, 0x2, P2 ;  /* 0x000000029a0f7211 */ /* 0x000fe400010f16ff */
[C---:B------:R-:W-:Y:S02]  /*11b50*/  LEA R28, P2, R156.reuse, R0, 0x2 ;  /* 0x000000009c1c7211 */ /* 0x040fe400078410ff */
[----:B------:R-:W-:Y:S02]  /*11b60*/  LEA.HI.X.SX32 R13, R155, R2, 0x2, P5 ;  /* 0x000000029b0d7211 */ /* 0x000fe400028f16ff */
[----:B------:R-:W-:Y:S02]  /*11b70*/  LEA R30, P5, R157, R0, 0x2 ;  /* 0x000000009d1e7211 */ /* 0x000fe400078a10ff */
[----:B------:R-:W-:-:S02]  /*11b80*/  LEA.HI.X.SX32 R29, R156, R2, 0x2, P2 ;  /* 0x000000029c1d7211 */ /* 0x000fc400010f16ff */
[C---:B------:R-:W-:Y:S01]  /*11b90*/  LEA R32, P2, R158.reuse, R0, 0x2 ;  /* 0x000000009e207211 */ /* 0x040fe200078410ff */
[----:B------:R1:W-:Y:S01]  /*11ba0*/  STL.64 [R1+0xe88], R14 ;  /* 0x000e880e01007387 */ /* 0x0003e20000100a00 */
[-C--:B------:R-:W-:Y:S02]  /*11bb0*/  LEA.HI.X.SX32 R31, R157, R2.reuse, 0x2, P5 ;  /* 0x000000029d1f7211 */ /* 0x080fe400028f16ff */
[----:B------:R-:W-:Y:S01]  /*11bc0*/  LEA.HI.X.SX32 R33, R158, R2, 0x2, P2 ;  /* 0x000000029e217211 */ /* 0x000fe200010f16ff */
[----:B------:R-:W2:Y:S04]  /*11bd0*/  LDL.LU R186, [R1+0x6c] ;  /* 0x00006c0001ba7983 */ /* 0x000ea80000300800 */
[----:B------:R3:W-:Y:S04]  /*11be0*/  STL.64 [R1+0xf80], R12 ;  /* 0x000f800c01007387 */ /* 0x0007e80000100a00 */
[----:B------:R-:W-:Y:S04]  /*11bf0*/  STL.64 [R1+0x35b0], R28 ;  /* 0x0035b01c01007387 */ /* 0x000fe80000100a00 */
[----:B------:R-:W-:Y:S01]  /*11c00*/  STL.64 [R1+0x35b8], R30 ;  /* 0x0035b81e01007387 */ /* 0x000fe20000100a00 */
[----:B------:R-:W-:-:S03]  /*11c10*/  IMAD R159, R159, c[0x0][0x190], RZ ;  /* 0x000064009f9f7a24 */ /* 0x000fc600078e02ff */
[----:B------:R-:W-:Y:S04]  /*11c20*/  STL.64 [R1+0x35c0], R32 ;  /* 0x0035c02001007387 */ /* 0x000fe80000100a00 */
[----:B------:R-:W4:Y:S01]  /*11c30*/  LDL.LU R185, [R1+0x70] ;  /* 0x0000700001b97983 */ /* 0x000f220000300800 */
[----:B------:R-:W-:Y:S01]  /*11c40*/  IMAD R160, R160, c[0x0][0x190], RZ ;  /* 0x00006400a0a07a24 */ /* 0x000fe200078e02ff */
[----:B------:R-:W-:Y:S01]  /*11c50*/  LEA R34, P5, R159, R0, 0x2 ;  /* 0x000000009f227211 */ /* 0x000fe200078a10ff */
[----:B------:R-:W-:-:S03]  /*11c60*/  IMAD R161, R161, c[0x0][0x190], RZ ;  /* 0x00006400a1a17a24 */ /* 0x000fc600078e02ff */
[C---:B-1----:R-:W-:Y:S02]  /*11c70*/  LEA R14, P2, R160.reuse, R0, 0x2 ;  /* 0x00000000a00e7211 */ /* 0x042fe400078410ff */
[----:B------:R-:W-:Y:S02]  /*11c80*/  LEA.HI.X.SX32 R35, R159, R2, 0x2, P5 ;  /* 0x000000029f237211 */ /* 0x000fe400028f16ff */
[C---:B---3--:R-:W-:Y:S02]  /*11c90*/  LEA R12, P5, R161.reuse, R0, 0x2 ;  /* 0x00000000a10c7211 */ /* 0x048fe400078a10ff */
[-C--:B------:R-:W-:Y:S02]  /*11ca0*/  LEA.HI.X.SX32 R15, R160, R2.reuse, 0x2, P2 ;  /* 0x00000002a00f7211 */ /* 0x080fe400010f16ff */
[----:B------:R-:W-:-:S03]  /*11cb0*/  LEA.HI.X.SX32 R13, R161, R2, 0x2, P5 ;  /* 0x00000002a10d7211 */ /* 0x000fc600028f16ff */
[----:B------:R1:W-:Y:S04]  /*11cc0*/  STL.64 [R1+0x888], R14 ;  /* 0x0008880e01007387 */ /* 0x0003e80000100a00 */
[----:B------:R3:W-:Y:S04]  /*11cd0*/  STL.64 [R1+0xbe8], R12 ;  /* 0x000be80c01007387 */ /* 0x0007e80000100a00 */
[----:B------:R-:W5:Y:S01]  /*11ce0*/  LDL.LU R183, [R1+0x74] ;  /* 0x0000740001b77983 */ /* 0x000f620000300800 */
[----:B------:R-:W-:Y:S02]  /*11cf0*/  IMAD R162, R162, c[0x0][0x190], RZ ;  /* 0x00006400a2a27a24 */ /* 0x000fe400078e02ff */
[----:B------:R-:W-:-:S02]  /*11d00*/  IMAD R39, R39, c[0x0][0x190], RZ ;  /* 0x0000640027277a24 */ /* 0x000fc400078e02ff */
[----:B------:R-:W-:Y:S01]  /*11d10*/  IMAD R40, R40, c[0x0][0x190], RZ ;  /* 0x0000640028287a24 */ /* 0x000fe200078e02ff */
[-C--:B-1----:R-:W-:Y:S01]  /*11d20*/  LEA R14, P2, R162, R0.reuse, 0x2 ;  /* 0x00000000a20e7211 */ /* 0x082fe200078410ff */
[----:B------:R-:W-:Y:S01]  /*11d30*/  IMAD R41, R41, c[0x0][0x190], RZ ;  /* 0x0000640029297a24 */ /* 0x000fe200078e02ff */
[C---:B---3--:R-:W-:Y:S01]  /*11d40*/  LEA R12, P5, R39.reuse, R0, 0x2 ;  /* 0x00000000270c7211 */ /* 0x048fe200078a10ff */
[----:B------:R-:W-:Y:S01]  /*11d50*/  IMAD R163, R42, c[0x0][0x190], RZ ;  /* 0x000064002aa37a24 */ /* 0x000fe200078e02ff */
[----:B------:R-:W-:Y:S02]  /*11d60*/  LEA.HI.X.SX32 R15, R162, R2, 0x2, P2 ;  /* 0x00000002a20f7211 */ /* 0x000fe400010f16ff */
[----:B------:R-:W-:Y:S02]  /*11d70*/  LEA R36, P2, R40, R0, 0x2 ;  /* 0x0000000028247211 */ /* 0x000fe400078410ff */
[----:B------:R-:W-:Y:S01]  /*11d80*/  LEA.HI.X.SX32 R13, R39, R2, 0x2, P5 ;  /* 0x00000002270d7211 */ /* 0x000fe200028f16ff */
[----:B------:R-:W-:Y:S01]  /*11d90*/  IMAD R44, R44, c[0x0][0x190], RZ ;  /* 0x000064002c2c7a24 */ /* 0x000fe200078e02ff */
[----:B------:R-:W-:-:S02]  /*11da0*/  LEA R38, P5, R41, R0, 0x2 ;  /* 0x0000000029267211 */ /* 0x000fc400078a10ff */
[----:B------:R-:W-:Y:S02]  /*11db0*/  LEA.HI.X.SX32 R37, R40, R2, 0x2, P2 ;  /* 0x0000000228257211 */ /* 0x000fe400010f16ff */
[----:B------:R-:W-:Y:S01]  /*11dc0*/  LEA R40, P2, R163, R0, 0x2 ;  /* 0x00000000a3287211 */ /* 0x000fe200078410ff */
[----:B------:R-:W-:Y:S01]  /*11dd0*/  IMAD R43, R43, c[0x0][0x190], RZ ;  /* 0x000064002b2b7a24 */ /* 0x000fe200078e02ff */
[-C--:B------:R-:W-:Y:S01]  /*11de0*/  LEA.HI.X.SX32 R39, R41, R2.reuse, 0x2, P5 ;  /* 0x0000000229277211 */ /* 0x080fe200028f16ff */
[----:B------:R1:W-:Y:S01]  /*11df0*/  STL.64 [R1+0xe68], R14 ;  /* 0x000e680e01007387 */ /* 0x0003e20000100a00 */
[----:B------:R-:W-:Y:S01]  /*11e00*/  LEA.HI.X.SX32 R41, R163, R2, 0x2, P2 ;  /* 0x00000002a3297211 */ /* 0x000fe200010f16ff */
[----:B------:R-:W-:Y:S01]  /*11e10*/  IMAD R45, R45, c[0x0][0x190], RZ ;  /* 0x000064002d2d7a24 */ /* 0x000fe200078e02ff */
[-C--:B------:R-:W-:Y:S01]  /*11e20*/  LEA R42, P5, R43, R0.reuse, 0x2 ;  /* 0x000000002b2a7211 */ /* 0x080fe200078a10ff */
[----:B------:R-:W-:Y:S01]  /*11e30*/  IMAD R46, R46, c[0x0][0x190], RZ ;  /* 0x000064002e2e7a24 */ /* 0x000fe200078e02ff */
[----:B------:R-:W3:Y:S01]  /*11e40*/  LDL.LU R190, [R1+0x78] ;  /* 0x0000780001be7983 */ /* 0x000ee20000300800 */
[----:B-1----:R-:W-:-:S03]  /*11e50*/  LEA R14, P2, R44, R0, 0x2 ;  /* 0x000000002c0e7211 */ /* 0x002fc600078410ff */
[----:B------:R-:W3:Y:S01]  /*11e60*/  LDL.LU R189, [R1+0x7c] ;  /* 0x00007c0001bd7983 */ /* 0x000ee20000300800 */
[----:B------:R-:W-:-:S03]  /*11e70*/  LEA.HI.X.SX32 R15, R44, R2, 0x2, P2 ;  /* 0x000000022c0f7211 */ /* 0x000fc600010f16ff */
[----:B------:R1:W-:Y:S01]  /*11e80*/  STL.64 [R1+0xf60], R12 ;  /* 0x000f600c01007387 */ /* 0x0003e20000100a00 */
[----:B------:R-:W-:-:S03]  /*11e90*/  LEA.HI.X.SX32 R43, R43, R2, 0x2, P5 ;  /* 0x000000022b2b7211 */ /* 0x000fc600028f16ff */
[----:B------:R-:W3:Y:S04]  /*11ea0*/  LDL.LU R187, [R1+0x80] ;  /* 0x0000800001bb7983 */ /* 0x000ee80000300800 */
[----:B------:R1:W-:Y:S02]  /*11eb0*/  STL.64 [R1+0x898], R14 ;  /* 0x0008980e01007387 */ /* 0x0003e40000100a00 */
[----:B-1----:R-:W-:-:S04]  /*11ec0*/  LEA R12, P5, R45, R0, 0x2 ;  /* 0x000000002d0c7211 */ /* 0x002fc800078a10ff */
[----:B------:R-:W-:Y:S02]  /*11ed0*/  LEA.HI.X.SX32 R13, R45, R2, 0x2, P5 ;  /* 0x000000022d0d7211 */ /* 0x000fe400028f16ff */
[----:B------:R-:W-:Y:S01]  /*11ee0*/  LEA R14, P2, R46, R0, 0x2 ;  /* 0x000000002e0e7211 */ /* 0x000fe200078410ff */
[----:B------:R-:W-:-:S03]  /*11ef0*/  IMAD R154, R148, c[0x0][0x190], RZ ;  /* 0x00006400949a7a24 */ /* 0x000fc600078e02ff */
[----:B------:R-:W-:Y:S01]  /*11f00*/  LEA.HI.X.SX32 R15, R46, R2, 0x2, P2 ;  /* 0x000000022e0f7211 */ /* 0x000fe200010f16ff */
[----:B------:R-:W-:Y:S01]  /*11f10*/  IMAD R152, R149, c[0x0][0x190], RZ ;  /* 0x0000640095987a24 */ /* 0x000fe200078e02ff */
[----:B------:R1:W-:Y:S01]  /*11f20*/  STL.64 [R1+0xb98], R12 ;  /* 0x000b980c01007387 */ /* 0x0003e20000100a00 */
[----:B------:R-:W-:Y:S02]  /*11f30*/  IMAD R148, R150, c[0x0][0x190], RZ ;  /* 0x0000640096947a24 */ /* 0x000fe400078e02ff */
[----:B------:R-:W-:Y:S02]  /*11f40*/  IMAD R150, R151, c[0x0][0x190], RZ ;  /* 0x0000640097967a24 */ /* 0x000fe400078e02ff */
[----:B------:R-:W-:-:S05]  /*11f50*/  IMAD R47, R47, c[0x0][0x190], RZ ;  /* 0x000064002f2f7a24 */ /* 0x000fca00078e02ff */
[----:B-1----:R-:W-:-:S04]  /*11f60*/  LEA R12, P5, R47, R0, 0x2 ;  /* 0x000000002f0c7211 */ /* 0x002fc800078a10ff */
[----:B------:R-:W-:Y:S01]  /*11f70*/  LEA.HI.X.SX32 R13, R47, R2, 0x2, P5 ;  /* 0x000000022f0d7211 */ /* 0x000fe200028f16ff */
[----:B--2---:R-:W-:Y:S02]  /*11f80*/  IMAD R149, R186, c[0x0][0x190], RZ ;  /* 0x00006400ba957a24 */ /* 0x004fe400078e02ff */
[----:B------:R-:W2:Y:S04]  /*11f90*/  LDL.LU R186, [R1+0x84] ;  /* 0x0000840001ba7983 */ /* 0x000ea80000300800 */
[----:B------:R1:W-:Y:S01]  /*11fa0*/  STL.64 [R1+0xe48], R14 ;  /* 0x000e480e01007387 */ /* 0x0003e20000100a00 */
[----:B----4-:R-:W-:-:S03]  /*11fb0*/  IMAD R151, R185, c[0x0][0x190], RZ ;  /* 0x00006400b9977a24 */ /* 0x010fc600078e02ff */
[----:B------:R-:W4:Y:S04]  /*11fc0*/  LDL.LU R185, [R1+0x88] ;  /* 0x0000880001b97983 */ /* 0x000f280000300800 */
[----:B------:R1:W-:Y:S01]  /*11fd0*/  STL.64 [R1+0xf48], R12 ;  /* 0x000f480c01007387 */ /* 0x0003e20000100a00 */
[----:B-----5:R-:W-:-:S03]  /*11fe0*/  IMAD R153, R183, c[0x0][0x190], RZ ;  /* 0x00006400b7997a24 */ /* 0x020fc600078e02ff */
[----:B------:R-:W5:Y:S01]  /*11ff0*/  LDL.LU R183, [R1+0x8c] ;  /* 0x00008c0001b77983 */ /* 0x000f620000300800 */
[----:B------:R-:W-:Y:S02]  /*12000*/  IMAD R48, R48, c[0x0][0x190], RZ ;  /* 0x0000640030307a24 */ /* 0x000fe400078e02ff */
[----:B------:R-:W-:Y:S02]  /*12010*/  IMAD R49, R49, c[0x0][0x190], RZ ;  /* 0x0000640031317a24 */ /* 0x000fe400078e02ff */
[----:B------:R-:W-:Y:S01]  /*12020*/  IMAD R164, R50, c[0x0][0x190], RZ ;  /* 0x0000640032a47a24 */ /* 0x000fe200078e02ff */
[-C--:B------:R-:W-:Y:S01]  /*12030*/  LEA R44, P2, R48, R0.reuse, 0x2 ;  /* 0x00000000302c7211 */ /* 0x080fe200078410ff */
[----:B------:R-:W-:Y:S01]  /*12040*/  IMAD R51, R51, c[0x0][0x190], RZ ;  /* 0x0000640033337a24 */ /* 0x000fe200078e02ff */
[----:B------:R-:W-:Y:S01]  /*12050*/  LEA R46, P5, R49, R0, 0x2 ;  /* 0x00000000312e7211 */ /* 0x000fe200078a10ff */
[----:B------:R-:W-:Y:S01]  /*12060*/  IMAD R52, R52, c[0x0][0x190], RZ ;  /* 0x0000640034347a24 */ /* 0x000fe200078e02ff */
[----:B------:R-:W-:-:S02]  /*12070*/  LEA.HI.X.SX32 R45, R48, R2, 0x2, P2 ;  /* 0x00000002302d7211 */ /* 0x000fc400010f16ff */
[C---:B------:R-:W-:Y:S01]  /*12080*/  LEA R48, P2, R164.reuse, R0, 0x2 ;  /* 0x00000000a4307211 */ /* 0x040fe200078410ff */
[----:B------:R-:W-:Y:S01]  /*12090*/  IMAD R53, R53, c[0x0][0x190], RZ ;  /* 0x0000640035357a24 */ /* 0x000fe200078e02ff */
[----:B------:R-:W-:Y:S02]  /*120a0*/  LEA.HI.X.SX32 R47, R49, R2, 0x2, P5 ;  /* 0x00000002312f7211 */ /* 0x000fe400028f16ff */
[C---:B------:R-:W-:Y:S02]  /*120b0*/  LEA R50, P5, R51.reuse, R0, 0x2 ;  /* 0x0000000033327211 */ /* 0x040fe400078a10ff */
[----:B------:R-:W-:Y:S02]  /*120c0*/  LEA.HI.X.SX32 R49, R164, R2, 0x2, P2 ;  /* 0x00000002a4317211 */ /* 0x000fe400010f16ff */
[----:B-1----:R-:W-:Y:S02]  /*120d0*/  LEA R14, P2, R52, R0, 0x2 ;  /* 0x00000000340e7211 */ /* 0x002fe400078410ff */
[----:B------:R-:W-:-:S02]  /*120e0*/  LEA.HI.X.SX32 R51, R51, R2, 0x2, P5 ;  /* 0x0000000233337211 */ /* 0x000fc400028f16ff */
[----:B------:R-:W-:Y:S01]  /*120f0*/  LEA R12, P5, R53, R0, 0x2 ;  /* 0x00000000350c7211 */ /* 0x000fe200078a10ff */
[----:B------:R-:W-:Y:S01]  /*12100*/  IMAD R54, R54, c[0x0][0x190], RZ ;  /* 0x0000640036367a24 */ /* 0x000fe200078e02ff */
[-C--:B------:R-:W-:Y:S01]  /*12110*/  LEA.HI.X.SX32 R15, R52, R2.reuse, 0x2, P2 ;  /* 0x00000002340f7211 */ /* 0x080fe200010f16ff */
[----:B------:R-:W-:Y:S01]  /*12120*/  IMAD R55, R55, c[0x0][0x190], RZ ;  /* 0x0000640037377a24 */ /* 0x000fe200078e02ff */
[----:B------:R-:W-:Y:S01]  /*12130*/  LEA.HI.X.SX32 R13, R53, R2, 0x2, P5 ;  /* 0x00000002350d7211 */ /* 0x000fe200028f16ff */
[----:B---3--:R-:W-:Y:S02]  /*12140*/  IMAD R155, R190, c[0x0][0x190], RZ ;  /* 0x00006400be9b7a24 */ /* 0x008fe400078e02ff */
[----:B------:R-:W3:Y:S04]  /*12150*/  LDL.LU R190, [R1+0x90] ;  /* 0x0000900001be7983 */ /* 0x000ee80000300800 */
[----:B------:R1:W-:Y:S04]  /*12160*/  STL.64 [R1+0x8b8], R14 ;  /* 0x0008b80e01007387 */ /* 0x0003e80000100a00 */
[----:B------:R1:W-:Y:S01]  /*12170*/  STL.64 [R1+0xbb8], R12 ;  /* 0x000bb80c01007387 */ /* 0x0003e20000100a00 */
[----:B------:R-:W-:-:S02]  /*12180*/  IMAD R162, R189, c[0x0][0x190], RZ ;  /* 0x00006400bda27a24 */ /* 0x000fc400078e02ff */
[----:B------:R-:W-:Y:S01]  /*12190*/  IMAD R160, R187, c[0x0][0x190], RZ ;  /* 0x00006400bba07a24 */ /* 0x000fe200078e02ff */
[----:B------:R-:W3:Y:S01]  /*121a0*/  LDL.LU R189, [R1+0x94] ;  /* 0x0000940001bd7983 */ /* 0x000ee20000300800 */
[CC--:B-1----:R-:W-:Y:S02]  /*121b0*/  LEA R14, P2, R54.reuse, R0.reuse, 0x2 ;  /* 0x00000000360e7211 */ /* 0x0c2fe400078410ff */
[C---:B------:R-:W-:Y:S02]  /*121c0*/  LEA R12, P5, R55.reuse, R0, 0x2 ;  /* 0x00000000370c7211 */ /* 0x040fe400078a10ff */
[-C--:B------:R-:W-:Y:S02]  /*121d0*/  LEA.HI.X.SX32 R15, R54, R2.reuse, 0x2, P2 ;  /* 0x00000002360f7211 */ /* 0x080fe400010f16ff */
[----:B------:R-:W-:Y:S01]  /*121e0*/  LEA.HI.X.SX32 R13, R55, R2, 0x2, P5 ;  /* 0x00000002370d7211 */ /* 0x000fe200028f16ff */
[----:B------:R-:W-:Y:S02]  /*121f0*/  IMAD R56, R56, c[0x0][0x190], RZ ;  /* 0x0000640038387a24 */ /* 0x000fe400078e02ff */
[----:B------:R1:W-:Y:S04]  /*12200*/  STL.64 [R1+0xe50], R14 ;  /* 0x000e500e01007387 */ /* 0x0003e80000100a00 */
[----:B------:R-:W3:Y:S01]  /*12210*/  LDL.LU R187, [R1+0x98] ;  /* 0x0000980001bb7983 */ /* 0x000ee20000300800 */
[----:B------:R-:W-:-:S03]  /*12220*/  IMAD R57, R57, c[0x0][0x190], RZ ;  /* 0x0000640039397a24 */ /* 0x000fc600078e02ff */
[----:B------:R1:W-:Y:S01]  /*12230*/  STL.64 [R1+0xf50], R12 ;  /* 0x000f500c01007387 */ /* 0x0003e20000100a00 */
[----:B------:R-:W-:Y:S01]  /*12240*/  IMAD R165, R58, c[0x0][0x190], RZ ;  /* 0x000064003aa57a24 */ /* 0x000fe200078e02ff */
[-C--:B------:R-:W-:Y:S01]  /*12250*/  LEA R52, P2, R56, R0.reuse, 0x2 ;  /* 0x0000000038347211 */ /* 0x080fe200078410ff */
[----:B------:R-:W-:Y:S01]  /*12260*/  IMAD R60, R60, c[0x0][0x190], RZ ;  /* 0x000064003c3c7a24 */ /* 0x000fe200078e02ff */
[----:B------:R-:W-:Y:S02]  /*12270*/  LEA R54, P5, R57, R0, 0x2 ;  /* 0x0000000039367211 */ /* 0x000fe400078a10ff */
[----:B------:R-:W-:Y:S02]  /*12280*/  LEA.HI.X.SX32 R53, R56, R2, 0x2, P2 ;  /* 0x0000000238357211 */ /* 0x000fe400010f16ff */
[----:B------:R-:W-:Y:S02]  /*12290*/  LEA R56, P2, R165, R0, 0x2 ;  /* 0x00000000a5387211 */ /* 0x000fe400078410ff */
[----:B------:R-:W-:-:S02]  /*122a0*/  LEA.HI.X.SX32 R55, R57, R2, 0x2, P5 ;  /* 0x0000000239377211 */ /* 0x000fc400028f16ff */
[----:B------:R-:W-:Y:S02]  /*122b0*/  LEA.HI.X.SX32 R57, R165, R2, 0x2, P2 ;  /* 0x00000002a5397211 */ /* 0x000fe400010f16ff */
[----:B-1----:R-:W-:-:S04]  /*122c0*/  LEA R14, P2, R60, R0, 0x2 ;  /* 0x000000003c0e7211 */ /* 0x002fc800078410ff */
[----:B------:R-:W-:Y:S01]  /*122d0*/  LEA.HI.X.SX32 R15, R60, R2, 0x2, P2 ;  /* 0x000000023c0f7211 */ /* 0x000fe200010f16ff */
[----:B--2---:R-:W-:Y:S02]  /*122e0*/  IMAD R156, R186, c[0x0][0x190], RZ ;  /* 0x00006400ba9c7a24 */ /* 0x004fe400078e02ff */
[----:B------:R-:W2:Y:S01]  /*122f0*/  LDL.LU R186, [R1+0x9c] ;  /* 0x00009c0001ba7983 */ /* 0x000ea20000300800 */
[----:B----4-:R-:W-:-:S03]  /*12300*/  IMAD R158, R185, c[0x0][0x190], RZ ;  /* 0x00006400b99e7a24 */ /* 0x010fc600078e02ff */
[----:B------:R-:W4:Y:S04]  /*12310*/  LDL.LU R185, [R1+0xa0] ;  /* 0x0000a00001b97983 */ /* 0x000f280000300800 */
[----:B------:R1:W-:Y:S01]  /*12320*/  STL.64 [R1+0x8c8], R14 ;  /* 0x0008c80e01007387 */ /* 0x0003e20000100a00 */
[----:B-----5:R-:W-:-:S03]  /*12330*/  IMAD R157, R183, c[0x0][0x190], RZ ;  /* 0x00006400b79d7a24 */ /* 0x020fc600078e02ff */
[----:B------:R-:W5:Y:S01]  /*12340*/  LDL.LU R183, [R1+0xa4] ;  /* 0x0000a40001b77983 */ /* 0x000f620000300800 */
[----:B------:R-:W-:Y:S02]  /*12350*/  IMAD R59, R59, c[0x0][0x190], RZ ;  /* 0x000064003b3b7a24 */ /* 0x000fe400078e02ff */
[----:B------:R-:W-:-:S03]  /*12360*/  IMAD R61, R61, c[0x0][0x190], RZ ;  /* 0x000064003d3d7a24 */ /* 0x000fc600078e02ff */
[----:B------:R-:W-:Y:S01]  /*12370*/  LEA R58, P5, R59, R0, 0x2 ;  /* 0x000000003b3a7211 */ /* 0x000fe200078a10ff */
[----:B------:R-:W-:-:S03]  /*12380*/  IMAD R62, R62, c[0x0][0x190], RZ ;  /* 0x000064003e3e7a24 */ /* 0x000fc600078e02ff */
[----:B------:R-:W-:Y:S02]  /*12390*/  LEA.HI.X.SX32 R59, R59, R2, 0x2, P5 ;  /* 0x000000023b3b7211 */ /* 0x000fe400028f16ff */
[-C--:B------:R-:W-:Y:S01]  /*123a0*/  LEA R12, P5, R61, R0.reuse, 0x2 ;  /* 0x000000003d0c7211 */ /* 0x080fe200078a10ff */
[----:B------:R-:W-:Y:S01]  /*123b0*/  IMAD R63, R63, c[0x0][0x190], RZ ;  /* 0x000064003f3f7a24 */ /* 0x000fe200078e02ff */
[----:B-1----:R-:W-:Y:S02]  /*123c0*/  LEA R14, P2, R62, R0, 0x2 ;  /* 0x000000003e0e7211 */ /* 0x002fe400078410ff */
[-C--:B------:R-:W-:Y:S01]  /*123d0*/  LEA.HI.X.SX32 R13, R61, R2.reuse, 0x2, P5 ;  /* 0x000000023d0d7211 */ /* 0x080fe200028f16ff */
[----:B------:R-:W-:Y:S01]  /*123e0*/  IMAD R64, R64, c[0x0][0x190], RZ ;  /* 0x0000640040407a24 */ /* 0x000fe200078e02ff */
[----:B------:R-:W-:Y:S01]  /*123f0*/  LEA.HI.X.SX32 R15, R62, R2, 0x2, P2 ;  /* 0x000000023e0f7211 */ /* 0x000fe200010f16ff */
[----:B------:R-:W-:Y:S02]  /*12400*/  IMAD R65, R65, c[0x0][0x190], RZ ;  /* 0x0000640041417a24 */ /* 0x000fe400078e02ff */
[----:B------:R1:W-:Y:S01]  /*12410*/  STL.64 [R1+0xbc8], R12 ;  /* 0x000bc80c01007387 */ /* 0x0003e20000100a00 */
[----:B------:R-:W-:Y:S01]  /*12420*/  IMAD R166, R66, c[0x0][0x190], RZ ;  /* 0x0000640042a67a24 */ /* 0x000fe200078e02ff */
[----:B------:R-:W-:Y:S01]  /*12430*/  LEA R60, P2, R64, R0, 0x2 ;  /* 0x00000000403c7211 */ /* 0x000fe200078410ff */
[----:B------:R-:W-:-:S02]  /*12440*/  IMAD R67, R67, c[0x0][0x190], RZ ;  /* 0x0000640043437a24 */ /* 0x000fc400078e02ff */
[----:B------:R-:W-:Y:S01]  /*12450*/  IMAD R68, R68, c[0x0][0x190], RZ ;  /* 0x0000640044447a24 */ /* 0x000fe200078e02ff */
[----:B------:R-:W-:Y:S02]  /*12460*/  LEA.HI.X.SX32 R61, R64, R2, 0x2, P2 ;  /* 0x00000002403d7211 */ /* 0x000fe400010f16ff */
[CC--:B-1----:R-:W-:Y:S02]  /*12470*/  LEA R12, P5, R63.reuse, R0.reuse, 0x2 ;  /* 0x000000003f0c7211 */ /* 0x0c2fe400078a10ff */
[----:B------:R-:W-:Y:S02]  /*12480*/  LEA R64, P2, R166, R0, 0x2 ;  /* 0x00000000a6407211 */ /* 0x000fe400078410ff */
[----:B------:R-:W-:Y:S02]  /*12490*/  LEA.HI.X.SX32 R13, R63, R2, 0x2, P5 ;  /* 0x000000023f0d7211 */ /* 0x000fe400028f16ff */
[----:B------:R-:W-:Y:S01]  /*124a0*/  LEA R62, P5, R65, R0, 0x2 ;  /* 0x00000000413e7211 */ /* 0x000fe200078a10ff */
[----:B------:R-:W-:Y:S01]  /*124b0*/  IMAD R69, R69, c[0x0][0x190], RZ ;  /* 0x0000640045457a24 */ /* 0x000fe200078e02ff */
[----:B------:R1:W-:Y:S02]  /*124c0*/  STL.64 [R1+0xe58], R14 ;  /* 0x000e580e01007387 */ /* 0x0003e40000100a00 */
[----:B------:R-:W-:-:S02]  /*124d0*/  LEA.HI.X.SX32 R63, R65, R2, 0x2, P5 ;  /* 0x00000002413f7211 */ /* 0x000fc400028f16ff */
[C---:B------:R-:W-:Y:S02]  /*124e0*/  LEA R66, P5, R67.reuse, R0, 0x2 ;  /* 0x0000000043427211 */ /* 0x040fe400078a10ff */
[-C--:B------:R-:W-:Y:S01]  /*124f0*/  LEA.HI.X.SX32 R65, R166, R2.reuse, 0x2, P2 ;  /* 0x00000002a6417211 */ /* 0x080fe200010f16ff */
[----:B------:R3:W-:Y:S01]  /*12500*/  STL.64 [R1+0xf58], R12 ;  /* 0x000f580c01007387 */ /* 0x0007e20000100a00 */
[----:B------:R-:W-:Y:S02]  /*12510*/  LEA.HI.X.SX32 R67, R67, R2, 0x2, P5 ;  /* 0x0000000243437211 */ /* 0x000fe400028f16ff */
[----:B-1----:R-:W-:Y:S01]  /*12520*/  LEA R14, P2, R68, R0, 0x2 ;  /* 0x00000000440e7211 */ /* 0x002fe200078410ff */
[----:B------:R-:W-:-:S03]  /*12530*/  IMAD R70, R70, c[0x0][0x190], RZ ;  /* 0x0000640046467a24 */ /* 0x000fc600078e02ff */
[----:B------:R-:W-:Y:S02]  /*12540*/  LEA.HI.X.SX32 R15, R68, R2, 0x2, P2 ;  /* 0x00000002440f7211 */ /* 0x000fe400010f16ff */
[----:B---3--:R-:W-:Y:S01]  /*12550*/  LEA R12, P5, R69, R0, 0x2 ;  /* 0x00000000450c7211 */ /* 0x008fe200078a10ff */
[----:B------:R-:W-:Y:S02]  /*12560*/  IMAD R71, R71, c[0x0][0x190], RZ ;  /* 0x0000640047477a24 */ /* 0x000fe400078e02ff */
[----:B------:R1:W-:Y:S01]  /*12570*/  STL.64 [R1+0x8e8], R14 ;  /* 0x0008e80e01007387 */ /* 0x0003e20000100a00 */
[----:B------:R-:W-:Y:S01]  /*12580*/  LEA.HI.X.SX32 R13, R69, R2, 0x2, P5 ;  /* 0x00000002450d7211 */ /* 0x000fe200028f16ff */
[----:B------:R-:W-:Y:S02]  /*12590*/  IMAD R72, R72, c[0x0][0x190], RZ ;  /* 0x0000640048487a24 */ /* 0x000fe400078e02ff */
[----:B------:R-:W-:Y:S02]  /*125a0*/  IMAD R73, R73, c[0x0][0x190], RZ ;  /* 0x0000640049497a24 */ /* 0x000fe400078e02ff */
[----:B------:R3:W-:Y:S01]  /*125b0*/  STL.64 [R1+0xbd8], R12 ;  /* 0x000bd80c01007387 */ /* 0x0007e20000100a00 */
[----:B-1----:R-:W-:Y:S01]  /*125c0*/  LEA R14, P2, R70, R0, 0x2 ;  /* 0x00000000460e7211 */ /* 0x002fe200078410ff */
[----:B------:R-:W-:-:S03]  /*125d0*/  IMAD R171, R74, c[0x0][0x190], RZ ;  /* 0x000064004aab7a24 */ /* 0x000fc600078e02ff */
[----:B------:R-:W-:Y:S02]  /*125e0*/  LEA.HI.X.SX32 R15, R70, R2, 0x2, P2 ;  /* 0x00000002460f7211 */ /* 0x000fe400010f16ff */
[-C--:B------:R-:W-:Y:S02]  /*125f0*/  LEA R68, P2, R72, R0.reuse, 0x2 ;  /* 0x0000000048447211 */ /* 0x080fe400078410ff */
[C---:B---3--:R-:W-:Y:S01]  /*12600*/  LEA R12, P5, R71.reuse, R0, 0x2 ;  /* 0x00000000470c7211 */ /* 0x048fe200078a10ff */
[----:B------:R-:W-:Y:S01]  /*12610*/  IMAD R76, R76, c[0x0][0x190], RZ ;  /* 0x000064004c4c7a24 */ /* 0x000fe200078e02ff */
[-C--:B------:R-:W-:Y:S02]  /*12620*/  LEA.HI.X.SX32 R69, R72, R2.reuse, 0x2, P2 ;  /* 0x0000000248457211 */ /* 0x080fe400010f16ff */
[----:B------:R-:W-:Y:S02]  /*12630*/  LEA.HI.X.SX32 R13, R71, R2, 0x2, P5 ;  /* 0x00000002470d7211 */ /* 0x000fe400028f16ff */
[----:B------:R-:W-:-:S02]  /*12640*/  LEA R70, P5, R73, R0, 0x2 ;  /* 0x0000000049467211 */ /* 0x000fc400078a10ff */
[----:B------:R-:W-:Y:S01]  /*12650*/  LEA R72, P2, R171, R0, 0x2 ;  /* 0x00000000ab487211 */ /* 0x000fe200078410ff */
[----:B------:R-:W-:Y:S01]  /*12660*/  IMAD R75, R75, c[0x0][0x190], RZ ;  /* 0x000064004b4b7a24 */ /* 0x000fe200078e02ff */
[-C--:B------:R-:W-:Y:S02]  /*12670*/  LEA.HI.X.SX32 R71, R73, R2.reuse, 0x2, P5 ;  /* 0x0000000249477211 */ /* 0x080fe400028f16ff */
[----:B------:R-:W-:Y:S01]  /*12680*/  LEA.HI.X.SX32 R73, R171, R2, 0x2, P2 ;  /* 0x00000002ab497211 */ /* 0x000fe200010f16ff */
[----:B------:R-:W-:Y:S01]  /*12690*/  IMAD R77, R77, c[0x0][0x190], RZ ;  /* 0x000064004d4d7a24 */ /* 0x000fe200078e02ff */
[----:B------:R-:W-:Y:S01]  /*126a0*/  LEA R74, P5, R75, R0, 0x2 ;  /* 0x000000004b4a7211 */ /* 0x000fe200078a10ff */
[----:B------:R-:W-:-:S03]  /*126b0*/  IMAD R78, R78, c[0x0][0x190], RZ ;  /* 0x000064004e4e7a24 */ /* 0x000fc600078e02ff */
[----:B------:R-:W-:Y:S01]  /*126c0*/  LEA.HI.X.SX32 R75, R75, R2, 0x2, P5 ;  /* 0x000000024b4b7211 */ /* 0x000fe200028f16ff */
[----:B----4-:R-:W-:Y:S02]  /*126d0*/  IMAD R166, R185, c[0x0][0x190], RZ ;  /* 0x00006400b9a67a24 */ /* 0x010fe400078e02ff */
[----:B------:R-:W3:Y:S04]  /*126e0*/  LDL.LU R185, [R1+0xa8] ;  /* 0x0000a80001b97983 */ /* 0x000ee80000300800 */
[----:B------:R1:W-:Y:S04]  /*126f0*/  STL.64 [R1+0xe60], R14 ;  /* 0x000e600e01007387 */ /* 0x0003e80000100a00 */
[----:B------:R4:W-:Y:S01]  /*12700*/  STL.64 [R1+0xf68], R12 ;  /* 0x000f680c01007387 */ /* 0x0009e20000100a00 */
[----:B-1----:R-:W-:-:S04]  /*12710*/  LEA R14, P2, R76, R0, 0x2 ;  /* 0x000000004c0e7211 */ /* 0x002fc800078410ff */
[----:B------:R-:W-:Y:S02]  /*12720*/  LEA.HI.X.SX32 R15, R76, R2, 0x2, P2 ;  /* 0x000000024c0f7211 */ /* 0x000fe400010f16ff */
[----:B----4-:R-:W-:-:S03]  /*12730*/  LEA R12, P5, R77, R0, 0x2 ;  /* 0x000000004d0c7211 */ /* 0x010fc600078a10ff */
[----:B------:R1:W-:Y:S01]  /*12740*/  STL.64 [R1+0x8f8], R14 ;  /* 0x0008f80e01007387 */ /* 0x0003e20000100a00 */
[----:B------:R-:W-:Y:S01]  /*12750*/  LEA.HI.X.SX32 R13, R77, R2, 0x2, P5 ;  /* 0x000000024d0d7211 */ /* 0x000fe200028f16ff */
[----:B-----5:R-:W-:Y:S01]  /*12760*/  IMAD R164, R183, c[0x0][0x190], RZ ;  /* 0x00006400b7a47a24 */ /* 0x020fe200078e02ff */
[----:B-1----:R-:W-:-:S04]  /*12770*/  LEA R14, P2, R78, R0, 0x2 ;  /* 0x000000004e0e7211 */ /* 0x002fc800078410ff */
[----:B------:R-:W-:Y:S01]  /*12780*/  LEA.HI.X.SX32 R15, R78, R2, 0x2, P2 ;  /* 0x000000024e0f7211 */ /* 0x000fe200010f16ff */
[----:B------:R1:W-:Y:S04]  /*12790*/  STL.64 [R1+0xbf8], R12 ;  /* 0x000bf80c01007387 */ /* 0x0003e80000100a00 */
[----:B------:R4:W-:Y:S04]  /*127a0*/  STL.64 [R1+0xe70], R14 ;  /* 0x000e700e01007387 */ /* 0x0009e80000100a00 */
[----:B------:R-:W5:Y:S01]  /*127b0*/  LDL.LU R183, [R1+0xac] ;  /* 0x0000ac0001b77983 */ /* 0x000f620000300800 */
[----:B------:R-:W-:-:S02]  /*127c0*/  IMAD R79, R79, c[0x0][0x190], RZ ;  /* 0x000064004f4f7a24 */ /* 0x000fc400078e02ff */
[----:B------:R-:W-:Y:S02]  /*127d0*/  IMAD R80, R80, c[0x0][0x190], RZ ;  /* 0x0000640050507a24 */ /* 0x000fe400078e02ff */
[----:B------:R-:W-:Y:S01]  /*127e0*/  IMAD R81, R81, c[0x0][0x190], RZ ;  /* 0x0000640051517a24 */ /* 0x000fe200078e02ff */
[CC--:B-1----:R-:W-:Y:S01]  /*127f0*/  LEA R12, P5, R79.reuse, R0.reuse, 0x2 ;  /* 0x000000004f0c7211 */ /* 0x0c2fe200078a10ff */
[----:B------:R-:W-:Y:S01]  /*12800*/  IMAD R175, R82, c[0x0][0x190], RZ ;  /* 0x0000640052af7a24 */ /* 0x000fe200078e02ff */
[----:B------:R-:W-:Y:S02]  /*12810*/  LEA R76, P2, R80, R0, 0x2 ;  /* 0x00000000504c7211 */ /* 0x000fe400078410ff */
[----:B------:R-:W-:Y:S01]  /*12820*/  LEA.HI.X.SX32 R13, R79, R2, 0x2, P5 ;  /* 0x000000024f0d7211 */ /* 0x000fe200028f16ff */
[----:B------:R-:W-:Y:S01]  /*12830*/  IMAD R84, R84, c[0x0][0x190], RZ ;  /* 0x0000640054547a24 */ /* 0x000fe200078e02ff */
[----:B------:R-:W-:Y:S02]  /*12840*/  LEA R78, P5, R81, R0, 0x2 ;  /* 0x00000000514e7211 */ /* 0x000fe400078a10ff */
[----:B------:R-:W-:-:S02]  /*12850*/  LEA.HI.X.SX32 R77, R80, R2, 0x2, P2 ;  /* 0x00000002504d7211 */ /* 0x000fc400010f16ff */
[----:B------:R-:W-:Y:S01]  /*12860*/  LEA R80, P2, R175, R0, 0x2 ;  /* 0x00000000af507211 */ /* 0x000fe200078410ff */
[----:B------:R-:W-:Y:S01]  /*12870*/  IMAD R83, R83, c[0x0][0x190], RZ ;  /* 0x0000640053537a24 */ /* 0x000fe200078e02ff */
[-C--:B------:R-:W-:Y:S02]  /*12880*/  LEA.HI.X.SX32 R79, R81, R2.reuse, 0x2, P5 ;  /* 0x00000002514f7211 */ /* 0x080fe400028f16ff */
[----:B------:R-:W-:Y:S02]  /*12890*/  LEA.HI.X.SX32 R81, R175, R2, 0x2, P2 ;  /* 0x00000002af517211 */ /* 0x000fe400010f16ff */
[-C--:B----4-:R-:W-:Y:S01]  /*128a0*/  LEA R14, P2, R84, R0.reuse, 0x2 ;  /* 0x00000000540e7211 */ /* 0x090fe200078410ff */
[----:B------:R-:W-:Y:S01]  /*128b0*/  IMAD R85, R85, c[0x0][0x190], RZ ;  /* 0x0000640055557a24 */ /* 0x000fe200078e02ff */
[C---:B------:R-:W-:Y:S01]  /*128c0*/  LEA R82, P5, R83.reuse, R0, 0x2 ;  /* 0x0000000053527211 */ /* 0x040fe200078a10ff */
[----:B------:R-:W-:Y:S01]  /*128d0*/  IMAD R86, R86, c[0x0][0x190], RZ ;  /* 0x0000640056567a24 */ /* 0x000fe200078e02ff */
[-C--:B------:R-:W-:Y:S01]  /*128e0*/  LEA.HI.X.SX32 R15, R84, R2.reuse, 0x2, P2 ;  /* 0x00000002540f7211 */ /* 0x080fe200010f16ff */
[----:B------:R1:W-:Y:S01]  /*128f0*/  STL.64 [R1+0xf70], R12 ;  /* 0x000f700c01007387 */ /* 0x0003e20000100a00 */
[----:B------:R-:W-:-:S03]  /*12900*/  LEA.HI.X.SX32 R83, R83, R2, 0x2, P5 ;  /* 0x0000000253537211 */ /* 0x000fc600028f16ff */
[----:B------:R4:W-:Y:S01]  /*12910*/  STL.64 [R1+0x918], R14 ;  /* 0x0009180e01007387 */ /* 0x0009e20000100a00 */
[CC--:B-1----:R-:W-:Y:S02]  /*12920*/  LEA R12, P5, R85.reuse, R0.reuse, 0x2 ;  /* 0x00000000550c7211 */ /* 0x0c2fe400078a10ff */
[C---:B----4-:R-:W-:Y:S02]  /*12930*/  LEA R14, P2, R86.reuse, R0, 0x2 ;  /* 0x00000000560e7211 */ /* 0x050fe400078410ff */
[-C--:B------:R-:W-:Y:S02]  /*12940*/  LEA.HI.X.SX32 R13, R85, R2.reuse, 0x2, P5 ;  /* 0x00000002550d7211 */ /* 0x080fe400028f16ff */
[----:B------:R-:W-:Y:S01]  /*12950*/  LEA.HI.X.SX32 R15, R86, R2, 0x2, P2 ;  /* 0x00000002560f7211 */ /* 0x000fe200010f16ff */
[----:B--2---:R-:W-:Y:S02]  /*12960*/  IMAD R199, R186, c[0x0][0x190], RZ ;  /* 0x00006400bac77a24 */ /* 0x004fe400078e02ff */
[----:B------:R1:W-:Y:S01]  /*12970*/  STL.64 [R1+0xc18], R12 ;  /* 0x000c180c01007387 */ /* 0x0003e20000100a00 */
[----:B------:R-:W-:-:S03]  /*12980*/  IMAD R87, R87, c[0x0][0x190], RZ ;  /* 0x0000640057577a24 */ /* 0x000fc600078e02ff */
[----:B------:R2:W-:Y:S01]  /*12990*/  STL.64 [R1+0xe78], R14 ;  /* 0x000e780e01007387 */ /* 0x0005e20000100a00 */
[----:B------:R-:W-:-:S03]  /*129a0*/  IMAD R88, R88, c[0x0][0x190], RZ ;  /* 0x0000640058587a24 */ /* 0x000fc600078e02ff */
[----:B------:R-:W4:Y:S01]  /*129b0*/  LDL.LU R186, [R1+0xb0] ;  /* 0x0000b00001ba7983 */ /* 0x000f220000300800 */
[----:B------:R-:W-:Y:S01]  /*129c0*/  IMAD R89, R89, c[0x0][0x190], RZ ;  /* 0x0000640059597a24 */ /* 0x000fe200078e02ff */
[-C--:B------:R-:W-:Y:S01]  /*129d0*/  LEA R84, P2, R88, R0.reuse, 0x2 ;  /* 0x0000000058547211 */ /* 0x080fe200078410ff */
[----:B------:R-:W-:Y:S01]  /*129e0*/  IMAD R179, R90, c[0x0][0x190], RZ ;  /* 0x000064005ab37a24 */ /* 0x000fe200078e02ff */
[----:B-1----:R-:W-:Y:S01]  /*129f0*/  LEA R12, P5, R87, R0, 0x2 ;  /* 0x00000000570c7211 */ /* 0x002fe200078a10ff */
[----:B------:R-:W-:Y:S02]  /*12a00*/  IMAD R163, R187, c[0x0][0x190], RZ ;  /* 0x00006400bba37a24 */ /* 0x000fe400078e02ff */
[----:B------:R-:W4:Y:S01]  /*12a10*/  LDL.LU R187, [R1+0xb4] ;  /* 0x0000b40001bb7983 */ /* 0x000f220000300800 */
[----:B------:R-:W-:Y:S01]  /*12a20*/  LEA.HI.X.SX32 R13, R87, R2, 0x2, P5 ;  /* 0x00000002570d7211 */ /* 0x000fe200028f16ff */
[----:B------:R-:W-:Y:S01]  /*12a30*/  IMAD R92, R92, c[0x0][0x190], RZ ;  /* 0x000064005c5c7a24 */ /* 0x000fe200078e02ff */
[----:B------:R-:W-:-:S02]  /*12a40*/  LEA R86, P5, R89, R0, 0x2 ;  /* 0x0000000059567211 */ /* 0x000fc400078a10ff */
[----:B------:R-:W-:Y:S02]  /*12a50*/  LEA.HI.X.SX32 R85, R88, R2, 0x2, P2 ;  /* 0x0000000258557211 */ /* 0x000fe400010f16ff */
[----:B------:R-:W-:Y:S01]  /*12a60*/  LEA R88, P2, R179, R0, 0x2 ;  /* 0x00000000b3587211 */ /* 0x000fe200078410ff */
[----:B------:R-:W-:Y:S01]  /*12a70*/  IMAD R91, R91, c[0x0][0x190], RZ ;  /* 0x000064005b5b7a24 */ /* 0x000fe200078e02ff */
[-C--:B------:R-:W-:Y:S02]  /*12a80*/  LEA.HI.X.SX32 R87, R89, R2.reuse, 0x2, P5 ;  /* 0x0000000259577211 */ /* 0x080fe400028f16ff */
[----:B------:R-:W-:Y:S02]  /*12a90*/  LEA.HI.X.SX32 R89, R179, R2, 0x2, P2 ;  /* 0x00000002b3597211 */ /* 0x000fe400010f16ff */
[-C--:B--2---:R-:W-:Y:S01]  /*12aa0*/  LEA R14, P2, R92, R0.reuse, 0x2 ;  /* 0x000000005c0e7211 */ /* 0x084fe200078410ff */
[----:B------:R-:W-:Y:S01]  /*12ab0*/  IMAD R93, R93, c[0x0][0x190], RZ ;  /* 0x000064005d5d7a24 */ /* 0x000fe200078e02ff */
[----:B------:R-:W-:Y:S01]  /*12ac0*/  LEA R90, P5, R91, R0, 0x2 ;  /* 0x000000005b5a7211 */ /* 0x000fe200078a10ff */
[----:B------:R-:W-:Y:S01]  /*12ad0*/  IMAD R94, R94, c[0x0][0x190], RZ ;  /* 0x000064005e5e7a24 */ /* 0x000fe200078e02ff */
[-C--:B------:R-:W-:Y:S01]  /*12ae0*/  LEA.HI.X.SX32 R15, R92, R2.reuse, 0x2, P2 ;  /* 0x000000025c0f7211 */ /* 0x080fe200010f16ff */
[----:B------:R-:W-:Y:S01]  /*12af0*/  IMAD R161, R189, c[0x0][0x190], RZ ;  /* 0x00006400bda17a24 */ /* 0x000fe200078e02ff */
[----:B------:R1:W-:Y:S01]  /*12b00*/  STL.64 [R1+0xf78], R12 ;  /* 0x000f780c01007387 */ /* 0x0003e20000100a00 */
[----:B------:R-:W-:-:S03]  /*12b10*/  LEA.HI.X.SX32 R91, R91, R2, 0x2, P5 ;  /* 0x000000025b5b7211 */ /* 0x000fc600028f16ff */
[----:B------:R-:W2:Y:S04]  /*12b20*/  LDL.LU R189, [R1+0xb8] ;  /* 0x0000b80001bd7983 */ /* 0x000ea80000300800 */
[----:B------:R1:W-:Y:S02]  /*12b30*/  STL.64 [R1+0x928], R14 ;  /* 0x0009280e01007387 */ /* 0x0003e40000100a00 */
[----:B-1----:R-:W-:-:S04]  /*12b40*/  LEA R12, P5, R93, R0, 0x2 ;  /* 0x000000005d0c7211 */ /* 0x002fc800078a10ff */
[----:B------:R-:W-:Y:S02]  /*12b50*/  LEA.HI.X.SX32 R13, R93, R2, 0x2, P5 ;  /* 0x000000025d0d7211 */ /* 0x000fe400028f16ff */
[----:B------:R-:W-:-:S03]  /*12b60*/  LEA R14, P2, R94, R0, 0x2 ;  /* 0x000000005e0e7211 */ /* 0x000fc600078410ff */
[----:B------:R1:W-:Y:S01]  /*12b70*/  STL.64 [R1+0xc20], R12 ;  /* 0x000c200c01007387 */ /* 0x0003e20000100a00 */
[----:B------:R-:W-:Y:S01]  /*12b80*/  LEA.HI.X.SX32 R15, R94, R2, 0x2, P2 ;  /* 0x000000025e0f7211 */ /* 0x000fe200010f16ff */
[----:B------:R-:W-:Y:S02]  /*12b90*/  IMAD R159, R190, c[0x0][0x190], RZ ;  /* 0x00006400be9f7a24 */ /* 0x000fe400078e02ff */
[----:B-----5:R-:W-:Y:S02]  /*12ba0*/  IMAD R3, R183, c[0x0][0x190], RZ ;  /* 0x00006400b7037a24 */ /* 0x020fe400078e02ff */
[----:B------:R-:W5:Y:S04]  /*12bb0*/  LDL.LU R183, [R1+0xbc] ;  /* 0x0000bc0001b77983 */ /* 0x000f680000300800 */
        /* <DEDUP_REMOVED lines=12> */
[C---:B------:R-:W-:Y:S01]  /*12c80*/  LEA R96, P2, R180.reuse, R0, 0x2 ;  /* 0x00000000b4607211 */ /* 0x040fe200078410ff */
[----:B------:R-:W-:Y:S01]  /*12c90*/  IMAD R99, R99, c[0x0][0x190], RZ ;  /* 0x0000640063637a24 */ /* 0x000fe200078e02ff */
[-C--:B------:R-:W-:Y:S02]  /*12ca0*/  LEA.HI.X.SX32 R95, R97, R2.reuse, 0x2, P5 ;  /* 0x00000002615f7211 */ /* 0x080fe400028f16ff */
[----:B------:R-:W-:Y:S02]  /*12cb0*/  LEA.HI.X.SX32 R97, R180, R2, 0x2, P2 ;  /* 0x00000002b4617211 */ /* 0x000fe400010f16ff */
[-C--:B---3--:R-:W-:Y:S01]  /*12cc0*/  LEA R14, P2, R100, R0.reuse, 0x2 ;  /* 0x00000000640e7211 */ /* 0x088fe200078410ff */
[----:B------:R-:W-:Y:S01]  /*12cd0*/  IMAD R101, R101, c[0x0][0x190], RZ ;  /* 0x0000640065657a24 */ /* 0x000fe200078e02ff */
[----:B------:R-:W-:Y:S01]  /*12ce0*/  LEA R98, P5, R99, R0, 0x2 ;  /* 0x0000000063627211 */ /* 0x000fe200078a10ff */
[----:B------:R-:W-:Y:S01]  /*12cf0*/  IMAD R102, R102, c[0x0][0x190], RZ ;  /* 0x0000640066667a24 */ /* 0x000fe200078e02ff */
[-C--:B------:R-:W-:Y:S01]  /*12d00*/  LEA.HI.X.SX32 R15, R100, R2.reuse, 0x2, P2 ;  /* 0x00000002640f7211 */ /* 0x080fe200010f16ff */
[----:B------:R-:W-:Y:S01]  /*12d10*/  IMAD R171, R185, c[0x0][0x190], RZ ;  /* 0x00006400b9ab7a24 */ /* 0x000fe200078e02ff */
[----:B------:R-:W-:Y:S01]  /*12d20*/  LEA.HI.X.SX32 R99, R99, R2, 0x2, P5 ;  /* 0x0000000263637211 */ /* 0x000fe200028f16ff */
[----:B------:R-:W3:Y:S04]  /*12d30*/  LDL.LU R185, [R1+0xc4] ;  /* 0x0000c40001b97983 */ /* 0x000ee80000300800 */
[----:B------:R1:W-:Y:S02]  /*12d40*/  STL.64 [R1+0xf88], R12 ;  /* 0x000f880c01007387 */ /* 0x0003e40000100a00 */
[----:B-1----:R-:W-:Y:S01]  /*12d50*/  LEA R12, P5, R101, R0, 0x2 ;  /* 0x00000000650c7211 */ /* 0x002fe200078a10ff */
[----:B----4-:R-:W-:-:S02]  /*12d60*/  IMAD R180, R186, c[0x0][0x190], RZ ;  /* 0x00006400bab47a24 */ /* 0x010fc400078e02ff */
[----:B------:R-:W4:Y:S01]  /*12d70*/  LDL.LU R186, [R1+0xc8] ;  /* 0x0000c80001ba7983 */ /* 0x000f220000300800 */
[----:B------:R-:W-:-:S03]  /*12d80*/  LEA.HI.X.SX32 R13, R101, R2, 0x2, P5 ;  /* 0x00000002650d7211 */ /* 0x000fc600028f16ff */
[----:B------:R1:W-:Y:S01]  /*12d90*/  STL.64 [R1+0x948], R14 ;  /* 0x0009480e01007387 */ /* 0x0003e20000100a00 */
[----:B------:R-:W-:-:S03]  /*12da0*/  IMAD R181, R187, c[0x0][0x190], RZ ;  /* 0x00006400bbb57a24 */ /* 0x000fc600078e02ff */
[----:B------:R2:W-:Y:S04]  /*12db0*/  STL.64 [R1+0xc48], R12 ;  /* 0x000c480c01007387 */ /* 0x0005e80000100a00 */
[----:B------:R-:W3:Y:S01]  /*12dc0*/  LDL.LU R187, [R1+0xcc] ;  /* 0x0000cc0001bb7983 */ /* 0x000ee20000300800 */
[----:B-1----:R-:W-:-:S04]  /*12dd0*/  LEA R14, P2, R102, R0, 0x2 ;  /* 0x00000000660e7211 */ /* 0x002fc800078410ff */
[----:B------:R-:W-:Y:S01]  /*12de0*/  LEA.HI.X.SX32 R15, R102, R2, 0x2, P2 ;  /* 0x00000002660f7211 */ /* 0x000fe200010f16ff */
[----:B------:R-:W-:-:S04]  /*12df0*/  IMAD R103, R103, c[0x0][0x190], RZ ;  /* 0x0000640067677a24 */ /* 0x000fc800078e02ff */
[----:B------:R1:W-:Y:S01]  /*12e00*/  STL.64 [R1+0xe90], R14 ;  /* 0x000e900e01007387 */ /* 0x0003e20000100a00 */
[----:B------:R-:W-:-:S03]  /*12e10*/  IMAD R104, R104, c[0x0][0x190], RZ ;  /* 0x0000640068687a24 */ /* 0x000fc600078e02ff */
[----:B------:R-:W3:Y:S01]  /*12e20*/  LDL.LU R194, [R1+0xd0] ;  /* 0x0000d00001c27983 */ /* 0x000ee20000300800 */
[----:B------:R-:W-:Y:S01]  /*12e30*/  IMAD R105, R105, c[0x0][0x190], RZ ;  /* 0x0000640069697a24 */ /* 0x000fe200078e02ff */
[CC--:B--2---:R-:W-:Y:S01]  /*12e40*/  LEA R12, P5, R103.reuse, R0.reuse, 0x2 ;  /* 0x00000000670c7211 */ /* 0x0c4fe200078a10ff */
        /* <DEDUP_REMOVED lines=10> */
[-C--:B-1----:R-:W-:Y:S01]  /*12ef0*/  LEA R14, P2, R108, R0.reuse, 0x2 ;  /* 0x000000006c0e7211 */ /* 0x082fe200078410ff */
[----:B------:R-:W-:Y:S01]  /*12f00*/  IMAD R109, R109, c[0x0][0x190], RZ ;  /* 0x000064006d6d7a24 */ /* 0x000fe200078e02ff */
[----:B------:R-:W-:Y:S01]  /*12f10*/  LEA R106, P5, R107, R0, 0x2 ;  /* 0x000000006b6a7211 */ /* 0x000fe200078a10ff */
[----:B------:R-:W-:Y:S01]  /*12f20*/  IMAD R110, R110, c[0x0][0x190], RZ ;  /* 0x000064006e6e7a24 */ /* 0x000fe200078e02ff */
[-C--:B------:R-:W-:Y:S01]  /*12f30*/  LEA.HI.X.SX32 R15, R108, R2.reuse, 0x2, P2 ;  /* 0x000000026c0f7211 */ /* 0x080fe200010f16ff */
[----:B------:R-:W-:Y:S01]  /*12f40*/  IMAD R182, R189, c[0x0][0x190], RZ ;  /* 0x00006400bdb67a24 */ /* 0x000fe200078e02ff */
[----:B------:R1:W-:Y:S01]  /*12f50*/  STL.64 [R1+0xf90], R12 ;  /* 0x000f900c01007387 */ /* 0x0003e20000100a00 */
[----:B------:R-:W-:-:S03]  /*12f60*/  LEA.HI.X.SX32 R107, R107, R2, 0x2, P5 ;  /* 0x000000026b6b7211 */ /* 0x000fc600028f16ff */
[----:B------:R-:W2:Y:S01]  /*12f70*/  LDL.LU R189, [R1+0xd4] ;  /* 0x0000d40001bd7983 */ /* 0x000ea20000300800 */
[----:B-1----:R-:W-:-:S04]  /*12f80*/  LEA R12, P5, R109, R0, 0x2 ;  /* 0x000000006d0c7211 */ /* 0x002fc800078a10ff */
[----:B------:R-:W-:Y:S01]  /*12f90*/  LEA.HI.X.SX32 R13, R109, R2, 0x2, P5 ;  /* 0x000000026d0d7211 */ /* 0x000fe200028f16ff */
[----:B-----5:R-:W-:Y:S02]  /*12fa0*/  IMAD R184, R190, c[0x0][0x190], RZ ;  /* 0x00006400beb87a24 */ /* 0x020fe400078e02ff */
[----:B------:R-:W5:Y:S04]  /*12fb0*/  LDL.LU R190, [R1+0xd8] ;  /* 0x0000d80001be7983 */ /* 0x000f680000300800 */
[----:B------:R1:W-:Y:S04]  /*12fc0*/  STL.64 [R1+0x958], R14 ;  /* 0x0009580e01007387 */ /* 0x0003e80000100a00 */
[----:B------:R1:W-:Y:S04]  /*12fd0*/  STL.64 [R1+0xc58], R12 ;  /* 0x000c580c01007387 */ /* 0x0003e80000100a00 */
[----:B------:R-:W2:Y:S01]  /*12fe0*/  LDL.LU R191, [R1+0xdc] ;  /* 0x0000dc0001bf7983 */ /* 0x000ea20000300800 */
[----:B-1----:R-:W-:-:S04]  /*12ff0*/  LEA R14, P2, R110, R0, 0x2 ;  /* 0x000000006e0e7211 */ /* 0x002fc800078410ff */
[----:B------:R-:W-:-:S05]  /*13000*/  LEA.HI.X.SX32 R15, R110, R2, 0x2, P2 ;  /* 0x000000026e0f7211 */ /* 0x000fca00010f16ff */
[----:B------:R1:W-:Y:S04]  /*13010*/  STL.64 [R1+0xe98], R14 ;  /* 0x000e980e01007387 */ /* 0x0003e80000100a00 */
[----:B------:R-:W2:Y:S01]  /*13020*/  LDL.LU R198, [R1+0xe0] ;  /* 0x0000e00001c67983 */ /* 0x000ea20000300800 */
[----:B------:R-:W-:Y:S02]  /*13030*/  IMAD R111, R111, c[0x0][0x190], RZ ;  /* 0x000064006f6f7a24 */ /* 0x000fe400078e02ff */
[----:B------:R-:W-:Y:S02]  /*13040*/  IMAD R112, R112, c[0x0][0x190], RZ ;  /* 0x0000640070707a24 */ /* 0x000fe400078e02ff */
[----:B------:R-:W-:Y:S01]  /*13050*/  IMAD R113, R113, c[0x0][0x190], RZ ;  /* 0x0000640071717a24 */ /* 0x000fe200078e02ff */
[-C--:B------:R-:W-:Y:S01]  /*13060*/  LEA R12, P5, R111, R0.reuse, 0x2 ;  /* 0x000000006f0c7211 */ /* 0x080fe200078a10ff */
[----:B------:R-:W-:Y:S01]  /*13070*/  IMAD R188, R114, c[0x0][0x190], RZ ;  /* 0x0000640072bc7a24 */ /* 0x000fe200078e02ff */
[----:B------:R-:W-:-:S02]  /*13080*/  LEA R108, P2, R112, R0, 0x2 ;  /* 0x00000000706c7211 */ /* 0x000fc400078410ff */
[----:B------:R-:W-:Y:S01]  /*13090*/  LEA.HI.X.SX32 R13, R111, R2, 0x2, P5 ;  /* 0x000000026f0d7211 */ /* 0x000fe200028f16ff */
[----:B------:R-:W-:Y:S01]  /*130a0*/  IMAD R116, R116, c[0x0][0x190], RZ ;  /* 0x0000640074747a24 */ /* 0x000fe200078e02ff */
[----:B------:R-:W-:Y:S02]  /*130b0*/  LEA R110, P5, R113, R0, 0x2 ;  /* 0x00000000716e7211 */ /* 0x000fe400078a10ff */
[----:B------:R-:W-:Y:S02]  /*130c0*/  LEA.HI.X.SX32 R109, R112, R2, 0x2, P2 ;  /* 0x00000002706d7211 */ /* 0x000fe400010f16ff */
[C---:B------:R-:W-:Y:S01]  /*130d0*/  LEA R112, P2, R188.reuse, R0, 0x2 ;  /* 0x00000000bc707211 */ /* 0x040fe200078410ff */
[----:B------:R-:W-:Y:S01]  /*130e0*/  IMAD R115, R115, c[0x0][0x190], RZ ;  /* 0x0000640073737a24 */ /* 0x000fe200078e02ff */
[-C--:B------:R-:W-:Y:S02]  /*130f0*/  LEA.HI.X.SX32 R111, R113, R2.reuse, 0x2, P5 ;  /* 0x00000002716f7211 */ /* 0x080fe400028f16ff */
[----:B------:R-:W-:-:S02]  /*13100*/  LEA.HI.X.SX32 R113, R188, R2, 0x2, P2 ;  /* 0x00000002bc717211 */ /* 0x000fc400010f16ff */
[-C--:B-1----:R-:W-:Y:S01]  /*13110*/  LEA R14, P2, R116, R0.reuse, 0x2 ;  /* 0x00000000740e7211 */ /* 0x082fe200078410ff */
[----:B------:R-:W-:Y:S01]  /*13120*/  IMAD R117, R117, c[0x0][0x190], RZ ;  /* 0x0000640075757a24 */ /* 0x000fe200078e02ff */
[C---:B------:R-:W-:Y:S01]  /*13130*/  LEA R114, P5, R115.reuse, R0, 0x2 ;  /* 0x0000000073727211 */ /* 0x040fe200078a10ff */
[----:B------:R-:W-:Y:S01]  /*13140*/  IMAD R118, R118, c[0x0][0x190], RZ ;  /* 0x0000640076767a24 */ /* 0x000fe200078e02ff */
[-C--:B------:R-:W-:Y:S01]  /*13150*/  LEA.HI.X.SX32 R15, R116, R2.reuse, 0x2, P2 ;  /* 0x00000002740f7211 */ /* 0x080fe200010f16ff */
[----:B------:R1:W-:Y:S01]  /*13160*/  STL.64 [R1+0xf98], R12 ;  /* 0x000f980c01007387 */ /* 0x0003e20000100a00 */
[----:B------:R-:W-:-:S03]  /*13170*/  LEA.HI.X.SX32 R115, R115, R2, 0x2, P5 ;  /* 0x0000000273737211 */ /* 0x000fc600028f16ff */
[----:B------:R-:W4:Y:S01]  /*13180*/  LDL.LU R193, [R1+0xe4] ;  /* 0x0000e40001c17983 */ /* 0x000f220000300800 */
[----:B-1----:R-:W-:-:S04]  /*13190*/  LEA R12, P5, R117, R0, 0x2 ;  /* 0x00000000750c7211 */ /* 0x002fc800078a10ff */
[----:B------:R-:W-:Y:S01]  /*131a0*/  LEA.HI.X.SX32 R13, R117, R2, 0x2, P5 ;  /* 0x00000002750d7211 */ /* 0x000fe200028f16ff */
[----:B---3--:R-:W-:Y:S02]  /*131b0*/  IMAD R188, R194, c[0x0][0x190], RZ ;  /* 0x00006400c2bc7a24 */ /* 0x008fe400078e02ff */
[----:B------:R-:W3:Y:S04]  /*131c0*/  LDL.LU R194, [R1+0xe8] ;  /* 0x0000e80001c27983 */ /* 0x000ee80000300800 */
[----:B------:R1:W-:Y:S01]  /*131d0*/  STL.64 [R1+0x978], R14 ;  /* 0x0009780e01007387 */ /* 0x0003e20000100a00 */
[----:B------:R-:W-:-:S03]  /*131e0*/  IMAD R119, R119, c[0x0][0x190], RZ ;  /* 0x0000640077777a24 */ /* 0x000fc600078e02ff */
[----:B------:R1:W-:Y:S04]  /*131f0*/  STL.64 [R1+0xc68], R12 ;  /* 0x000c680c01007387 */ /* 0x0003e80000100a00 */
[----:B------:R-:W3:Y:S01]  /*13200*/  LDL.LU R195, [R1+0xec] ;  /* 0x0000ec0001c37983 */ /* 0x000ee20000300800 */
[----:B-1----:R-:W-:-:S04]  /*13210*/  LEA R14, P2, R118, R0, 0x2 ;  /* 0x00000000760e7211 */ /* 0x002fc800078410ff */
[----:B------:R-:W-:Y:S01]  /*13220*/  LEA.HI.X.SX32 R15, R118, R2, 0x2, P2 ;  /* 0x00000002760f7211 */ /* 0x000fe200010f16ff */
[----:B------:R-:W-:-:S04]  /*13230*/  IMAD R120, R120, c[0x0][0x190], RZ ;  /* 0x0000640078787a24 */ /* 0x000fc800078e02ff */
[----:B------:R1:W-:Y:S04]  /*13240*/  STL.64 [R1+0xea0], R14 ;  /* 0x000ea00e01007387 */ /* 0x0003e80000100a00 */
[----:B------:R-:W3:Y:S01]  /*13250*/  LDL.LU R203, [R1+0xf0] ;  /* 0x0000f00001cb7983 */ /* 0x000ee20000300800 */
[----:B------:R-:W-:Y:S01]  /*13260*/  IMAD R121, R121, c[0x0][0x190], RZ ;  /* 0x0000640079797a24 */ /* 0x000fe200078e02ff */
[-C--:B------:R-:W-:Y:S01]  /*13270*/  LEA R12, P5, R119, R0.reuse, 0x2 ;  /* 0x00000000770c7211 */ /* 0x080fe200078a10ff */
[----:B------:R-:W-:Y:S01]  /*13280*/  IMAD R192, R122, c[0x0][0x190], RZ ;  /* 0x000064007ac07a24 */ /* 0x000fe200078e02ff */
[----:B------:R-:W-:Y:S01]  /*13290*/  LEA R116, P2, R120, R0, 0x2 ;  /* 0x0000000078747211 */ /* 0x000fe200078410ff */
[----:B------:R-:W-:Y:S01]  /*132a0*/  IMAD R123, R123, c[0x0][0x190], RZ ;  /* 0x000064007b7b7a24 */ /* 0x000fe200078e02ff */
[----:B------:R-:W-:-:S02]  /*132b0*/  LEA.HI.X.SX32 R13, R119, R2, 0x2, P5 ;  /* 0x00000002770d7211 */ /* 0x000fc400028f16ff */
[----:B------:R-:W-:Y:S01]  /*132c0*/  LEA R118, P5, R121, R0, 0x2 ;  /* 0x0000000079767211 */ /* 0x000fe200078a10ff */
[----:B------:R-:W-:Y:S01]  /*132d0*/  IMAD R124, R124, c[0x0][0x190], RZ ;  /* 0x000064007c7c7a24 */ /* 0x000fe200078e02ff */
[----:B------:R-:W-:Y:S01]  /*132e0*/  LEA.HI.X.SX32 R117, R120, R2, 0x2, P2 ;  /* 0x0000000278757211 */ /* 0x000fe200010f16ff */
[----:B------:R1:W-:Y:S01]  /*132f0*/  STL.64 [R1+0xfa8], R12 ;  /* 0x000fa80c01007387 */ /* 0x0003e20000100a00 */
[C---:B------:R-:W-:Y:S01]  /*13300*/  LEA R120, P2, R192.reuse, R0, 0x2 ;  /* 0x00000000c0787211 */ /* 0x040fe200078410ff */
[----:B------:R-:W-:Y:S01]  /*13310*/  IMAD R125, R125, c[0x0][0x190], RZ ;  /* 0x000064007d7d7a24 */ /* 0x000fe200078e02ff */
[----:B------:R-:W-:Y:S01]  /*13320*/  LEA.HI.X.SX32 R119, R121, R2, 0x2, P5 ;  /* 0x0000000279777211 */ /* 0x000fe200028f16ff */
[----:B------:R-:W4:Y:S01]  /*13330*/  LDL.LU R204, [R1+0xf4] ;  /* 0x0000f40001cc7983 */ /* 0x000f220000300800 */
[----:B------:R-:W-:Y:S02]  /*13340*/  LEA R122, P5, R123, R0, 0x2 ;  /* 0x000000007b7a7211 */ /* 0x000fe400078a10ff */
[----:B------:R-:W-:-:S02]  /*13350*/  LEA.HI.X.SX32 R121, R192, R2, 0x2, P2 ;  /* 0x00000002c0797211 */ /* 0x000fc400010f16ff */
[----:B-1----:R-:W-:Y:S02]  /*13360*/  LEA R14, P2, R124, R0, 0x2 ;  /* 0x000000007c0e7211 */ /* 0x002fe400078410ff */
[----:B------:R-:W-:Y:S02]  /*13370*/  LEA.HI.X.SX32 R123, R123, R2, 0x2, P5 ;  /* 0x000000027b7b7211 */ /* 0x000fe400028f16ff */
[----:B------:R-:W-:Y:S01]  /*13380*/  LEA R12, P5, R125, R0, 0x2 ;  /* 0x000000007d0c7211 */ /* 0x000fe200078a10ff */
[----:B------:R-:W-:Y:S01]  /*13390*/  IMAD R126, R126, c[0x0][0x190], RZ ;  /* 0x000064007e7e7a24 */ /* 0x000fe200078e02ff */
[-C--:B------:R-:W-:Y:S01]  /*133a0*/  LEA.HI.X.SX32 R15, R124, R2.reuse, 0x2, P2 ;  /* 0x000000027c0f7211 */ /* 0x080fe200010f16ff */
[----:B------:R-:W-:Y:S01]  /*133b0*/  IMAD R127, R127, c[0x0][0x190], RZ ;  /* 0x000064007f7f7a24 */ /* 0x000fe200078e02ff */
[----:B------:R-:W-:Y:S01]  /*133c0*/  LEA.HI.X.SX32 R13, R125, R2, 0x2, P5 ;  /* 0x000000027d0d7211 */ /* 0x000fe200028f16ff */
[----:B--2---:R-:W-:Y:S02]  /*133d0*/  IMAD R192, R198, c[0x0][0x190], RZ ;  /* 0x00006400c6c07a24 */ /* 0x004fe400078e02ff */
[----:B------:R-:W2:Y:S04]  /*133e0*/  LDL.LU R198, [R1+0xf8] ;  /* 0x0000f80001c67983 */ /* 0x000ea80000300800 */
[----:B------:R1:W-:Y:S04]  /*133f0*/  STL.64 [R1+0x988], R14 ;  /* 0x0009880e01007387 */ /* 0x0003e80000100a00 */
[----:B------:R5:W-:Y:S04]  /*13400*/  STL.64 [R1+0xc88], R12 ;  /* 0x000c880c01007387 */ /* 0x000be80000100a00 */
[----:B------:R-:W2:Y:S01]  /*13410*/  LDL.LU R200, [R1+0xfc] ;  /* 0x0000fc0001c87983 */ /* 0x000ea20000300800 */
[----:B-1----:R-:W-:-:S02]  /*13420*/  LEA R14, P2, R126, R0, 0x2 ;  /* 0x000000007e0e7211 */ /* 0x002fc400078410ff */
[C---:B-----5:R-:W-:Y:S02]  /*13430*/  LEA R12, P5, R127.reuse, R0, 0x2 ;  /* 0x000000007f0c7211 */ /* 0x060fe400078a10ff */
[-C--:B------:R-:W-:Y:S02]  /*13440*/  LEA.HI.X.SX32 R15, R126, R2.reuse, 0x2, P2 ;  /* 0x000000027e0f7211 */ /* 0x080fe400010f16ff */
[----:B------:R-:W-:-:S03]  /*13450*/  LEA.HI.X.SX32 R13, R127, R2, 0x2, P5 ;  /* 0x000000027f0d7211 */ /* 0x000fc600028f16ff */
[----:B------:R1:W-:Y:S04]  /*13460*/  STL.64 [R1+0xeb0], R14 ;  /* 0x000eb00e01007387 */ /* 0x0003e80000100a00 */
[----:B------:R-:W5:Y:S04]  /*13470*/  LDL.LU R201, [R1+0x100] ;  /* 0x0001000001c97983 */ /* 0x000f680000300800 */
[----:B------:R1:W-:Y:S04]  /*13480*/  STL.64 [R1+0xfb0], R12 ;  /* 0x000fb00c01007387 */ /* 0x0003e80000100a00 */
[----:B------:R-:W2:Y:S01]  /*13490*/  LDL.LU R208, [R1+0x104] ;  /* 0x0001040001d07983 */ /* 0x000ea20000300800 */
[----:B------:R-:W-:-:S02]  /*134a0*/  IMAD R128, R128, c[0x0][0x190], RZ ;  /* 0x0000640080807a24 */ /* 0x000fc400078e02ff */
[----:B------:R-:W-:Y:S02]  /*134b0*/  IMAD R196, R129, c[0x0][0x190], RZ ;  /* 0x0000640081c47a24 */ /* 0x000fe400078e02ff */
[----:B------:R-:W-:Y:S01]  /*134c0*/  IMAD R129, R130, c[0x0][0x190], RZ ;  /* 0x0000640082817a24 */ /* 0x000fe200078e02ff */
[-C--:B------:R-:W-:Y:S01]  /*134d0*/  LEA R124, P2, R128, R0.reuse, 0x2 ;  /* 0x00000000807c7211 */ /* 0x080fe200078410ff */
[----:B------:R-:W-:Y:S01]  /*134e0*/  IMAD R131, R131, c[0x0][0x190], RZ ;  /* 0x0000640083837a24 */ /* 0x000fe200078e02ff */
[----:B------:R-:W-:Y:S01]  /*134f0*/  LEA R126, P5, R196, R0, 0x2 ;  /* 0x00000000c47e7211 */ /* 0x000fe200078a10ff */
[----:B------:R-:W-:Y:S01]  /*13500*/  IMAD R197, R132, c[0x0][0x190], RZ ;  /* 0x0000640084c57a24 */ /* 0x000fe200078e02ff */
[----:B------:R-:W-:Y:S02]  /*13510*/  LEA.HI.X.SX32 R125, R128, R2, 0x2, P2 ;  /* 0x00000002807d7211 */ /* 0x000fe400010f16ff */
[----:B------:R-:W-:Y:S01]  /*13520*/  LEA R128, P2, R129, R0, 0x2 ;  /* 0x0000000081807211 */ /* 0x000fe200078410ff */
[----:B------:R-:W-:Y:S01]  /*13530*/  IMAD R132, R133, c[0x0][0x190], RZ ;  /* 0x0000640085847a24 */ /* 0x000fe200078e02ff */
[----:B------:R-:W-:-:S02]  /*13540*/  LEA.HI.X.SX32 R127, R196, R2, 0x2, P5 ;  /* 0x00000002c47f7211 */ /* 0x000fc400028f16ff */
[----:B------:R-:W-:Y:S02]  /*13550*/  LEA R130, P5, R131, R0, 0x2 ;  /* 0x0000000083827211 */ /* 0x000fe400078a10ff */
[----:B------:R-:W-:Y:S02]  /*13560*/  LEA.HI.X.SX32 R129, R129, R2, 0x2, P2 ;  /* 0x0000000281817211 */ /* 0x000fe400010f16ff */
[----:B-1----:R-:W-:Y:S02]  /*13570*/  LEA R14, P2, R197, R0, 0x2 ;  /* 0x00000000c50e7211 */ /* 0x002fe400078410ff */
[----:B------:R-:W-:Y:S02]  /*13580*/  LEA.HI.X.SX32 R131, R131, R2, 0x2, P5 ;  /* 0x0000000283837211 */ /* 0x000fe400028f16ff */
[----:B------:R-:W-:Y:S01]  /*13590*/  LEA R12, P5, R132, R0, 0x2 ;  /* 0x00000000840c7211 */ /* 0x000fe200078a10ff */
[----:B------:R-:W-:Y:S01]  /*135a0*/  IMAD R134, R134, c[0x0][0x190], RZ ;  /* 0x0000640086867a24 */ /* 0x000fe200078e02ff */
[-C--:B------:R-:W-:Y:S01]  /*135b0*/  LEA.HI.X.SX32 R15, R197, R2.reuse, 0x2, P2 ;  /* 0x00000002c50f7211 */ /* 0x080fe200010f16ff */
[----:B------:R-:W-:Y:S01]  /*135c0*/  IMAD R133, R135, c[0x0][0x190], RZ ;  /* 0x0000640087857a24 */ /* 0x000fe200078e02ff */
[----:B------:R-:W-:Y:S01]  /*135d0*/  LEA.HI.X.SX32 R13, R132, R2, 0x2, P5 ;  /* 0x00000002840d7211 */ /* 0x000fe200028f16ff */
[----:B------:R-:W-:-:S02]  /*135e0*/  IMAD R136, R136, c[0x0][0x190], RZ ;  /* 0x0000640088887a24 */ /* 0x000fc400078e02ff */
[----:B------:R-:W-:Y:S02]  /*135f0*/  IMAD R135, R137, c[0x0][0x190], RZ ;  /* 0x0000640089877a24 */ /* 0x000fe400078e02ff */
[----:B---3--:R-:W-:Y:S02]  /*13600*/  IMAD R196, R203, c[0x0][0x190], RZ ;  /* 0x00006400cbc47a24 */ /* 0x008fe400078e02ff */
[----:B------:R-:W3:Y:S04]  /*13610*/  LDL.LU R203, [R1+0x108] ;  /* 0x0001080001cb7983 */ /* 0x000ee80000300800 */
[----:B------:R1:W-:Y:S04]  /*13620*/  STL.64 [R1+0x9a8], R14 ;  /* 0x0009a80e01007387 */ /* 0x0003e80000100a00 */
[----:B------:R4:W-:Y:S01]  /*13630*/  STL.64 [R1+0xca8], R12 ;  /* 0x000ca80c01007387 */ /* 0x0009e20000100a00 */
[----:B------:R-:W-:Y:S01]  /*13640*/  IMAD R137, R138, c[0x0][0x190], RZ ;  /* 0x000064008a897a24 */ /* 0x000fe200078e02ff */
[----:B-1----:R-:W-:-:S02]  /*13650*/  LEA R14, P2, R134, R0, 0x2 ;  /* 0x00000000860e7211 */ /* 0x002fc400078410ff */
[----:B----4-:R-:W-:Y:S02]  /*13660*/  LEA R12, P5, R133, R0, 0x2 ;  /* 0x00000000850c7211 */ /* 0x010fe400078a10ff */
[----:B------:R-:W-:Y:S02]  /*13670*/  LEA.HI.X.SX32 R15, R134, R2, 0x2, P2 ;  /* 0x00000002860f7211 */ /* 0x000fe400010f16ff */
[----:B------:R-:W-:Y:S01]  /*13680*/  LEA R132, P2, R136, R0, 0x2 ;  /* 0x0000000088847211 */ /* 0x000fe200078410ff */
[----:B------:R-:W-:Y:S01]  /*13690*/  IMAD R139, R139, c[0x0][0x190], RZ ;  /* 0x000064008b8b7a24 */ /* 0x000fe200078e02ff */
[----:B------:R-:W-:Y:S02]  /*136a0*/  LEA.HI.X.SX32 R13, R133, R2, 0x2, P5 ;  /* 0x00000002850d7211 */ /* 0x000fe400028f16ff */
[----:B------:R-:W-:Y:S01]  /*136b0*/  LEA R134, P5, R135, R0, 0x2 ;  /* 0x0000000087867211 */ /* 0x000fe200078a10ff */
[----:B------:R-:W-:Y:S01]  /*136c0*/  IMAD R202, R140, c[0x0][0x190], RZ ;  /* 0x000064008cca7a24 */ /* 0x000fe200078e02ff */
[----:B------:R-:W-:-:S02]  /*136d0*/  LEA.HI.X.SX32 R133, R136, R2, 0x2, P2 ;  /* 0x0000000288857211 */ /* 0x000fc400010f16ff */
[----:B------:R-:W-:Y:S01]  /*136e0*/  LEA R136, P2, R137, R0, 0x2 ;  /* 0x0000000089887211 */ /* 0x000fe200078410ff */
[----:B------:R-:W-:Y:S01]  /*136f0*/  IMAD R140, R141, c[0x0][0x190], RZ ;  /* 0x000064008d8c7a24 */ /* 0x000fe200078e02ff */
[----:B------:R-:W-:Y:S01]  /*13700*/  LEA.HI.X.SX32 R135, R135, R2, 0x2, P5 ;  /* 0x0000000287877211 */ /* 0x000fe200028f16ff */
[----:B------:R-:W-:Y:S01]  /*13710*/  IMAD R197, R204, c[0x0][0x190], RZ ;  /* 0x00006400ccc57a24 */ /* 0x000fe200078e02ff */
[----:B------:R-:W-:Y:S01]  /*13720*/  LEA R138, P5, R139, R0, 0x2 ;  /* 0x000000008b8a7211 */ /* 0x000fe200078a10ff */
[----:B------:R-:W4:Y:S01]  /*13730*/  LDL.LU R204, [R1+0x10c] ;  /* 0x00010c0001cc7983 */ /* 0x000f220000300800 */
[----:B------:R-:W-:-:S03]  /*13740*/  LEA.HI.X.SX32 R137, R137, R2, 0x2, P2 ;  /* 0x0000000289897211 */ /* 0x000fc600010f16ff */
[----:B------:R1:W-:Y:S01]  /*13750*/  STL.64 [R1+0xeb8], R14 ;  /* 0x000eb80e01007387 */ /* 0x0003e20000100a00 */
[----:B------:R-:W-:-:S03]  /*13760*/  LEA.HI.X.SX32 R139, R139, R2, 0x2, P5 ;  /* 0x000000028b8b7211 */ /* 0x000fc600028f16ff */
[----:B------:R-:W3:Y:S04]  /*13770*/  LDL.LU R205, [R1+0x110] ;  /* 0x0001100001cd7983 */ /* 0x000ee80000300800 */
[----:B------:R1:W-:Y:S02]  /*13780*/  STL.64 [R1+0xfb8], R12 ;  /* 0x000fb80c01007387 */ /* 0x0003e40000100a00 */
[----:B-1----:R-:W-:Y:S01]  /*13790*/  LEA R14, P2, R202, R0, 0x2 ;  /* 0x00000000ca0e7211 */ /* 0x002fe200078410ff */
[----:B------:R-:W-:Y:S01]  /*137a0*/  IMAD R142, R142, c[0x0][0x190], RZ ;  /* 0x000064008e8e7a24 */ /* 0x000fe200078e02ff */
[----:B------:R-:W3:Y:S02]  /*137b0*/  LDL.LU R206, [R1+0x114] ;  /* 0x0001140001ce7983 */ /* 0x000ee40000300800 */
[----:B------:R-:W-:Y:S01]  /*137c0*/  LEA.HI.X.SX32 R15, R202, R2, 0x2, P2 ;  /* 0x00000002ca0f7211 */ /* 0x000fe200010f16ff */
[----:B------:R-:W-:Y:S01]  /*137d0*/  IMAD R141, R143, c[0x0][0x190], RZ ;  /* 0x000064008f8d7a24 */ /* 0x000fe200078e02ff */
[----:B------:R-:W3:Y:S01]  /*137e0*/  LDL.LU R207, [R1+0x118] ;  /* 0x0001180001cf7983 */ /* 0x000ee20000300800 */
[----:B------:R-:W-:-:S04]  /*137f0*/  LEA R12, P5, R140, R0, 0x2 ;  /* 0x000000008c0c7211 */ /* 0x000fc800078a10ff */
[----:B------:R-:W-:Y:S01]  /*13800*/  LEA.HI.X.SX32 R13, R140, R2, 0x2, P5 ;  /* 0x000000028c0d7211 */ /* 0x000fe200028f16ff */
[----:B------:R1:W-:Y:S01]  /*13810*/  STL.64 [R1+0x9b8], R14 ;  /* 0x0009b80e01007387 */ /* 0x0003e20000100a00 */
[----:B------:R-:W-:Y:S02]  /*13820*/  IMAD R144, R144, c[0x0][0x190], RZ ;  /* 0x0000640090907a24 */ /* 0x000fe400078e02ff */
[----:B------:R-:W-:Y:S01]  /*13830*/  IMAD R143, R145, c[0x0][0x190], RZ ;  /* 0x00006400918f7a24 */ /* 0x000fe200078e02ff */
[----:B------:R1:W-:Y:S01]  /*13840*/  STL.64 [R1+0xcb0], R12 ;  /* 0x000cb00c01007387 */ /* 0x0003e20000100a00 */
[----:B------:R-:W-:Y:S01]  /*13850*/  IMAD R145, R146, c[0x0][0x190], RZ ;  /* 0x0000640092917a24 */ /* 0x000fe200078e02ff */
[CC--:B-1----:R-:W-:Y:S02]  /*13860*/  LEA R14, P2, R142.reuse, R0.reuse, 0x2 ;  /* 0x000000008e0e7211 */ /* 0x0c2fe400078410ff */
[----:B------:R-:W-:Y:S02]  /*13870*/  LEA R12, P5, R141, R0, 0x2 ;  /* 0x000000008d0c7211 */ /* 0x000fe400078a10ff */
[----:B------:R-:W-:-:S02]  /*13880*/  LEA.HI.X.SX32 R15, R142, R2, 0x2, P2 ;  /* 0x000000028e0f7211 */ /* 0x000fc400010f16ff */
[C---:B------:R-:W-:Y:S01]  /*13890*/  LEA R140, P2, R144.reuse, R0, 0x2 ;  /* 0x00000000908c7211 */ /* 0x040fe200078410ff */
[----:B------:R-:W-:Y:S01]  /*138a0*/  IMAD R147, R147, c[0x0][0x190], RZ ;  /* 0x0000640093937a24 */ /* 0x000fe200078e02ff */
[----:B------:R-:W-:Y:S02]  /*138b0*/  LEA.HI.X.SX32 R13, R141, R2, 0x2, P5 ;  /* 0x000000028d0d7211 */ /* 0x000fe400028f16ff */
[----:B------:R-:W-:Y:S02]  /*138c0*/  LEA R142, P5, R143, R0, 0x2 ;  /* 0x000000008f8e7211 */ /* 0x000fe400078a10ff */
[----:B------:R-:W-:Y:S02]  /*138d0*/  LEA.HI.X.SX32 R141, R144, R2, 0x2, P2 ;  /* 0x00000002908d7211 */ /* 0x000fe400010f16ff */
[----:B------:R-:W-:Y:S02]  /*138e0*/  LEA R144, P2, R145, R0, 0x2 ;  /* 0x0000000091907211 */ /* 0x000fe400078410ff */
[----:B------:R-:W-:-:S02]  /*138f0*/  LEA.HI.X.SX32 R143, R143, R2, 0x2, P5 ;  /* 0x000000028f8f7211 */ /* 0x000fc400028f16ff */
[----:B------:R-:W-:Y:S02]  /*13900*/  LEA R146, P5, R147, R0, 0x2 ;  /* 0x0000000093927211 */ /* 0x000fe400078a10ff */
[-C--:B------:R-:W-:Y:S02]  /*13910*/  LEA.HI.X.SX32 R145, R145, R2.reuse, 0x2, P2 ;  /* 0x0000000291917211 */ /* 0x080fe400010f16ff */
[----:B------:R-:W-:Y:S01]  /*13920*/  LEA.HI.X.SX32 R147, R147, R2, 0x2, P5 ;  /* 0x0000000293937211 */ /* 0x000fe200028f16ff */
[----:B------:R-:W-:Y:S02]  /*13930*/  IMAD R165, R167, c[0x0][0x190], RZ ;  /* 0x00006400a7a57a24 */ /* 0x000fe400078e02ff */
[----:B------:R-:W-:Y:S02]  /*13940*/  IMAD R168, R168, c[0x0][0x190], RZ ;  /* 0x00006400a8a87a24 */ /* 0x000fe400078e02ff */
[----:B------:R-:W-:Y:S02]  /*13950*/  IMAD R167, R169, c[0x0][0x190], RZ ;  /* 0x00006400a9a77a24 */ /* 0x000fe400078e02ff */
[----:B------:R-:W-:-:S02]  /*13960*/  IMAD R169, R170, c[0x0][0x190], RZ ;  /* 0x00006400aaa97a24 */ /* 0x000fc400078e02ff */
[----:B------:R-:W-:Y:S02]  /*13970*/  IMAD R172, R172, c[0x0][0x190], RZ ;  /* 0x00006400acac7a24 */ /* 0x000fe400078e02ff */
[----:B------:R-:W-:Y:S02]  /*13980*/  IMAD R173, R173, c[0x0][0x190], RZ ;  /* 0x00006400adad7a24 */ /* 0x000fe400078e02ff */
        /* <DEDUP_REMOVED lines=10> */
[----:B--2---:R-:W-:Y:S02]  /*13a30*/  IMAD R202, R208, c[0x0][0x190], RZ ;  /* 0x00006400d0ca7a24 */ /* 0x004fe400078e02ff */
[----:B------:R-:W2:Y:S04]  /*13a40*/  LDL.LU R208, [R1+0x11c] ;  /* 0x00011c0001d07983 */ /* 0x000ea80000300800 */
[----:B------:R1:W-:Y:S04]  /*13a50*/  STL.64 [R1+0xec0], R14 ;  /* 0x000ec00e01007387 */ /* 0x0003e80000100a00 */
[----:B------:R-:W2:Y:S04]  /*13a60*/  LDL.LU R209, [R1+0x120] ;  /* 0x0001200001d17983 */ /* 0x000ea80000300800 */
[----:B------:R5:W-:Y:S01]  /*13a70*/  STL.64 [R1+0xfc8], R12 ;  /* 0x000fc80c01007387 */ /* 0x000be20000100a00 */
[----:B-1----:R-:W-:-:S03]  /*13a80*/  LEA R14, P2, R154, R0, 0x2 ;  /* 0x000000009a0e7211 */ /* 0x002fc600078410ff */
[----:B------:R-:W2:Y:S01]  /*13a90*/  LDL.LU R210, [R1+0x124] ;  /* 0x0001240001d27983 */ /* 0x000ea20000300800 */
[----:B------:R-:W-:-:S03]  /*13aa0*/  LEA.HI.X.SX32 R15, R154, R2, 0x2, P2 ;  /* 0x000000029a0f7211 */ /* 0x000fc600010f16ff */
[----:B------:R-:W2:Y:S01]  /*13ab0*/  LDL.LU R214, [R1+0x128] ;  /* 0x0001280001d67983 */ /* 0x000ea20000300800 */
[----:B-----5:R-:W-:-:S03]  /*13ac0*/  LEA R12, P5, R152, R0, 0x2 ;  /* 0x00000000980c7211 */ /* 0x020fc600078a10ff */
[----:B------:R1:W-:Y:S01]  /*13ad0*/  STL.64 [R1+0x9d8], R14 ;  /* 0x0009d80e01007387 */ /* 0x0003e20000100a00 */
[----:B------:R-:W-:-:S03]  /*13ae0*/  LEA.HI.X.SX32 R13, R152, R2, 0x2, P5 ;  /* 0x00000002980d7211 */ /* 0x000fc600028f16ff */
[----:B------:R-:W5:Y:S04]  /*13af0*/  LDL.LU R213, [R1+0x12c] ;  /* 0x00012c0001d57983 */ /* 0x000f680000300800 */
[----:B------:R1:W-:Y:S02]  /*13b00*/  STL.64 [R1+0xcd8], R12 ;  /* 0x000cd80c01007387 */ /* 0x0003e40000100a00 */
[----:B-1----:R-:W-:-:S04]  /*13b10*/  LEA R14, P2, R148, R0, 0x2 ;  /* 0x00000000940e7211 */ /* 0x002fc800078410ff */
[----:B------:R-:W-:Y:S02]  /*13b20*/  LEA.HI.X.SX32 R15, R148, R2, 0x2, P2 ;  /* 0x00000002940f7211 */ /* 0x000fe400010f16ff */
[CC--:B------:R-:W-:Y:S02]  /*13b30*/  LEA R12, P5, R150.reuse, R0.reuse, 0x2 ;  /* 0x00000000960c7211 */ /* 0x0c0fe400078a10ff */
[----:B------:R-:W-:Y:S02]  /*13b40*/  LEA R148, P2, R149, R0, 0x2 ;  /* 0x0000000095947211 */ /* 0x000fe400078410ff */
[----:B------:R-:W-:Y:S02]  /*13b50*/  LEA.HI.X.SX32 R13, R150, R2, 0x2, P5 ;  /* 0x00000002960d7211 */ /* 0x000fe400028f16ff */
[----:B------:R-:W-:Y:S02]  /*13b60*/  LEA R150, P5, R151, R0, 0x2 ;  /* 0x0000000097967211 */ /* 0x000fe400078a10ff */
[----:B------:R-:W-:-:S02]  /*13b70*/  LEA.HI.X.SX32 R149, R149, R2, 0x2, P2 ;  /* 0x0000000295957211 */ /* 0x000fc400010f16ff */
[----:B------:R-:W-:Y:S02]  /*13b80*/  LEA R152, P2, R153, R0, 0x2 ;  /* 0x0000000099987211 */ /* 0x000fe400078410ff */
[----:B------:R-:W-:Y:S02]  /*13b90*/  LEA.HI.X.SX32 R151, R151, R2, 0x2, P5 ;  /* 0x0000000297977211 */ /* 0x000fe400028f16ff */
[----:B------:R-:W-:Y:S01]  /*13ba0*/  LEA R154, P5, R155, R0, 0x2 ;  /* 0x000000009b9a7211 */ /* 0x000fe200078a10ff */
[----:B------:R1:W-:Y:S01]  /*13bb0*/  STL.64 [R1+0xed0], R14 ;  /* 0x000ed00e01007387 */ /* 0x0003e20000100a00 */
[-C--:B------:R-:W-:Y:S02]  /*13bc0*/  LEA.HI.X.SX32 R153, R153, R2.reuse, 0x2, P2 ;  /* 0x0000000299997211 */ /* 0x080fe400010f16ff */
[----:B------:R-:W-:Y:S01]  /*13bd0*/  LEA.HI.X.SX32 R155, R155, R2, 0x2, P5 ;  /* 0x000000029b9b7211 */ /* 0x000fe200028f16ff */
[----:B------:R4:W-:Y:S04]  /*13be0*/  STL.64 [R1+0xfd8], R12 ;  /* 0x000fd80c01007387 */ /* 0x0009e80000100a00 */
[----:B------:R-:W2:Y:S01]  /*13bf0*/  LDL.LU R226, [R1+0x130] ;  /* 0x0001300001e27983 */ /* 0x000ea20000300800 */
[----:B-1----:R-:W-:-:S02]  /*13c00*/  LEA R14, P2, R162, R0, 0x2 ;  /* 0x00000000a20e7211 */ /* 0x002fc400078410ff */
[----:B----4-:R-:W-:Y:S02]  /*13c10*/  LEA R12, P5, R160, R0, 0x2 ;  /* 0x00000000a00c7211 */ /* 0x010fe400078a10ff */
[-C--:B------:R-:W-:Y:S02]  /*13c20*/  LEA.HI.X.SX32 R15, R162, R2.reuse, 0x2, P2 ;  /* 0x00000002a20f7211 */ /* 0x080fe400010f16ff */
[----:B------:R-:W-:-:S03]  /*13c30*/  LEA.HI.X.SX32 R13, R160, R2, 0x2, P5 ;  /* 0x00000002a00d7211 */ /* 0x000fc600028f16ff */
[----:B------:R1:W-:Y:S04]  /*13c40*/  STL.64 [R1+0x9e8], R14 ;  /* 0x0009e80e01007387 */ /* 0x0003e80000100a00 */
[----:B------:R-:W4:Y:S04]  /*13c50*/  LDL.LU R218, [R1+0x134] ;  /* 0x0001340001da7983 */ /* 0x000f280000300800 */
[----:B------:R3:W-:Y:S01]  /*13c60*/  STL.64 [R1+0xce8], R12 ;  /* 0x000ce80c01007387 */ /* 0x0007e20000100a00 */
[----:B-1----:R-:W-:-:S04]  /*13c70*/  LEA R14, P2, R156, R0, 0x2 ;  /* 0x000000009c0e7211 */ /* 0x002fc800078410ff */
[----:B------:R-:W-:Y:S02]  /*13c80*/  LEA.HI.X.SX32 R15, R156, R2, 0x2, P2 ;  /* 0x000000029c0f7211 */ /* 0x000fe400010f16ff */
[CC--:B---3--:R-:W-:Y:S02]  /*13c90*/  LEA R12, P5, R158.reuse, R0.reuse, 0x2 ;  /* 0x000000009e0c7211 */ /* 0x0c8fe400078a10ff */
        /* <DEDUP_REMOVED lines=13> */
[C---:B---3--:R-:W-:Y:S02]  /*13d70*/  LEA R12, P5, R166.reuse, R0, 0x2 ;  /* 0x00000000a60c7211 */ /* 0x048fe400078a10ff */
[-C--:B------:R-:W-:Y:S02]  /*13d80*/  LEA.HI.X.SX32 R15, R199, R2.reuse, 0x2, P2 ;  /* 0x00000002c70f7211 */ /* 0x080fe400010f16ff */
[----:B------:R-:W-:-:S03]  /*13d90*/  LEA.HI.X.SX32 R13, R166, R2, 0x2, P5 ;  /* 0x00000002a60d7211 */ /* 0x000fc600028f16ff */
[----:B------:R1:W-:Y:S04]  /*13da0*/  STL.64 [R1+0xa08], R14 ;  /* 0x000a080e01007387 */ /* 0x0003e80000100a00 */
[----:B------:R3:W-:Y:S01]  /*13db0*/  STL.64 [R1+0xcf8], R12 ;  /* 0x000cf80c01007387 */ /* 0x0007e20000100a00 */
[CC--:B-1----:R-:W-:Y:S02]  /*13dc0*/  LEA R14, P2, R164.reuse, R0.reuse, 0x2 ;  /* 0x00000000a40e7211 */ /* 0x0c2fe400078410ff */
[----:B---3--:R-:W-:Y:S02]  /*13dd0*/  LEA R12, P5, R165, R0, 0x2 ;  /* 0x00000000a50c7211 */ /* 0x008fe400078a10ff */
[----:B------:R-:W-:Y:S02]  /*13de0*/  LEA.HI.X.SX32 R15, R164, R2, 0x2, P2 ;  /* 0x00000002a40f7211 */ /* 0x000fe400010f16ff */
[----:B------:R-:W-:-:S02]  /*13df0*/  LEA R164, P2, R168, R0, 0x2 ;  /* 0x00000000a8a47211 */ /* 0x000fc400078410ff */
[----:B------:R-:W-:Y:S02]  /*13e00*/  LEA.HI.X.SX32 R13, R165, R2, 0x2, P5 ;  /* 0x00000002a50d7211 */ /* 0x000fe400028f16ff */
[----:B------:R-:W-:Y:S02]  /*13e10*/  LEA R166, P5, R167, R0, 0x2 ;  /* 0x00000000a7a67211 */ /* 0x000fe400078a10ff */
[----:B------:R-:W-:Y:S02]  /*13e20*/  LEA.HI.X.SX32 R165, R168, R2, 0x2, P2 ;  /* 0x00000002a8a57211 */ /* 0x000fe400010f16ff */
[----:B------:R-:W-:Y:S02]  /*13e30*/  LEA R168, P2, R169, R0, 0x2 ;  /* 0x00000000a9a87211 */ /* 0x000fe400078410ff */
[----:B------:R-:W-:Y:S02]  /*13e40*/  LEA.HI.X.SX32 R167, R167, R2, 0x2, P5 ;  /* 0x00000002a7a77211 */ /* 0x000fe400028f16ff */
[----:B------:R-:W-:Y:S01]  /*13e50*/  LEA R170, P5, R171, R0, 0x2 ;  /* 0x00000000abaa7211 */ /* 0x000fe200078a10ff */
[----:B------:R1:W-:Y:S01]  /*13e60*/  STL.64 [R1+0xee0], R14 ;  /* 0x000ee00e01007387 */ /* 0x0003e20000100a00 */
[----:B------:R-:W-:-:S02]  /*13e70*/  LEA.HI.X.SX32 R169, R169, R2, 0x2, P2 ;  /* 0x00000002a9a97211 */ /* 0x000fc400010f16ff */
[----:B------:R-:W-:Y:S01]  /*13e80*/  LEA.HI.X.SX32 R171, R171, R2, 0x2, P5 ;  /* 0x00000002abab7211 */ /* 0x000fe200028f16ff */
[----:B------:R3:W-:Y:S01]  /*13e90*/  STL.64 [R1+0x1008], R12 ;  /* 0x0010080c01007387 */ /* 0x0007e20000100a00 */
[CC--:B-1----:R-:W-:Y:S02]  /*13ea0*/  LEA R14, P2, R172.reuse, R0.reuse, 0x2 ;  /* 0x00000000ac0e7211 */ /* 0x0c2fe400078410ff */
        /* <DEDUP_REMOVED lines=18> */
[----:B------:R3:W-:Y:S04]  /*13fd0*/  STL.64 [R1+0x1018], R12 ;  /* 0x0010180c01007387 */ /* 0x0007e80000100a00 */
[----:B------:R-:W4:Y:S01]  /*13fe0*/  LDL.LU R234, [R1+0x13c] ;  /* 0x00013c0001ea7983 */ /* 0x000f220000300800 */
[----:B-1----:R-:W-:-:S03]  /*13ff0*/  LEA R14, P2, R181, R0, 0x2 ;  /* 0x00000000b50e7211 */ /* 0x002fc600078410ff */
[----:B------:R-:W4:Y:S01]  /*14000*/  LDL.LU R232, [R1+0x140] ;  /* 0x0001400001e87983 */ /* 0x000f220000300800 */
        /* <DEDUP_REMOVED lines=10> */
[C---:B------:R-:W-:Y:S02]  /*140b0*/  LEA R182, P5, R186.reuse, R0, 0x2 ;  /* 0x00000000bab67211 */ /* 0x040fe400078a10ff */
[----:B------:R-:W-:Y:S02]  /*140c0*/  LEA.HI.X.SX32 R181, R185, R2, 0x2, P2 ;  /* 0x00000002b9b57211 */ /* 0x000fe400010f16ff */
[C---:B------:R-:W-:Y:S02]  /*140d0*/  LEA R184, P2, R187.reuse, R0, 0x2 ;  /* 0x00000000bbb87211 */ /* 0x040fe400078410ff */
[----:B------:R-:W-:Y:S02]  /*140e0*/  LEA.HI.X.SX32 R183, R186, R2, 0x2, P5 ;  /* 0x00000002bab77211 */ /* 0x000fe400028f16ff */
[----:B------:R-:W-:Y:S01]  /*140f0*/  LEA R186, P5, R188, R0, 0x2 ;  /* 0x00000000bcba7211 */ /* 0x000fe200078a10ff */
[----:B------:R1:W-:Y:S01]  /*14100*/  STL.64 [R1+0xef8], R14 ;  /* 0x000ef80e01007387 */ /* 0x0003e20000100a00 */
[----:B------:R-:W-:-:S02]  /*14110*/  LEA.HI.X.SX32 R185, R187, R2, 0x2, P2 ;  /* 0x00000002bbb97211 */ /* 0x000fc400010f16ff */
[----:B------:R-:W-:Y:S01]  /*14120*/  LEA.HI.X.SX32 R187, R188, R2, 0x2, P5 ;  /* 0x00000002bcbb7211 */ /* 0x000fe200028f16ff */
[----:B------:R3:W-:Y:S01]  /*14130*/  STL.64 [R1+0x1038], R12 ;  /* 0x0010380c01007387 */ /* 0x0007e20000100a00 */
[----:B------:R-:W-:Y:S01]  /*14140*/  IMAD R191, R191, c[0x0][0x190], RZ ;  /* 0x00006400bfbf7a24 */ /* 0x000fe200078e02ff */
[CC--:B-1----:R-:W-:Y:S02]  /*14150*/  LEA R14, P2, R189.reuse, R0.reuse, 0x2 ;  /* 0x00000000bd0e7211 */ /* 0x0c2fe400078410ff */
[C---:B---3--:R-:W-:Y:S02]  /*14160*/  LEA R12, P5, R190.reuse, R0, 0x2 ;  /* 0x00000000be0c7211 */ /* 0x048fe400078a10ff */
[-C--:B------:R-:W-:Y:S02]  /*14170*/  LEA.HI.X.SX32 R15, R189, R2.reuse, 0x2, P2 ;  /* 0x00000002bd0f7211 */ /* 0x080fe400010f16ff */
[----:B------:R-:W-:-:S03]  /*14180*/  LEA.HI.X.SX32 R13, R190, R2, 0x2, P5 ;  /* 0x00000002be0d7211 */ /* 0x000fc600028f16ff */
[----:B------:R1:W-:Y:S04]  /*14190*/  STL.64 [R1+0xa48], R14 ;  /* 0x000a480e01007387 */ /* 0x0003e80000100a00 */
[----:B------:R3:W-:Y:S01]  /*141a0*/  STL.64 [R1+0xd48], R12 ;  /* 0x000d480c01007387 */ /* 0x0007e20000100a00 */
[CC--:B-1----:R-:W-:Y:S02]  /*141b0*/  LEA R14, P2, R191.reuse, R0.reuse, 0x2 ;  /* 0x00000000bf0e7211 */ /* 0x0c2fe400078410ff */
[C---:B---3--:R-:W-:Y:S02]  /*141c0*/  LEA R12, P5, R192.reuse, R0, 0x2 ;  /* 0x00000000c00c7211 */ /* 0x048fe400078a10ff */
[-C--:B------:R-:W-:Y:S02]  /*141d0*/  LEA.HI.X.SX32 R15, R191, R2.reuse, 0x2, P2 ;  /* 0x00000002bf0f7211 */ /* 0x080fe400010f16ff */
[----:B------:R-:W-:-:S03]  /*141e0*/  LEA.HI.X.SX32 R13, R192, R2, 0x2, P5 ;  /* 0x00000002c00d7211 */ /* 0x000fc600028f16ff */
[----:B------:R1:W-:Y:S04]  /*141f0*/  STL.64 [R1+0xf00], R14 ;  /* 0x000f000e01007387 */ /* 0x0003e80000100a00 */
[----:B------:R3:W-:Y:S04]  /*14200*/  STL.64 [R1+0x1040], R12 ;  /* 0x0010400c01007387 */ /* 0x0007e80000100a00 */
[----:B------:R-:W4:Y:S01]  /*14210*/  LDL.LU R246, [R1+0x144] ;  /* 0x0001440001f67983 */ /* 0x000f220000300800 */
[----:B------:R-:W-:Y:S02]  /*14220*/  IMAD R193, R193, c[0x0][0x190], RZ ;  /* 0x00006400c1c17a24 */ /* 0x000fe400078e02ff */
[----:B------:R-:W-:-:S03]  /*14230*/  IMAD R195, R195, c[0x0][0x190], RZ ;  /* 0x00006400c3c37a24 */ /* 0x000fc600078e02ff */
[----:B------:R-:W-:-:S04]  /*14240*/  LEA R188, P2, R193, R0, 0x2 ;  /* 0x00000000c1bc7211 */ /* 0x000fc800078410ff */
[----:B------:R-:W-:Y:S02]  /*14250*/  LEA.HI.X.SX32 R189, R193, R2, 0x2, P2 ;  /* 0x00000002c1bd7211 */ /* 0x000fe400010f16ff */
[----:B------:R-:W-:-:S04]  /*14260*/  LEA R192, P2, R195, R0, 0x2 ;  /* 0x00000000c3c07211 */ /* 0x000fc800078410ff */
[----:B------:R-:W-:Y:S02]  /*14270*/  LEA.HI.X.SX32 R193, R195, R2, 0x2, P2 ;  /* 0x00000002c3c17211 */ /* 0x000fe400010f16ff */
[----:B-1----:R-:W-:-:S04]  /*14280*/  LEA R14, P2, R197, R0, 0x2 ;  /* 0x00000000c50e7211 */ /* 0x002fc800078410ff */
[----:B------:R-:W-:-:S05]  /*14290*/  LEA.HI.X.SX32 R15, R197, R2, 0x2, P2 ;  /* 0x00000002c50f7211 */ /* 0x000fca00010f16ff */
[----:B------:R1:W-:Y:S04]  /*142a0*/  STL.64 [R1+0xa68], R14 ;  /* 0x000a680e01007387 */ /* 0x0003e80000100a00 */
[----:B------:R-:W4:Y:S01]  /*142b0*/  LDL.LU R248, [R1+0x148] ;  /* 0x0001480001f87983 */ /* 0x000f220000300800 */
[----:B------:R-:W-:-:S05]  /*142c0*/  IMAD R194, R194, c[0x0][0x190], RZ ;  /* 0x00006400c2c27a24 */ /* 0x000fca00078e02ff */
[----:B------:R-:W-:Y:S01]  /*142d0*/  LEA R190, P5, R194, R0, 0x2 ;  /* 0x00000000c2be7211 */ /* 0x000fe200078a10ff */
[----:B------:R-:W-:-:S03]  /*142e0*/  IMAD R198, R198, c[0x0][0x190], RZ ;  /* 0x00006400c6c67a24 */ /* 0x000fc600078e02ff */
[----:B------:R-:W-:Y:S02]  /*142f0*/  LEA.HI.X.SX32 R191, R194, R2, 0x2, P5 ;  /* 0x00000002c2bf7211 */ /* 0x000fe400028f16ff */
[----:B------:R-:W-:Y:S01]  /*14300*/  LEA R194, P5, R196, R0, 0x2 ;  /* 0x00000000c4c27211 */ /* 0x000fe200078a10ff */
[----:B------:R-:W-:-:S03]  /*14310*/  IMAD R200, R200, c[0x0][0x190], RZ ;  /* 0x00006400c8c87a24 */ /* 0x000fc600078e02ff */
[----:B------:R-:W-:Y:S02]  /*14320*/  LEA.HI.X.SX32 R195, R196, R2, 0x2, P5 ;  /* 0x00000002c4c37211 */ /* 0x000fe400028f16ff */
[----:B---3--:R-:W-:Y:S01]  /*14330*/  LEA R12, P5, R198, R0, 0x2 ;  /* 0x00000000c60c7211 */ /* 0x008fe200078a10ff */
[----:B------:R-:W-:-:S03]  /*14340*/  IMAD R201, R201, c[0x0][0x190], RZ ;  /* 0x00006400c9c97a24 */ /* 0x000fc600078e02ff */
[----:B------:R-:W-:Y:S02]  /*14350*/  LEA.HI.X.SX32 R13, R198, R2, 0x2, P5 ;  /* 0x00000002c60d7211 */ /* 0x000fe400028f16ff */
[C---:B-1----:R-:W-:Y:S01]  /*14360*/  LEA R14, P2, R200.reuse, R0, 0x2 ;  /* 0x00000000c80e7211 */ /* 0x042fe200078410ff */
[----:B------:R-:W-:Y:S02]  /*14370*/  IMAD R203, R203, c[0x0][0x190], RZ ;  /* 0x00006400cbcb7a24 */ /* 0x000fe400078e02ff */
[----:B------:R1:W-:Y:S01]  /*14380*/  STL.64 [R1+0xd68], R12 ;  /* 0x000d680c01007387 */ /* 0x0003e20000100a00 */
[----:B------:R-:W-:Y:S01]  /*14390*/  LEA.HI.X.SX32 R15, R200, R2, 0x2, P2 ;  /* 0x00000002c80f7211 */ /* 0x000fe200010f16ff */
[----:B------:R-:W-:Y:S01]  /*143a0*/  IMAD R204, R204, c[0x0][0x190], RZ ;  /* 0x00006400cccc7a24 */ /* 0x000fe200078e02ff */
[-C--:B------:R-:W-:Y:S01]  /*143b0*/  LEA R196, P2, R202, R0.reuse, 0x2 ;  /* 0x00000000cac47211 */ /* 0x080fe200078410ff */
[----:B------:R-:W-:Y:S01]  /*143c0*/  IMAD R205, R205, c[0x0][0x190], RZ ;  /* 0x00006400cdcd7a24 */ /* 0x000fe200078e02ff */
[----:B-1----:R-:W-:Y:S01]  /*143d0*/  LEA R12, P5, R201, R0, 0x2 ;  /* 0x00000000c90c7211 */ /* 0x002fe200078a10ff */
[----:B------:R-:W-:Y:S01]  /*143e0*/  IMAD R206, R206, c[0x0][0x190], RZ ;  /* 0x00006400cece7a24 */ /* 0x000fe200078e02ff */
[----:B------:R-:W-:-:S02]  /*143f0*/  LEA.HI.X.SX32 R197, R202, R2, 0x2, P2 ;  /* 0x00000002cac57211 */ /* 0x000fc400010f16ff */
[----:B------:R-:W-:Y:S02]  /*14400*/  LEA.HI.X.SX32 R13, R201, R2, 0x2, P5 ;  /* 0x00000002c90d7211 */ /* 0x000fe400028f16ff */
[-C--:B------:R-:W-:Y:S02]  /*14410*/  LEA R198, P5, R203, R0.reuse, 0x2 ;  /* 0x00000000cbc67211 */ /* 0x080fe400078a10ff */
[C---:B------:R-:W-:Y:S01]  /*14420*/  LEA R200, P2, R204.reuse, R0, 0x2 ;  /* 0x00000000ccc87211 */ /* 0x040fe200078410ff */
[----:B------:R-:W-:Y:S01]  /*14430*/  IMAD R207, R207, c[0x0][0x190], RZ ;  /* 0x00006400cfcf7a24 */ /* 0x000fe200078e02ff */
[----:B------:R-:W-:Y:S01]  /*14440*/  LEA.HI.X.SX32 R199, R203, R2, 0x2, P5 ;  /* 0x00000002cbc77211 */ /* 0x000fe200028f16ff */
[----:B------:R1:W-:Y:S01]  /*14450*/  STL.64 [R1+0xf08], R14 ;  /* 0x000f080e01007387 */ /* 0x0003e20000100a00 */
[C---:B------:R-:W-:Y:S02]  /*14460*/  LEA R202, P5, R205.reuse, R0, 0x2 ;  /* 0x00000000cdca7211 */ /* 0x040fe400078a10ff */
[-C--:B------:R-:W-:Y:S01]  /*14470*/  LEA.HI.X.SX32 R201, R204, R2.reuse, 0x2, P2 ;  /* 0x00000002ccc97211 */ /* 0x080fe200010f16ff */
[----:B------:R-:W3:Y:S01]  /*14480*/  LDL.LU R247, [R1+0x14c] ;  /* 0x00014c0001f77983 */ /* 0x000ee20000300800 */
[----:B------:R-:W-:-:S03]  /*14490*/  LEA.HI.X.SX32 R203, R205, R2, 0x2, P5 ;  /* 0x00000002cdcb7211 */ /* 0x000fc600028f16ff */
[----:B------:R-:W3:Y:S01]  /*144a0*/  LDL.LU R240, [R1+0x150] ;  /* 0x0001500001f07983 */ /* 0x000ee20000300800 */
[----:B-1----:R-:W-:-:S03]  /*144b0*/  LEA R14, P2, R206, R0, 0x2 ;  /* 0x00000000ce0e7211 */ /* 0x002fc600078410ff */
[----:B------:R1:W-:Y:S01]  /*144c0*/  STL.64 [R1+0x1048], R12 ;  /* 0x0010480c01007387 */ /* 0x0003e20000100a00 */
[----:B--2---:R-:W-:Y:S01]  /*144d0*/  IMAD R208, R208, c[0x0][0x190], RZ ;  /* 0x00006400d0d07a24 */ /* 0x004fe200078e02ff */
[----:B------:R-:W-:Y:S01]  /*144e0*/  LEA.HI.X.SX32 R15, R206, R2, 0x2, P2 ;  /* 0x00000002ce0f7211 */ /* 0x000fe200010f16ff */
[----:B------:R-:W-:Y:S01]  /*144f0*/  IMAD R209, R209, c[0x0][0x190], RZ ;  /* 0x00006400d1d17a24 */ /* 0x000fe200078e02ff */
[----:B-1----:R-:W-:-:S03]  /*14500*/  LEA R12, P5, R207, R0, 0x2 ;  /* 0x00000000cf0c7211 */ /* 0x002fc600078a10ff */
[----:B------:R1:W-:Y:S01]  /*14510*/  STL.64 [R1+0xa78], R14 ;  /* 0x000a780e01007387 */ /* 0x0003e20000100a00 */
[----:B------:R-:W-:Y:S01]  /*14520*/  LEA.HI.X.SX32 R13, R207, R2, 0x2, P5 ;  /* 0x00000002cf0d7211 */ /* 0x000fe200028f16ff */
[----:B------:R-:W-:Y:S02]  /*14530*/  IMAD R210, R210, c[0x0][0x190], RZ ;  /* 0x00006400d2d27a24 */ /* 0x000fe400078e02ff */
[----:B------:R-:W-:Y:S02]  /*14540*/  IMAD R214, R214, c[0x0][0x190], RZ ;  /* 0x00006400d6d67a24 */ /* 0x000fe400078e02ff */
[----:B------:R2:W-:Y:S01]  /*14550*/  STL.64 [R1+0xd78], R12 ;  /* 0x000d780c01007387 */ /* 0x0005e20000100a00 */
[----:B-1----:R-:W-:Y:S01]  /*14560*/  LEA R14, P2, R208, R0, 0x2 ;  /* 0x00000000d00e7211 */ /* 0x002fe200078410ff */
[----:B-----5:R-:W-:-:S03]  /*14570*/  IMAD R213, R213, c[0x0][0x190], RZ ;  /* 0x00006400d5d57a24 */ /* 0x020fc600078e02ff */
[----:B------:R-:W-:Y:S02]  /*14580*/  LEA.HI.X.SX32 R15, R208, R2, 0x2, P2 ;  /* 0x00000002d00f7211 */ /* 0x000fe400010f16ff */
[CC--:B------:R-:W-:Y:S02]  /*14590*/  LEA R204, P2, R210.reuse, R0.reuse, 0x2 ;  /* 0x00000000d2cc7211 */ /* 0x0c0fe400078410ff */
[----:B--2---:R-:W-:Y:S01]  /*145a0*/  LEA R12, P5, R209, R0, 0x2 ;  /* 0x00000000d10c7211 */ /* 0x004fe200078a10ff */
[----:B------:R-:W-:Y:S01]  /*145b0*/  IMAD R211, R211, c[0x0][0x190], RZ ;  /* 0x00006400d3d37a24 */ /* 0x000fe200078e02ff */
[-C--:B------:R-:W-:Y:S01]  /*145c0*/  LEA.HI.X.SX32 R205, R210, R2.reuse, 0x2, P2 ;  /* 0x00000002d2cd7211 */ /* 0x080fe200010f16ff */
[----:B------:R-:W-:Y:S01]  /*145d0*/  IMAD R237, R226, c[0x0][0x190], RZ ;  /* 0x00006400e2ed7a24 */ /* 0x000fe200078e02ff */
[----:B------:R-:W-:Y:S01]  /*145e0*/  LEA.HI.X.SX32 R13, R209, R2, 0x2, P5 ;  /* 0x00000002d10d7211 */ /* 0x000fe200028f16ff */
[----:B------:R-:W-:Y:S01]  /*145f0*/  IMAD R226, R220, c[0x0][0x190], RZ ;  /* 0x00006400dce27a24 */ /* 0x000fe200078e02ff */
[-C--:B------:R-:W-:Y:S01]  /*14600*/  LEA R206, P5, R214, R0.reuse, 0x2 ;  /* 0x00000000d6ce7211 */ /* 0x080fe200078a10ff */
[----:B------:R-:W-:Y:S01]  /*14610*/  IMAD R212, R212, c[0x0][0x190], RZ ;  /* 0x00006400d4d47a24 */ /* 0x000fe200078e02ff */
[----:B------:R-:W-:Y:S01]  /*14620*/  LEA R208, P2, R213, R0, 0x2 ;  /* 0x00000000d5d07211 */ /* 0x000fe200078410ff */
[----:B------:R-:W-:Y:S01]  /*14630*/  IMAD R220, R222, c[0x0][0x190], RZ ;  /* 0x00006400dedc7a24 */ /* 0x000fe200078e02ff */
[----:B------:R-:W-:Y:S01]  /*14640*/  LEA.HI.X.SX32 R207, R214, R2, 0x2, P5 ;  /* 0x00000002d6cf7211 */ /* 0x000fe200028f16ff */
[----:B------:R-:W-:Y:S01]  /*14650*/  IMAD R222, R223, c[0x0][0x190], RZ ;  /* 0x00006400dfde7a24 */ /* 0x000fe200078e02ff */
[----:B------:R-:W-:Y:S01]  /*14660*/  LEA R210, P5, R211, R0, 0x2 ;  /* 0x00000000d3d27211 */ /* 0x000fe200078a10ff */
[----:B------:R-:W-:Y:S01]  /*14670*/  IMAD R223, R225, c[0x0][0x190], RZ ;  /* 0x00006400e1df7a24 */ /* 0x000fe200078e02ff */
[----:B------:R1:W-:Y:S01]  /*14680*/  STL.64 [R1+0xf10], R14 ;  /* 0x000f100e01007387 */ /* 0x0003e20000100a00 */
[----:B------:R-:W-:-:S02]  /*14690*/  LEA.HI.X.SX32 R209, R213, R2, 0x2, P2 ;  /* 0x00000002d5d17211 */ /* 0x000fc400010f16ff */
[----:B------:R-:W-:Y:S01]  /*146a0*/  LEA.HI.X.SX32 R211, R211, R2, 0x2, P5 ;  /* 0x00000002d3d37211 */ /* 0x000fe200028f16ff */
[----:B----4-:R-:W-:Y:S01]  /*146b0*/  IMAD R236, R218, c[0x0][0x190], RZ ;  /* 0x00006400daec7a24 */ /* 0x010fe200078e02ff */
[----:B-1----:R-:W-:-:S04]  /*146c0*/  LEA R14, P2, R212, R0, 0x2 ;  /* 0x00000000d40e7211 */ /* 0x002fc800078410ff */
[----:B------:R-:W-:Y:S01]  /*146d0*/  LEA.HI.X.SX32 R15, R212, R2, 0x2, P2 ;  /* 0x00000002d40f7211 */ /* 0x000fe200010f16ff */
        /* <DEDUP_REMOVED lines=14> */
[----:B------:R-:W2:Y:S04]  /*147c0*/  LDL.LU R246, [R1+0x154] ;  /* 0x0001540001f67983 */ /* 0x000ea80000300800 */
[----:B------:R1:W-:Y:S04]  /*147d0*/  STL.64 [R1+0x1050], R12 ;  /* 0x0010500c01007387 */ /* 0x0003e80000100a00 */
[----:B------:R4:W-:Y:S01]  /*147e0*/  STL.64 [R1+0xa98], R14 ;  /* 0x000a980e01007387 */ /* 0x0009e20000100a00 */
[----:B-1----:R-:W-:-:S04]  /*147f0*/  LEA R12, P5, R237, R0, 0x2 ;  /* 0x00000000ed0c7211 */ /* 0x002fc800078a10ff */
[----:B------:R-:W-:Y:S02]  /*14800*/  LEA.HI.X.SX32 R13, R237, R2, 0x2, P5 ;  /* 0x00000002ed0d7211 */ /* 0x000fe400028f16ff */
[----:B----4-:R-:W-:-:S03]  /*14810*/  LEA R14, P2, R236, R0, 0x2 ;  /* 0x00000000ec0e7211 */ /* 0x010fc600078410ff */
[----:B------:R1:W-:Y:S01]  /*14820*/  STL.64 [R1+0xd98], R12 ;  /* 0x000d980c01007387 */ /* 0x0003e20000100a00 */
[----:B------:R-:W-:Y:S02]  /*14830*/  LEA.HI.X.SX32 R15, R236, R2, 0x2, P2 ;  /* 0x00000002ec0f7211 */ /* 0x000fe400010f16ff */
[-C--:B------:R-:W-:Y:S02]  /*14840*/  LEA R212, P2, R216, R0.reuse, 0x2 ;  /* 0x00000000d8d47211 */ /* 0x080fe400078410ff */
[----:B-1----:R-:W-:Y:S02]  /*14850*/  LEA R12, P5, R218, R0, 0x2 ;  /* 0x00000000da0c7211 */ /* 0x002fe400078a10ff */
[-C--:B------:R-:W-:Y:S02]  /*14860*/  LEA.HI.X.SX32 R213, R216, R2.reuse, 0x2, P2 ;  /* 0x00000002d8d57211 */ /* 0x080fe400010f16ff */
[----:B------:R-:W-:Y:S02]  /*14870*/  LEA.HI.X.SX32 R13, R218, R2, 0x2, P5 ;  /* 0x00000002da0d7211 */ /* 0x000fe400028f16ff */
[----:B------:R-:W-:-:S02]  /*14880*/  LEA R214, P5, R215, R0, 0x2 ;  /* 0x00000000d7d67211 */ /* 0x000fc400078a10ff */
[----:B------:R-:W-:Y:S02]  /*14890*/  LEA R216, P2, R217, R0, 0x2 ;  /* 0x00000000d9d87211 */ /* 0x000fe400078410ff */
[----:B------:R-:W-:Y:S01]  /*148a0*/  LEA.HI.X.SX32 R215, R215, R2, 0x2, P5 ;  /* 0x00000002d7d77211 */ /* 0x000fe200028f16ff */
[----:B------:R1:W-:Y:S01]  /*148b0*/  STL.64 [R1+0xf18], R14 ;  /* 0x000f180e01007387 */ /* 0x0003e20000100a00 */
[----:B------:R-:W-:Y:S02]  /*148c0*/  LEA R218, P5, R219, R0, 0x2 ;  /* 0x00000000dbda7211 */ /* 0x000fe400078a10ff */
[-C--:B------:R-:W-:Y:S01]  /*148d0*/  LEA.HI.X.SX32 R217, R217, R2.reuse, 0x2, P2 ;  /* 0x00000002d9d97211 */ /* 0x080fe200010f16ff */
[----:B------:R4:W-:Y:S01]  /*148e0*/  STL.64 [R1+0x1058], R12 ;  /* 0x0010580c01007387 */ /* 0x0009e20000100a00 */
[----:B------:R-:W-:Y:S02]  /*148f0*/  LEA.HI.X.SX32 R219, R219, R2, 0x2, P5 ;  /* 0x00000002dbdb7211 */ /* 0x000fe400028f16ff */
[----:B-1----:R-:W-:-:S02]  /*14900*/  LEA R14, P2, R226, R0, 0x2 ;  /* 0x00000000e20e7211 */ /* 0x002fc400078410ff */
[----:B----4-:R-:W-:Y:S02]  /*14910*/  LEA R12, P5, R224, R0, 0x2 ;  /* 0x00000000e00c7211 */ /* 0x010fe400078a10ff */
[----:B------:R-:W-:Y:S02]  /*14920*/  LEA.HI.X.SX32 R15, R226, R2, 0x2, P2 ;  /* 0x00000002e20f7211 */ /* 0x000fe400010f16ff */
[----:B------:R-:W-:Y:S02]  /*14930*/  LEA R16, P2, R220, R0, 0x2 ;  /* 0x00000000dc107211 */ /* 0x000fe400078410ff */
[-C--:B------:R-:W-:Y:S02]  /*14940*/  LEA.HI.X.SX32 R13, R224, R2.reuse, 0x2, P5 ;  /* 0x00000002e00d7211 */ /* 0x080fe400028f16ff */
[----:B------:R-:W-:Y:S01]  /*14950*/  LEA.HI.X.SX32 R17, R220, R2, 0x2, P2 ;  /* 0x00000002dc117211 */ /* 0x000fe200010f16ff */
[----:B------:R-:W-:Y:S01]  /*14960*/  STL.64 [R1+0xaa8], R14 ;  /* 0x000aa80e01007387 */ /* 0x000fe20000100a00 */
[----:B------:R-:W-:-:S03]  /*14970*/  IMAD R233, R248, c[0x0][0x190], RZ ;  /* 0x00006400f8e97a24 */ /* 0x000fc600078e02ff */
[----:B------:R1:W-:Y:S04]  /*14980*/  STL.64 [R1+0xda8], R12 ;  /* 0x000da80c01007387 */ /* 0x0003e80000100a00 */
[----:B-1----:R-:W4:Y:S04]  /*14990*/  LDL.LU R13, [R1+0x158] ;  /* 0x00015800010d7983 */ /* 0x002f280000300800 */
[----:B------:R1:W-:Y:S04]  /*149a0*/  STL.64 [R1+0xf20], R16 ;  /* 0x000f201001007387 */ /* 0x0003e80000100a00 */
[----:B------:R-:W5:Y:S01]  /*149b0*/  LDL.LU R248, [R1+0x15c] ;  /* 0x00015c0001f87983 */ /* 0x000f620000300800 */
[-C--:B------:R-:W-:Y:S01]  /*149c0*/  LEA R14, P5, R222, R0.reuse, 0x2 ;  /* 0x00000000de0e7211 */ /* 0x080fe200078a10ff */
[----:B------:R-:W-:Y:S01]  /*149d0*/  IMAD R227, R227, c[0x0][0x190], RZ ;  /* 0x00006400e3e37a24 */ /* 0x000fe200078e02ff */
        /* <DEDUP_REMOVED lines=9> */
[C---:B-1----:R-:W-:Y:S02]  /*14a70*/  LEA R16, P2, R234.reuse, R0, 0x2 ;  /* 0x00000000ea107211 */ /* 0x042fe400078410ff */
[-C--:B------:R-:W-:Y:S02]  /*14a80*/  LEA.HI.X.SX32 R227, R227, R2.reuse, 0x2, P5 ;  /* 0x00000002e3e37211 */ /* 0x080fe400028f16ff */
[----:B------:R-:W-:Y:S02]  /*14a90*/  LEA.HI.X.SX32 R17, R234, R2, 0x2, P2 ;  /* 0x00000002ea117211 */ /* 0x000fe400010f16ff */
[----:B---3--:R-:W-:-:S04]  /*14aa0*/  LEA R14, P5, R232, R0, 0x2 ;  /* 0x00000000e80e7211 */ /* 0x008fc800078a10ff */
[----:B------:R-:W-:Y:S01]  /*14ab0*/  LEA.HI.X.SX32 R15, R232, R2, 0x2, P5 ;  /* 0x00000002e80f7211 */ /* 0x000fe200028f16ff */
[----:B------:R1:W-:Y:S04]  /*14ac0*/  STL.64 [R1+0xac8], R16 ;  /* 0x000ac81001007387 */ /* 0x0003e80000100a00 */
[----:B------:R3:W-:Y:S01]  /*14ad0*/  STL.64 [R1+0xdc8], R14 ;  /* 0x000dc80e01007387 */ /* 0x0007e20000100a00 */
[-C--:B-1----:R-:W-:Y:S02]  /*14ae0*/  LEA R16, P2, R228, R0.reuse, 0x2 ;  /* 0x00000000e4107211 */ /* 0x082fe400078410ff */
[----:B---3--:R-:W-:Y:S02]  /*14af0*/  LEA R14, P5, R230, R0, 0x2 ;  /* 0x00000000e60e7211 */ /* 0x008fe400078a10ff */
[----:B------:R-:W-:-:S02]  /*14b00*/  LEA.HI.X.SX32 R17, R228, R2, 0x2, P2 ;  /* 0x00000002e4117211 */ /* 0x000fc400010f16ff */
[----:B------:R-:W-:-:S03]  /*14b10*/  LEA.HI.X.SX32 R15, R230, R2, 0x2, P5 ;  /* 0x00000002e60f7211 */ /* 0x000fc600028f16ff */
[----:B------:R-:W-:Y:S04]  /*14b20*/  STL.64 [R1+0xf28], R16 ;  /* 0x000f281001007387 */ /* 0x000fe80000100a00 */
[----:B------:R1:W-:Y:S04]  /*14b30*/  STL.64 [R1+0x1068], R14 ;  /* 0x0010680e01007387 */ /* 0x0003e80000100a00 */
[----:B-1----:R-:W3:Y:S04]  /*14b40*/  LDL.LU R15, [R1+0x160] ;  /* 0x00016000010f7983 */ /* 0x002ee80000300800 */
[----:B------:R-:W3:Y:S01]  /*14b50*/  LDL.LU R12, [R1+0x164] ;  /* 0x00016400010c7983 */ /* 0x000ee20000300800 */
[----:B------:R-:W-:-:S02]  /*14b60*/  IMAD R3, R247, c[0x0][0x190], RZ ;  /* 0x00006400f7037a24 */ /* 0x000fc400078e02ff */
[----:B------:R-:W-:Y:S02]  /*14b70*/  IMAD R247, R244, c[0x0][0x190], RZ ;  /* 0x00006400f4f77a24 */ /* 0x000fe400078e02ff */
[----:B--2---:R-:W-:Y:S02]  /*14b80*/  IMAD R237, R246, c[0x0][0x190], RZ ;  /* 0x00006400f6ed7a24 */ /* 0x004fe400078e02ff */
[----:B------:R-:W-:Y:S02]  /*14b90*/  IMAD R246, R245, c[0x0][0x190], RZ ;  /* 0x00006400f5f67a24 */ /* 0x000fe400078e02ff */
[----:B-----5:R-:W-:Y:S02]  /*14ba0*/  IMAD R245, R248, c[0x0][0x190], RZ ;  /* 0x00006400f8f57a24 */ /* 0x020fe400078e02ff */
[----:B------:R-:W2:Y:S01]  /*14bb0*/  LDL.LU R248, [R1+0x168] ;  /* 0x0001680001f87983 */ /* 0x000ea20000300800 */
[----:B----4-:R-:W-:-:S03]  /*14bc0*/  IMAD R244, R13, c[0x0][0x190], RZ ;  /* 0x000064000df47a24 */ /* 0x010fc600078e02ff */
[----:B------:R-:W4:Y:S01]  /*14bd0*/  LDL.LU R13, [R1+0x16c] ;  /* 0x00016c00010d7983 */ /* 0x000f220000300800 */
[-C--:B------:R-:W-:Y:S01]  /*14be0*/  LEA R228, P2, R229, R0.reuse, 0x2 ;  /* 0x00000000e5e47211 */ /* 0x080fe200078410ff */
[----:B------:R-:W-:Y:S01]  /*14bf0*/  IMAD R235, R235, c[0x0][0x190], RZ ;  /* 0x00006400ebeb7a24 */ /* 0x000fe200078e02ff */
[----:B------:R-:W-:Y:S02]  /*14c00*/  LEA R230, P5, R231, R0, 0x2 ;  /* 0x00000000e7e67211 */ /* 0x000fe400078a10ff */
[----:B------:R-:W-:Y:S02]  /*14c10*/  LEA.HI.X.SX32 R229, R229, R2, 0x2, P2 ;  /* 0x00000002e5e57211 */ /* 0x000fe400010f16ff */
[----:B------:R-:W-:Y:S01]  /*14c20*/  LEA R232, P2, R233, R0, 0x2 ;  /* 0x00000000e9e87211 */ /* 0x000fe200078410ff */
[----:B------:R-:W-:Y:S01]  /*14c30*/  IMAD R240, R240, c[0x0][0x190], RZ ;  /* 0x00006400f0f07a24 */ /* 0x000fe200078e02ff */
[-C--:B------:R-:W-:Y:S02]  /*14c40*/  LEA.HI.X.SX32 R231, R231, R2.reuse, 0x2, P5 ;  /* 0x00000002e7e77211 */ /* 0x080fe400028f16ff */
[----:B------:R-:W-:-:S02]  /*14c50*/  LEA.HI.X.SX32 R233, R233, R2, 0x2, P2 ;  /* 0x00000002e9e97211 */ /* 0x000fc400010f16ff */
[-C--:B------:R-:W-:Y:S02]  /*14c60*/  LEA R234, P5, R235, R0.reuse, 0x2 ;  /* 0x00000000ebea7211 */ /* 0x080fe400078a10ff */
[----:B------:R-:W-:Y:S01]  /*14c70*/  LEA R18, P2, R3, R0, 0x2 ;  /* 0x0000000003127211 */ /* 0x000fe200078410ff */
[----:B------:R-:W-:Y:S01]  /*14c80*/  IMAD R236, R238, c[0x0][0x190], RZ ;  /* 0x00006400eeec7a24 */ /* 0x000fe200078e02ff */
[-C--:B------:R-:W-:Y:S02]  /*14c90*/  LEA.HI.X.SX32 R235, R235, R2.reuse, 0x2, P5 ;  /* 0x00000002ebeb7211 */ /* 0x080fe400028f16ff */
[----:B------:R-:W-:Y:S02]  /*14ca0*/  LEA.HI.X.SX32 R19, R3, R2, 0x2, P2 ;  /* 0x0000000203137211 */ /* 0x000fe400010f16ff */
[C---:B------:R-:W-:Y:S01]  /*14cb0*/  LEA R16, P5, R240.reuse, R0, 0x2 ;  /* 0x00000000f0107211 */ /* 0x040fe200078a10ff */
[----:B------:R-:W-:Y:S02]  /*14cc0*/  IMAD R238, R239, c[0x0][0x190], RZ ;  /* 0x00006400efee7a24 */ /* 0x000fe400078e02ff */
[----:B------:R1:W-:Y:S01]  /*14cd0*/  STL.64 [R1+0xad8], R18 ;  /* 0x000ad81201007387 */ /* 0x0003e20000100a00 */
[----:B------:R-:W-:Y:S01]  /*14ce0*/  LEA.HI.X.SX32 R17, R240, R2, 0x2, P5 ;  /* 0x00000002f0117211 */ /* 0x000fe200028f16ff */
[----:B------:R-:W-:-:S02]  /*14cf0*/  IMAD R239, R241, c[0x0][0x190], RZ ;  /* 0x00006400f1ef7a24 */ /* 0x000fc400078e02ff */
[----:B------:R-:W-:Y:S02]  /*14d00*/  IMAD R241, R242, c[0x0][0x190], RZ ;  /* 0x00006400f2f17a24 */ /* 0x000fe400078e02ff */
[----:B------:R5:W-:Y:S01]  /*14d10*/  STL.64 [R1+0xdd8], R16 ;  /* 0x000dd81001007387 */ /* 0x000be20000100a00 */
[----:B-1----:R-:W-:-:S04]  /*14d20*/  LEA R18, P2, R236, R0, 0x2 ;  /* 0x00000000ec127211 */ /* 0x002fc800078410ff */
[----:B------:R-:W-:Y:S02]  /*14d30*/  LEA.HI.X.SX32 R19, R236, R2, 0x2, P2 ;  /* 0x00000002ec137211 */ /* 0x000fe400010f16ff */
[CC--:B-----5:R-:W-:Y:S02]  /*14d40*/  LEA R16, P5, R238.reuse, R0.reuse, 0x2 ;  /* 0x00000000ee107211 */ /* 0x0e0fe400078a10ff */
[----:B------:R-:W-:Y:S01]  /*14d50*/  LEA R236, P2, R237, R0, 0x2 ;  /* 0x00000000edec7211 */ /* 0x000fe200078410ff */
[----:B------:R-:W-:Y:S01]  /*14d60*/  IMAD R243, R243, c[0x0][0x190], RZ ;  /* 0x00006400f3f37a24 */ /* 0x000fe200078e02ff */
[-C--:B------:R-:W-:Y:S02]  /*14d70*/  LEA.HI.X.SX32 R17, R238, R2.reuse, 0x2, P5 ;  /* 0x00000002ee117211 */ /* 0x080fe400028f16ff */
[----:B------:R-:W-:Y:S02]  /*14d80*/  LEA.HI.X.SX32 R237, R237, R2, 0x2, P2 ;  /* 0x00000002eded7211 */ /* 0x000fe400010f16ff */
[----:B------:R-:W-:-:S02]  /*14d90*/  LEA R238, P5, R239, R0, 0x2 ;  /* 0x00000000efee7211 */ /* 0x000fc400078a10ff */
[----:B------:R-:W-:Y:S01]  /*14da0*/  LEA R240, P2, R241, R0, 0x2 ;  /* 0x00000000f1f07211 */ /* 0x000fe200078410ff */
[----:B------:R-:W-:Y:S01]  /*14db0*/  STL.64 [R1+0xf30], R18 ;  /* 0x000f301201007387 */ /* 0x000fe20000100a00 */
[-C--:B------:R-:W-:Y:S02]  /*14dc0*/  LEA.HI.X.SX32 R239, R239, R2.reuse, 0x2, P5 ;  /* 0x00000002efef7211 */ /* 0x080fe400028f16ff */
[----:B------:R-:W-:Y:S01]  /*14dd0*/  LEA.HI.X.SX32 R241, R241, R2, 0x2, P2 ;  /* 0x00000002f1f17211 */ /* 0x000fe200010f16ff */
[----:B------:R1:W-:Y:S01]  /*14de0*/  STL.64 [R1+0x1070], R16 ;  /* 0x0010701001007387 */ /* 0x0003e20000100a00 */
[----:B------:R-:W-:Y:S01]  /*14df0*/  LEA R242, P5, R243, R0, 0x2 ;  /* 0x00000000f3f27211 */ /* 0x000fe200078a10ff */
[----:B------:R-:W-:-:S03]  /*14e00*/  IMAD R3, R249, c[0x0][0x190], RZ ;  /* 0x00006400f9037a24 */ /* 0x000fc600078e02ff */
[----:B------:R-:W-:Y:S02]  /*14e10*/  LEA.HI.X.SX32 R243, R243, R2, 0x2, P5 ;  /* 0x00000002f3f37211 */ /* 0x000fe400028f16ff */
[-C--:B------:R-:W-:Y:S02]  /*14e20*/  LEA R14, P5, R246, R0.reuse, 0x2 ;  /* 0x00000000f60e7211 */ /* 0x080fe400078a10ff */
[----:B-1----:R-:W-:Y:S01]  /*14e30*/  LEA R16, P2, R247, R0, 0x2 ;  /* 0x00000000f7107211 */ /* 0x002fe200078410ff */
[----:B------:R-:W-:-:S03]  /*14e40*/  IMAD R249, R251, c[0x0][0x190], RZ ;  /* 0x00006400fbf97a24 */ /* 0x000fc600078e02ff */
[-C--:B------:R-:W-:Y:S01]  /*14e50*/  LEA.HI.X.SX32 R17, R247, R2.reuse, 0x2, P2 ;  /* 0x00000002f7117211 */ /* 0x080fe200010f16ff */
[----:B---3--:R-:W-:Y:S01]  /*14e60*/  IMAD R251, R15, c[0x0][0x190], RZ ;  /* 0x000064000ffb7a24 */ /* 0x008fe200078e02ff */
[----:B------:R-:W-:Y:S01]  /*14e70*/  LEA.HI.X.SX32 R15, R246, R2, 0x2, P5 ;  /* 0x00000002f60f7211 */ /* 0x000fe200028f16ff */
[----:B------:R-:W-:Y:S02]  /*14e80*/  IMAD R20, R12, c[0x0][0x190], RZ ;  /* 0x000064000c147a24 */ /* 0x000fe400078e02ff */
[----:B------:R1:W-:Y:S04]  /*14e90*/  STL.64 [R1+0xaf8], R16 ;  /* 0x000af81001007387 */ /* 0x0003e80000100a00 */
[----:B------:R-:W3:Y:S04]  /*14ea0*/  S2R R12, SR_TID.X ;  /* 0x00000000000c7919 */ /* 0x000ee80000002100 */
[----:B------:R5:W-:Y:S01]  /*14eb0*/  STL.64 [R1+0xdf8], R14 ;  /* 0x000df80e01007387 */ /* 0x000be20000100a00 */
[----:B-1----:R-:W-:-:S04]  /*14ec0*/  LEA R16, P2, R244, R0, 0x2 ;  /* 0x00000000f4107211 */ /* 0x002fc800078410ff */
[----:B------:R-:W-:Y:S02]  /*14ed0*/  LEA.HI.X.SX32 R17, R244, R2, 0x2, P2 ;  /* 0x00000002f4117211 */ /* 0x000fe400010f16ff */
[-C--:B------:R-:W-:Y:S02]  /*14ee0*/  LEA R244, P2, R3, R0.reuse, 0x2 ;  /* 0x0000000003f47211 */ /* 0x080fe400078410ff */
[C---:B-----5:R-:W-:Y:S01]  /*14ef0*/  LEA R14, P5, R245.reuse, R0, 0x2 ;  /* 0x00000000f50e7211 */ /* 0x060fe200078a10ff */
[----:B------:R2:W-:Y:S01]  /*14f00*/  STL.64 [R1+0xf40], R16 ;  /* 0x000f401001007387 */ /* 0x0005e20000100a00 */
[----:B------:R-:W-:Y:S02]  /*14f10*/  IMAD R250, R250, c[0x0][0x190], RZ ;  /* 0x00006400fafa7a24 */ /* 0x000fe400078e02ff */
[-C--:B------:R-:W-:Y:S02]  /*14f20*/  LEA.HI.X.SX32 R15, R245, R2.reuse, 0x2, P5 ;  /* 0x00000002f50f7211 */ /* 0x080fe400028f16ff */
[----:B------:R-:W-:-:S02]  /*14f30*/  LEA.HI.X.SX32 R245, R3, R2, 0x2, P2 ;  /* 0x0000000203f57211 */ /* 0x000fc400010f16ff */
[C---:B------:R-:W-:Y:S01]  /*14f40*/  LEA R246, P5, R250.reuse, R0, 0x2 ;  /* 0x00000000faf67211 */ /* 0x040fe200078a10ff */
[----:B------:R1:W-:Y:S03]  /*14f50*/  STL.64 [R1+0x1078], R14 ;  /* 0x0010780e01007387 */ /* 0x0003e60000100a00 */
[----:B------:R-:W-:Y:S02]  /*14f60*/  LEA.HI.X.SX32 R247, R250, R2, 0x2, P5 ;  /* 0x00000002faf77211 */ /* 0x000fe400028f16ff */
[C---:B------:R-:W-:Y:S02]  /*14f70*/  LEA R250, P5, R251.reuse, R0, 0x2 ;  /* 0x00000000fbfa7211 */ /* 0x040fe400078a10ff */
[----:B---3--:R-:W-:Y:S02]  /*14f80*/  LOP3.LUT R12, R12, 0x7f, RZ, 0xc0, !PT ;  /* 0x0000007f0c0c7812 */ /* 0x008fe400078ec0ff */
[----:B------:R-:W-:-:S03]  /*14f90*/  LEA.HI.X.SX32 R251, R251, R2, 0x2, P5 ;  /* 0x00000002fbfb7211 */ /* 0x000fc600028f16ff */
[----:B------:R-:W-:Y:S02]  /*14fa0*/  IMAD.SHL.U32 R12, R12, 0x4, RZ ;  /* 0x000000040c0c7824 */ /* 0x000fe400078e00ff */
[----:B------:R-:W-:-:S04]  /*14fb0*/  IMAD.WIDE R22, R252, 0x4, R10 ;  /* 0x00000004fc167825 */ /* 0x000fc800078e020a */
[----:B--2---:R-:W-:Y:S01]  /*14fc0*/  IMAD R17, R248, c[0x0][0x190], RZ ;  /* 0x00006400f8117a24 */ /* 0x004fe200078e02ff */
[----:B------:R-:W-:-:S04]  /*14fd0*/  LEA R248, P2, R249, R0, 0x2 ;  /* 0x00000000f9f87211 */ /* 0x000fc800078410ff */
[----:B------:R-:W-:Y:S02]  /*14fe0*/  LEA.HI.X.SX32 R249, R249, R2, 0x2, P2 ;  /* 0x00000002f9f97211 */ /* 0x000fe400010f16ff */
[----:B-1----:R-:W-:Y:S01]  /*14ff0*/  LEA R14, P2, R20, R0, 0x2 ;  /* 0x00000000140e7211 */ /* 0x002fe200078410ff */
[----:B----4-:R-:W-:-:S03]  /*15000*/  IMAD R3, R13, c[0x0][0x190], RZ ;  /* 0x000064000d037a24 */ /* 0x010fc600078e02ff */
[----:B------:R-:W-:Y:S02]  /*15010*/  LEA.HI.X.SX32 R15, R20, R2, 0x2, P2 ;  /* 0x00000002140f7211 */ /* 0x000fe400010f16ff */
[----:B------:R-:W-:-:S03]  /*15020*/  LEA R18, P5, R17, R0, 0x2 ;  /* 0x0000000011127211 */ /* 0x000fc600078a10ff */
[----:B------:R1:W-:Y:S01]  /*15030*/  STL.64 [R1+0xb08], R14 ;  /* 0x000b080e01007387 */ /* 0x0003e20000100a00 */
[----:B------:R-:W-:Y:S01]  /*15040*/  IMAD.MOV.U32 R13, RZ, RZ, c[0x0][0x180] ;  /* 0x00006000ff0d7624 */ /* 0x000fe200078e00ff */
[----:B------:R-:W-:Y:S02]  /*15050*/  LEA.HI.X.SX32 R19, R17, R2, 0x2, P5 ;  /* 0x0000000211137211 */ /* 0x000fe400028f16ff */
[----:B-1----:R-:W-:-:S04]  /*15060*/  LEA R14, P2, R3, R0, 0x2 ;  /* 0x00000000030e7211 */ /* 0x002fc800078410ff */
[----:B------:R-:W-:Y:S01]  /*15070*/  LEA.HI.X.SX32 R15, R3, R2, 0x2, P2 ;  /* 0x00000002030f7211 */ /* 0x000fe200010f16ff */
[----:B------:R-:W-:Y:S01]  /*15080*/  STL.64 [R1+0xe08], R18 ;  /* 0x000e081201007387 */ /* 0x000fe20000100a00 */
[C---:B------:R-:W-:Y:S02]  /*15090*/  IADD3 R16, R13.reuse, -0x16, RZ ;  /* 0xffffffea0d107810 */ /* 0x040fe40007ffe0ff */
[----:B------:R-:W-:Y:S01]  /*150a0*/  IADD3 R0, R13, -0x1a, RZ ;  /* 0xffffffe60d007810 */ /* 0x000fe20007ffe0ff */
[----:B------:R1:W-:Y:S01]  /*150b0*/  STL.64 [R1+0xf38], R14 ;  /* 0x000f380e01007387 */ /* 0x0003e20000100a00 */
[----:B------:R-:W-:Y:S01]  /*150c0*/  IMAD.WIDE R20, R252, 0x4, R8 ;  /* 0x00000004fc147825 */ /* 0x000fe200078e0208 */
[----:B------:R-:W-:Y:S02]  /*150d0*/  ISETP.GE.U32.AND P5, PT, R16, 0x7fffff6b, PT ;  /* 0x7fffff6b1000780c */ /* 0x000fe40003fa6070 */
[----:B------:R-:W-:Y:S01]  /*150e0*/  ISETP.GE.U32.AND P2, PT, R0, 0x7fffff67, PT ;  /* 0x7fffff670000780c */ /* 0x000fe20003f46070 */
[----:B------:R-:W-:-:S02]  /*150f0*/  IMAD R0, R252, 0x5, RZ ;  /* 0x00000005fc007824 */ /* 0x000fc400078e02ff */
[----:B------:R-:W-:Y:S01]  /*15100*/  IMAD.WIDE R16, R252, 0x4, R4 ;  /* 0x00000004fc107825 */ /* 0x000fe200078e0204 */
[----:B-1----:R-:W-:-:S03]  /*15110*/  LOP3.LUT R14, R12, 0x20, RZ, 0x3c, !PT ;  /* 0x000000200c0e7812 */ /* 0x002fc600078e3cff */
[----:B------:R-:W-:Y:S01]  /*15120*/  IMAD.WIDE R18, R252, 0x4, R6 ;  /* 0x00000004fc127825 */ /* 0x000fe200078e0206 */
[----:B------:R-:W-:Y:S01]  /*15130*/  IADD3 R2, R13, -0x1e, RZ ;  /* 0xffffffe20d027810 */ /* 0x000fe20007ffe0ff */
[----:B------:R1:W-:Y:S04]  /*15140*/  STL.64 [R1+0xe20], R22 ;  /* 0x000e201601007387 */ /* 0x0003e80000100a00 */
[----:B------:R1:W-:Y:S04]  /*15150*/  LDGSTS.E [R14+0x800], [R22.64], !P3 ;  /* 0x00800000160e7fae */ /* 0x0003e8000d921844 */
[----:B------:R2:W-:Y:S04]  /*15160*/  LDGSTS.E [R14+0xa00], [R20.64], !P3 ;  /* 0x00a00000140e7fae */ /* 0x0005e8000d921844 */
[----:B------:R2:W-:Y:S04]  /*15170*/  STL.64 [R1+0xe18], R20 ;  /* 0x000e181401007387 */ /* 0x0005e80000100a00 */
[----:B------:R3:W-:Y:S01]  /*15180*/  LDGSTS.E [R14+0xc00], [R18.64], !P3 ;  /* 0x00c00000120e7fae */ /* 0x0007e2000d921844 */
[----:B-1----:R-:W-:-:S03]  /*15190*/  IMAD.WIDE R22, R0, 0x4, R10 ;  /* 0x0000000400167825 */ /* 0x002fc600078e020a */
[----:B------:R3:W-:Y:S04]  /*151a0*/  STL.64 [R1+0xe10], R18 ;  /* 0x000e101201007387 */ /* 0x0007e80000100a00 */
[----:B------:R1:W-:Y:S01]  /*151b0*/  LDGSTS.E [R14+0xe00], [R16.64], !P3 ;  /* 0x00e00000100e7fae */ /* 0x0003e2000d921844 */
[----:B--2---:R-:W-:Y:S01]  /*151c0*/  IMAD.WIDE R20, R0, 0x4, R8 ;  /* 0x0000000400147825 */ /* 0x004fe200078e0208 */
[----:B------:R-:W-:Y:S02]  /*151d0*/  ISETP.GE.U32.AND P3, PT, R2, 0x7fffff63, PT ;  /* 0x7fffff630200780c */ /* 0x000fe40003f66070 */
[----:B------:R1:W-:Y:S01]  /*151e0*/  STL.64 [R1+0xe00], R16 ;  /* 0x000e001001007387 */ /* 0x0003e20000100a00 */
[----:B------:R-:W-:Y:S02]  /*151f0*/  IMAD R2, R252, 0x9, RZ ;  /* 0x00000009fc027824 */ /* 0x000fe400078e02ff */
[C---:B---3--:R-:W-:Y:S01]  /*15200*/  IMAD.WIDE R18, R0.reuse, 0x4, R6 ;  /* 0x0000000400127825 */ /* 0x048fe200078e0206 */
[----:B------:R2:W-:Y:S04]  /*15210*/  LDGSTS.E [R14+0x2800], [R22.64], !P4 ;  /* 0x02800000160e7fae */ /* 0x0005e8000e121844 */
[----:B------:R2:W-:Y:S01]  /*15220*/  STL.64 [R1+0xd90], R22 ;  /* 0x000d901601007387 */ /* 0x0005e20000100a00 */
[----:B-1----:R-:W-:Y:S01]  /*15230*/  IMAD.WIDE R16, R0, 0x4, R4 ;  /* 0x0000000400107825 */ /* 0x002fe200078e0204 */
[----:B------:R-:W-:-:S02]  /*15240*/  IADD3 R0, R13, -0x22, RZ ;  /* 0xffffffde0d007810 */ /* 0x000fc40007ffe0ff */
[----:B------:R1:W-:Y:S04]  /*15250*/  LDGSTS.E [R14+0x2a00], [R20.64], !P4 ;  /* 0x02a00000140e7fae */ /* 0x0003e8000e121844 */
[----:B------:R1:W-:Y:S01]  /*15260*/  STL.64 [R1+0xd88], R20 ;  /* 0x000d881401007387 */ /* 0x0003e20000100a00 */
[----:B--2---:R-:W-:-:S03]  /*15270*/  IMAD.WIDE R22, R2, 0x4, R10 ;  /* 0x0000000402167825 */ /* 0x004fc600078e020a */
[----:B------:R2:W-:Y:S04]  /*15280*/  LDGSTS.E [R14+0x2c00], [R18.64], !P4 ;  /* 0x02c00000120e7fae */ /* 0x0005e8000e121844 */
[----:B------:R2:W-:Y:S04]  /*15290*/  STL.64 [R1+0xd80], R18 ;  /* 0x000d801201007387 */ /* 0x0005e80000100a00 */
[----:B------:R3:W-:Y:S01]  /*152a0*/  LDGSTS.E [R14+0x2e00], [R16.64], !P4 ;  /* 0x02e00000100e7fae */ /* 0x0007e2000e121844 */
[----:B-1----:R-:W-:Y:S01]  /*152b0*/  IMAD.WIDE R20, R2, 0x4, R8 ;  /* 0x0000000402147825 */ /* 0x002fe200078e0208 */
[----:B------:R-:W-:-:S02]  /*152c0*/  ISETP.GE.U32.AND P4, PT, R0, 0x7fffff5f, PT ;  /* 0x7fffff5f0000780c */ /* 0x000fc40003f86070 */
[----:B------:R3:W-:Y:S01]  /*152d0*/  STL.64 [R1+0xd70], R16 ;  /* 0x000d701001007387 */ /* 0x0007e20000100a00 */
[----:B------:R-:W-:Y:S02]  /*152e0*/  IMAD R0, R252, 0xd, RZ ;  /* 0x0000000dfc007824 */ /* 0x000fe400078e02ff */
[C---:B--2---:R-:W-:Y:S01]  /*152f0*/  IMAD.WIDE R18, R2.reuse, 0x4, R6 ;  /* 0x0000000402127825 */ /* 0x044fe200078e0206 */
[----:B------:R1:W-:Y:S04]  /*15300*/  LDGSTS.E [R14+0x4800], [R22.64], !P6 ;  /* 0x04800000160e7fae */ /* 0x0003e8000f121844 */
[----:B------:R1:W-:Y:S01]  /*15310*/  STL.64 [R1+0xd00], R22 ;  /* 0x000d001601007387 */ /* 0x0003e20000100a00 */
[----:B---3--:R-:W-:Y:S01]  /*15320*/  IMAD.WIDE R16, R2, 0x4, R4 ;  /* 0x0000000402107825 */ /* 0x008fe200078e0204 */
[----:B------:R-:W-:-:S02]  /*15330*/  IADD3 R2, R13, -0x26, RZ ;  /* 0xffffffda0d027810 */ /* 0x000fc40007ffe0ff */
[----:B------:R2:W-:Y:S04]  /*15340*/  LDGSTS.E [R14+0x4a00], [R20.64], !P6 ;  /* 0x04a00000140e7fae */ /* 0x0005e8000f121844 */
[----:B------:R2:W-:Y:S01]  /*15350*/  STL.64 [R1+0xcf0], R20 ;  /* 0x000cf01401007387 */ /* 0x0005e20000100a00 */
[----:B-1----:R-:W-:-:S03]  /*15360*/  IMAD.WIDE R22, R0, 0x4, R10 ;  /* 0x0000000400167825 */ /* 0x002fc600078e020a */
[----:B------:R1:W-:Y:S04]  /*15370*/  LDGSTS.E [R14+0x4c00], [R18.64], !P6 ;  /* 0x04c00000120e7fae */ /* 0x0003e8000f121844 */
[----:B------:R1:W-:Y:S04]  /*15380*/  STL.64 [R1+0xce0], R18 ;  /* 0x000ce01201007387 */ /* 0x0003e80000100a00 */
[----:B------:R3:W-:Y:S01]  /*15390*/  LDGSTS.E [R14+0x4e00], [R16.64], !P6 ;  /* 0x04e00000100e7fae */ /* 0x0007e2000f121844 */
[----:B--2---:R-:W-:Y:S01]  /*153a0*/  IMAD.WIDE R20, R0, 0x4, R8 ;  /* 0x0000000400147825 */ /* 0x004fe200078e0208 */
[----:B------:R-:W-:-:S02]  /*153b0*/  ISETP.GE.U32.AND P6, PT, R2, 0x7fffff5b, PT ;  /* 0x7fffff5b0200780c */ /* 0x000fc40003fc6070 */
[----:B------:R3:W-:Y:S01]  /*153c0*/  STL.64 [R1+0xcd0], R16 ;  /* 0x000cd01001007387 */ /* 0x0007e20000100a00 */
[----:B------:R-:W-:Y:S02]  /*153d0*/  IMAD R2, R252, 0x11, RZ ;  /* 0x00000011fc027824 */ /* 0x000fe400078e02ff */
[C---:B-1----:R-:W-:Y:S01]  /*153e0*/  IMAD.WIDE R18, R0.reuse, 0x4, R6 ;  /* 0x0000000400127825 */ /* 0x042fe200078e0206 */
        /* <DEDUP_REMOVED lines=418> */
[----:B------:R-:W-:Y:S01]  /*16e10*/  SHF.L.U32 R2, R252, 0x1, RZ ;  /* 0x00000001fc027819 */ /* 0x000fe200000006ff */
[----:B-1----:R-:W-:Y:S02]  /*16e20*/  IMAD.WIDE R18, R0, 0x4, R6 ;  /* 0x0000000400127825 */ /* 0x002fe400078e0206 */
[----:B------:R1:W-:Y:S01]  /*16e30*/  LDGSTS.E [R14+0x3e800], [R22.64], !P0 ;  /* 0x3e800000160e7fae */ /* 0x0003e2000c121844 */
[----:B------:R-:W-:-:S03]  /*16e40*/  LOP3.LUT R3, R12, 0x40, RZ, 0x3c, !PT ;  /* 0x000000400c037812 */ /* 0x000fc600078e3cff */
[----:B------:R-:W-:Y:S01]  /*16e50*/  STL.64 [R1+0x78], R22 ;  /* 0x0000781601007387 */ /* 0x000fe20000100a00 */
[----:B---3--:R-:W-:Y:S01]  /*16e60*/  IMAD.WIDE R16, R0, 0x4, R4 ;  /* 0x0000000400107825 */ /* 0x008fe200078e0204 */
[----:B------:R-:W-:Y:S02]  /*16e70*/  IADD3 R0, R13, -0x1b, RZ ;  /* 0xffffffe50d007810 */ /* 0x000fe40007ffe0ff */
[----:B------:R2:W-:Y:S04]  /*16e80*/  LDGSTS.E [R14+0x3ea00], [R20.64], !P0 ;  /* 0x3ea00000140e7fae */ /* 0x0005e8000c121844 */
        /* <DEDUP_REMOVED lines=9> */
[----:B------:R3:W-:Y:S03]  /*16f20*/  STL.64 [R1+0xdf0], R20 ;  /* 0x000df01401007387 */ /* 0x0007e60000100a00 */
[C---:B-1----:R-:W-:Y:S01]  /*16f30*/  IMAD.WIDE R14, R2.reuse, 0x4, R4 ;  /* 0x00000004020e7825 */ /* 0x042fe200078e0204 */
[----:B------:R3:W-:Y:S03]  /*16f40*/  LDGSTS.E [R3+0x1000], [R20.64], !P1 ;  /* 0x0100000014037fae */ /* 0x0007e6000c921844 */
[----:B--2---:R-:W-:Y:S01]  /*16f50*/  IMAD.WIDE R16, R2, 0x4, R6 ;  /* 0x0000000402107825 */ /* 0x004fe200078e0206 */
[----:B------:R-:W-:Y:S01]  /*16f60*/  IADD3 R2, R13, -0x1f, RZ ;  /* 0xffffffe10d027810 */ /* 0x000fe20007ffe0ff */
[----:B------:R1:W-:Y:S04]  /*16f70*/  STL.64 [R1+0xde8], R18 ;  /* 0x000de81201007387 */ /* 0x0003e80000100a00 */
[----:B------:R1:W-:Y:S01]  /*16f80*/  LDGSTS.E [R3+0x1200], [R18.64], !P1 ;  /* 0x0120000012037fae */ /* 0x0003e2000c921844 */
[----:B---3--:R-:W-:-:S03]  /*16f90*/  IMAD.WIDE R20, R0, 0x4, R10 ;  /* 0x0000000400147825 */ /* 0x008fc600078e020a */
[----:B------:R2:W-:Y:S04]  /*16fa0*/  STL.64 [R1+0xde0], R16 ;  /* 0x000de01001007387 */ /* 0x0005e80000100a00 */
[----:B------:R2:W-:Y:S01]  /*16fb0*/  LDGSTS.E [R3+0x1400], [R16.64], !P1 ;  /* 0x0140000010037fae */ /* 0x0005e2000c921844 */
[----:B-1----:R-:W-:-:S03]  /*16fc0*/  IMAD.WIDE R18, R0, 0x4, R8 ;  /* 0x0000000400127825 */ /* 0x002fc600078e0208 */
[----:B------:R1:W-:Y:S04]  /*16fd0*/  STL.64 [R1+0xdd0], R14 ;  /* 0x000dd00e01007387 */ /* 0x0003e80000100a00 */
[----:B------:R1:W-:Y:S01]  /*16fe0*/  LDGSTS.E [R3+0x1600], [R14.64], !P1 ;  /* 0x016000000e037fae */ /* 0x0003e2000c921844 */
[----:B------:R-:W-:Y:S01]  /*16ff0*/  ISETP.GE.U32.AND P1, PT, R2, 0x7fffff62, PT ;  /* 0x7fffff620200780c */ /* 0x000fe20003f26070 */
[----:B--2---:R-:W-:Y:S02]  /*17000*/  IMAD.WIDE R16, R0, 0x4, R6 ;  /* 0x0000000400107825 */ /* 0x004fe400078e0206 */
[----:B------:R2:W-:Y:S02]  /*17010*/  LDGSTS.E [R3+0x3000], [R20.64], !P5 ;  /* 0x0300000014037fae */ /* 0x0005e4000e921844 */
[----:B------:R-:W-:-:S02]  /*17020*/  IMAD R2, R252, 0xa, RZ ;  /* 0x0000000afc027824 */ /* 0x000fc400078e02ff */
[----:B------:R3:W-:Y:S01]  /*17030*/  LDGSTS.E [R3+0x3200], [R18.64], !P5 ;  /* 0x0320000012037fae */ /* 0x0007e2000e921844 */
[----:B-1----:R-:W-:Y:S01]  /*17040*/  IMAD.WIDE R14, R0, 0x4, R4 ;  /* 0x00000004000e7825 */ /* 0x002fe200078e0204 */
        /* <DEDUP_REMOVED lines=12> */
[----:B-1----:R-:W-:-:S03]  /*17110*/  IMAD.WIDE R16, R2, 0x4, R6 ;  /* 0x0000000402107825 */ /* 0x002fc600078e0206 */
[----:B------:R2:W-:Y:S01]  /*17120*/  LDGSTS.E [R3+0x5000], [R20.64], !P2 ;  /* 0x0500000014037fae */ /* 0x0005e2000d121844 */
[----:B----4-:R-:W-:Y:S01]  /*17130*/  IMAD.WIDE R14, R2, 0x4, R4 ;  /* 0x00000004020e7825 */ /* 0x010fe200078e0204 */
[----:B------:R-:W-:Y:S02]  /*17140*/  IADD3 R2, R13, -0x27, RZ ;  /* 0xffffffd90d027810 */ /* 0x000fe40007ffe0ff */
[----:B------:R1:W-:Y:S04]  /*17150*/  STL.64 [R1+0xcc0], R18 ;  /* 0x000cc01201007387 */ /* 0x0003e80000100a00 */
[----:B------:R1:W-:Y:S01]  /*17160*/  LDGSTS.E [R3+0x5200], [R18.64], !P2 ;  /* 0x0520000012037fae */ /* 0x0003e2000d121844 */
[----:B--2---:R-:W-:-:S03]  /*17170*/  IMAD.WIDE R20, R0, 0x4, R10 ;  /* 0x0000000400147825 */ /* 0x004fc600078e020a */
        /* <DEDUP_REMOVED lines=427> */
[----:B------:R2:W-:Y:S02]  /*18c30*/  STL.64 [R1+0x58], R20 ;  /* 0x0000581401007387 */ /* 0x0005e40000100a00 */
[----:B------:R-:W-:-:S02]  /*18c40*/  IMAD R2, R252, 0x3, RZ ;  /* 0x00000003fc027824 */ /* 0x000fc400078e02ff */
[----:B------:R2:W-:Y:S01]  /*18c50*/  LDGSTS.E [R3+0x3f000], [R20.64], !P3 ;  /* 0x3f00000014037fae */ /* 0x0005e2000d921844 */
[----:B-1----:R-:W-:Y:S01]  /*18c60*/  IMAD.WIDE R14, R0, 0x4, R4 ;  /* 0x00000004000e7825 */ /* 0x002fe200078e0204 */
[----:B------:R-:W-:Y:S02]  /*18c70*/  IADD3 R0, R13, -0x1c, RZ ;  /* 0xffffffe40d007810 */ /* 0x000fe40007ffe0ff */
[----:B------:R1:W-:Y:S04]  /*18c80*/  STL.64 [R1+0x50], R18 ;  /* 0x0000501201007387 */ /* 0x0003e80000100a00 */
[----:B------:R1:W-:Y:S01]  /*18c90*/  LDGSTS.E [R3+0x3f200], [R18.64], !P3 ;  /* 0x3f20000012037fae */ /* 0x0003e2000d921844 */
[----:B------:R-:W-:-:S03]  /*18ca0*/  IMAD.WIDE R22, R2, 0x4, R10 ;  /* 0x0000000402167825 */ /* 0x000fc600078e020a */
[----:B------:R3:W-:Y:S01]  /*18cb0*/  STL.64 [R1+0x48], R16 ;  /* 0x0000481001007387 */ /* 0x0007e20000100a00 */
[----:B--2---:R-:W-:-:S03]  /*18cc0*/  IMAD.WIDE R20, R2, 0x4, R8 ;  /* 0x0000000402147825 */ /* 0x004fc600078e0208 */
[----:B------:R3:W-:Y:S04]  /*18cd0*/  LDGSTS.E [R3+0x3f400], [R16.64], !P3 ;  /* 0x3f40000010037fae */ /* 0x0007e8000d921844 */
[----:B------:R2:W-:Y:S01]  /*18ce0*/  STL.64 [R1+0x40], R14 ;  /* 0x0000400e01007387 */ /* 0x0005e20000100a00 */
[----:B-1----:R-:W-:-:S03]  /*18cf0*/  IMAD.WIDE R18, R2, 0x4, R6 ;  /* 0x0000000402127825 */ /* 0x002fc600078e0206 */
[----:B------:R2:W-:Y:S01]  /*18d00*/  LDGSTS.E [R3+0x3f600], [R14.64], !P3 ;  /* 0x3f6000000e037fae */ /* 0x0005e2000d921844 */
[----:B------:R-:W-:Y:S01]  /*18d10*/  ISETP.GE.U32.AND P3, PT, R0, 0x7fffff65, PT ;  /* 0x7fffff650000780c */ /* 0x000fe20003f66070 */
[----:B------:R-:W-:Y:S02]  /*18d20*/  IMAD R0, R252, 0x7, RZ ;  /* 0x00000007fc007824 */ /* 0x000fe400078e02ff */
[----:B---3--:R-:W-:Y:S01]  /*18d30*/  IMAD.WIDE R16, R2, 0x4, R4 ;  /* 0x0000000402107825 */ /* 0x008fe200078e0204 */
[----:B------:R1:W-:Y:S01]  /*18d40*/  STL.64 [R1+0xdc0], R22 ;  /* 0x000dc01601007387 */ /* 0x0003e20000100a00 */
[----:B------:R-:W-:Y:S02]  /*18d50*/  IADD3 R2, R13, -0x20, RZ ;  /* 0xffffffe00d027810 */ /* 0x000fe40007ffe0ff */
[----:B--2---:R-:W-:Y:S01]  /*18d60*/  LOP3.LUT R15, R12, 0x60, RZ, 0x3c, !PT ;  /* 0x000000600c0f7812 */ /* 0x004fe200078e3cff */
[----:B------:R2:W-:Y:S04]  /*18d70*/  STL.64 [R1+0xdb8], R20 ;  /* 0x000db81401007387 */ /* 0x0005e80000100a00 */
[----:B------:R1:W-:Y:S04]  /*18d80*/  LDGSTS.E [R15+0x1800], [R22.64], !P4 ;  /* 0x01800000160f7fae */ /* 0x0003e8000e121844 */
[----:B------:R2:W-:Y:S04]  /*18d90*/  LDGSTS.E [R15+0x1a00], [R20.64], !P4 ;  /* 0x01a00000140f7fae */ /* 0x0005e8000e121844 */
[----:B------:R3:W-:Y:S01]  /*18da0*/  STL.64 [R1+0xdb0], R18 ;  /* 0x000db01201007387 */ /* 0x0007e20000100a00 */
[----:B-1----:R-:W-:-:S03]  /*18db0*/  IMAD.WIDE R22, R0, 0x4, R10 ;  /* 0x0000000400167825 */ /* 0x002fc600078e020a */
[----:B------:R3:W-:Y:S01]  /*18dc0*/  LDGSTS.E [R15+0x1c00], [R18.64], !P4 ;  /* 0x01c00000120f7fae */ /* 0x0007e2000e121844 */
[----:B--2---:R-:W-:-:S03]  /*18dd0*/  IMAD.WIDE R20, R0, 0x4, R8 ;  /* 0x0000000400147825 */ /* 0x004fc600078e0208 */
[----:B------:R1:W-:Y:S04]  /*18de0*/  STL.64 [R1+0xda0], R16 ;  /* 0x000da01001007387 */ /* 0x0003e80000100a00 */
[----:B------:R1:W-:Y:S01]  /*18df0*/  LDGSTS.E [R15+0x1e00], [R16.64], !P4 ;  /* 0x01e00000100f7fae */ /* 0x0003e2000e121844 */
[----:B------:R-:W-:Y:S01]  /*18e00*/  ISETP.GE.U32.AND P4, PT, R2, 0x7fffff61, PT ;  /* 0x7fffff610200780c */ /* 0x000fe20003f86070 */
[----:B------:R-:W-:Y:S02]  /*18e10*/  IMAD R2, R252, 0xb, RZ ;  /* 0x0000000bfc027824 */ /* 0x000fe400078e02ff */
[C---:B---3--:R-:W-:Y:S01]  /*18e20*/  IMAD.WIDE R18, R0.reuse, 0x4, R6 ;  /* 0x0000000400127825 */ /* 0x048fe200078e0206 */
[----:B------:R2:W-:Y:S04]  /*18e30*/  LDGSTS.E [R15+0x3800], [R22.64], !P6 ;  /* 0x03800000160f7fae */ /* 0x0005e8000f121844 */
[----:B------:R3:W-:Y:S01]  /*18e40*/  LDGSTS.E [R15+0x3a00], [R20.64], !P6 ;  /* 0x03a00000140f7fae */ /* 0x0007e2000f121844 */
[----:B-1----:R-:W-:Y:S01]  /*18e50*/  IMAD.WIDE R16, R0, 0x4, R4 ;  /* 0x0000000400107825 */ /* 0x002fe200078e0204 */
        /* <DEDUP_REMOVED lines=374> */
[----:B----4-:R-:W-:-:S03]  /*1a5c0*/  IMAD.WIDE R16, R2, 0x4, R4 ;  /* 0x0000000402107825 */ /* 0x010fc600078e0204 */
        /* <DEDUP_REMOVED lines=8> */
[----:B--2---:R-:W-:-:S03]  /*1a650*/  IMAD.WIDE R18, R0, 0x4, R6 ;  /* 0x0000000400127825 */ /* 0x004fc600078e0206 */
[----:B------:R-:W-:Y:S04]  /*1a660*/  STL.64 [R1+0x1b8], R22 ;  /* 0x0001b81601007387 */ /* 0x000fe80000100a00 */
[----:B------:R2:W-:Y:S01]  /*1a670*/  LDGSTS.E [R15+0x37800], [R22.64], !P3 ;  /* 0x37800000160f7fae */ /* 0x0005e2000d921844 */
[C---:B------:R-:W-:Y:S01]  /*1a680*/  IADD3 R2, R13.reuse, -0x89, RZ ;  /* 0xffffff770d027810 */ /* 0x040fe20007ffe0ff */
[----:B-1----:R-:W-:Y:S02]  /*1a690*/  IMAD.WIDE R16, R0, 0x4, R4 ;  /* 0x0000000400107825 */ /* 0x002fe400078e0204 */
[----:B------:R-:W-:Y:S01]  /*1a6a0*/  STL.64 [R1+0x1b0], R20 ;  /* 0x0001b01401007387 */ /* 0x000fe20000100a00 */
[----:B------:R-:W-:-:S03]  /*1a6b0*/  IADD3 R0, R13, -0x8d, RZ ;  /* 0xffffff730d007810 */ /* 0x000fc60007ffe0ff */
[----:B------:R1:W-:Y:S04]  /*1a6c0*/  LDGSTS.E [R15+0x37a00], [R20.64], !P3 ;  /* 0x37a00000140f7fae */ /* 0x0003e8000d921844 */
[----:B------:R3:W-:Y:S04]  /*1a6d0*/  STL.64 [R1+0x1a8], R18 ;  /* 0x0001a81201007387 */ /* 0x0007e80000100a00 */
[----:B------:R3:W-:Y:S01]  /*1a6e0*/  LDGSTS.E [R15+0x37c00], [R18.64], !P3 ;  /* 0x37c00000120f7fae */ /* 0x0007e2000d921844 */
[----:B------:R-:W-:-:S03]  /*1a6f0*/  ISETP.GE.U32.AND P2, PT, R2, 0x7ffffef8, PT ;  /* 0x7ffffef80200780c */ /* 0x000fc60003f46070 */
[----:B------:R4:W-:Y:S01]  /*1a700*/  LDGSTS.E [R15+0x37e00], [R16.64], !P3 ;  /* 0x37e00000100f7fae */ /* 0x0009e2000d921844 */
[----:B------:R-:W-:Y:S01]  /*1a710*/  ISETP.GE.U32.AND P3, PT, R0, 0x7ffffef4, PT ;  /* 0x7ffffef40000780c */ /* 0x000fe20003f66070 */
[C---:B------:R-:W-:Y:S02]  /*1a720*/  IMAD R0, R252.reuse, 0x73, RZ ;  /* 0x00000073fc007824 */ /* 0x040fe400078e02ff */
[----:B---3--:R-:W3:Y:S01]  /*1a730*/  S2R R19, SR_TID.X ;  /* 0x0000000000137919 */ /* 0x008ee20000002100 */
[----:B------:R-:W-:Y:S02]  /*1a740*/  IMAD R2, R252, 0x77, RZ ;  /* 0x00000077fc027824 */ /* 0x000fe400078e02ff */
[--C-:B------:R-:W-:Y:S01]  /*1a750*/  IMAD.WIDE R32, R0, 0x4, R10.reuse ;  /* 0x0000000400207825 */ /* 0x100fe200078e020a */
[----:B------:R4:W-:Y:S03]  /*1a760*/  STL.64 [R1+0x1a0], R16 ;  /* 0x0001a01001007387 */ /* 0x0009e60000100a00 */
[----:B------:R-:W-:Y:S01]  /*1a770*/  IMAD.WIDE R24, R2, 0x4, R10 ;  /* 0x0000000402187825 */ /* 0x000fe200078e020a */
[----:B------:R5:W-:Y:S03]  /*1a780*/  STL.64 [R1+0x158], R32 ;  /* 0x0001582001007387 */ /* 0x000be60000100a00 */
[C---:B------:R-:W-:Y:S01]  /*1a790*/  IMAD.WIDE R30, R0.reuse, 0x4, R8 ;  /* 0x00000004001e7825 */ /* 0x040fe200078e0208 */
[----:B------:R-:W-:Y:S03]  /*1a7a0*/  STL.64 [R1+0xf8], R24 ;  /* 0x0000f81801007387 */ /* 0x000fe60000100a00 */
[C---:B------:R-:W-:Y:S01]  /*1a7b0*/  IMAD.WIDE R28, R0.reuse, 0x4, R6 ;  /* 0x00000004001c7825 */ /* 0x040fe200078e0206 */
[----:B------:R3:W-:Y:S03]  /*1a7c0*/  STL.64 [R1+0x150], R30 ;  /* 0x0001501e01007387 */ /* 0x0007e60000100a00 */
[----:B------:R-:W-:Y:S01]  /*1a7d0*/  IMAD.WIDE R26, R0, 0x4, R4 ;  /* 0x00000004001a7825 */ /* 0x000fe200078e0204 */
[----:B------:R5:W-:Y:S03]  /*1a7e0*/  LDGSTS.E [R15+0x39800], [R32.64], !P4 ;  /* 0x39800000200f7fae */ /* 0x000be6000e121844 */
[C---:B--2---:R-:W-:Y:S01]  /*1a7f0*/  IMAD.WIDE R22, R2.reuse, 0x4, R8 ;  /* 0x0000000402167825 */ /* 0x044fe200078e0208 */
[----:B------:R2:W-:Y:S03]  /*1a800*/  STL.64 [R1+0x148], R28 ;  /* 0x0001481c01007387 */ /* 0x0005e60000100a00 */
[----:B-1----:R-:W-:Y:S01]  /*1a810*/  IMAD.WIDE R20, R2, 0x4, R6 ;  /* 0x0000000402147825 */ /* 0x002fe200078e0206 */
[----:B------:R3:W-:Y:S01]  /*1a820*/  LDGSTS.E [R15+0x39a00], [R30.64], !P4 ;  /* 0x39a000001e0f7fae */ /* 0x0007e2000e121844 */
[----:B------:R-:W-:-:S02]  /*1a830*/  IADD3 R14, R13, -0x80, RZ ;  /* 0xffffff800d0e7810 */ /* 0x000fc40007ffe0ff */
[----:B----4-:R-:W-:Y:S01]  /*1a840*/  IMAD.WIDE R16, R2, 0x4, R4 ;  /* 0x0000000402107825 */ /* 0x010fe200078e0204 */
[----:B------:R-:W-:Y:S01]  /*1a850*/  STL.64 [R1+0x140], R26 ;  /* 0x0001401a01007387 */ /* 0x000fe20000100a00 */
[----:B------:R-:W-:-:S03]  /*1a860*/  IADD3 R18, R13, 0x7f, RZ ;  /* 0x0000007f0d127810 */ /* 0x000fc60007ffe0ff */
[----:B------:R2:W-:Y:S01]  /*1a870*/  LDGSTS.E [R15+0x39c00], [R28.64], !P4 ;  /* 0x39c000001c0f7fae */ /* 0x0005e2000e121844 */
[----:B------:R-:W-:-:S03]  /*1a880*/  IMAD R3, R252, 0x7b, RZ ;  /* 0x0000007bfc037824 */ /* 0x000fc600078e02ff */
[----:B-----5:R-:W4:Y:S04]  /*1a890*/  LDL.LU.64 R32, [R1+0x35c0] ;  /* 0x0035c00001207983 */ /* 0x020f280000300a00 */
[----:B------:R1:W-:Y:S04]  /*1a8a0*/  LDGSTS.E [R15+0x39e00], [R26.64], !P4 ;  /* 0x39e000001a0f7fae */ /* 0x0003e8000e121844 */
[----:B------:R-:W-:Y:S04]  /*1a8b0*/  STL.64 [R1+0xf0], R22 ;  /* 0x0000f01601007387 */ /* 0x000fe80000100a00 */
[----:B------:R5:W-:Y:S01]  /*1a8c0*/  LDGSTS.E [R15+0x3b800], [R24.64], !P6 ;  /* 0x3b800000180f7fae */ /* 0x000be2000f121844 */
[----:B------:R-:W-:-:S03]  /*1a8d0*/  ISETP.GT.AND P4, PT, R18, 0x7f, PT ;  /* 0x0000007f1200780c */ /* 0x000fc60003f84270 */
[----:B---3--:R-:W3:Y:S01]  /*1a8e0*/  LDL.LU.64 R30, [R1+0x35b8] ;  /* 0x0035b800011e7983 */ /* 0x008ee20000300a00 */
[----:B------:R-:W-:-:S03]  /*1a8f0*/  LOP3.LUT R2, R19, 0x7f, RZ, 0xc0, !PT ;  /* 0x0000007f13027812 */ /* 0x000fc600078ec0ff */
[----:B------:R5:W-:Y:S01]  /*1a900*/  LDGSTS.E [R15+0x3ba00], [R22.64], !P6 ;  /* 0x3ba00000160f7fae */ /* 0x000be2000f121844 */
[----:B------:R-:W-:-:S03]  /*1a910*/  IMAD.WIDE R18, R3, 0x4, R8 ;  /* 0x0000000403127825 */ /* 0x000fc600078e0208 */
[----:B------:R1:W-:Y:S04]  /*1a920*/  STL.64 [R1+0xe8], R20 ;  /* 0x0000e81401007387 */ /* 0x0003e80000100a00 */
[----:B------:R1:W-:Y:S04]  /*1a930*/  LDGSTS.E [R15+0x3bc00], [R20.64], !P6 ;  /* 0x3bc00000140f7fae */ /* 0x0003e8000f121844 */
[----:B--2---:R-:W2:Y:S04]  /*1a940*/  LDL.LU.64 R28, [R1+0x35b0] ;  /* 0x0035b000011c7983 */ /* 0x004ea80000300a00 */
[----:B------:R5:W-:Y:S01]  /*1a950*/  LDGSTS.E [R15+0x3be00], [R16.64], !P6 ;  /* 0x3be00000100f7fae */ /* 0x000be2000f121844 */
[----:B------:R-:W-:-:S03]  /*1a960*/  ISETP.GE.U32.AND P6, PT, R14, 0x7fffff01, PT ;  /* 0x7fffff010e00780c */ /* 0x000fc60003fc6070 */
[----:B------:R5:W-:Y:S01]  /*1a970*/  STL.64 [R1+0xe0], R16 ;  /* 0x0000e01001007387 */ /* 0x000be20000100a00 */
[----:B-1----:R-:W-:-:S03]  /*1a980*/  IMAD.WIDE R20, R3, 0x4, R10 ;  /* 0x0000000403147825 */ /* 0x002fc600078e020a */
[----:B------:R-:W2:Y:S01]  /*1a990*/  LDL.LU.64 R26, [R1+0x35a8] ;  /* 0x0035a800011a7983 */ /* 0x000ea20000300a00 */
[----:B-----5:R-:W-:-:S03]  /*1a9a0*/  IMAD.WIDE R14, R3, 0x4, R4 ;  /* 0x00000004030e7825 */ /* 0x020fc600078e0204 */
[----:B------:R-:W5:Y:S01]  /*1a9b0*/  LDL.LU.64 R24, [R1+0x35a0] ;  /* 0x0035a00001187983 */ /* 0x000f620000300a00 */
[----:B------:R-:W-:-:S03]  /*1a9c0*/  IMAD.WIDE R16, R3, 0x4, R6 ;  /* 0x0000000403107825 */ /* 0x000fc600078e0206 */
[----:B------:R-:W2:Y:S04]  /*1a9d0*/  LDL.LU.64 R22, [R1+0x3598] ;  /* 0x0035980001167983 */ /* 0x000ea80000300a00 */
[----:B------:R-:W1:Y:S01]  /*1a9e0*/  S2R R3, SR_TID.X ;  /* 0x0000000000037919 */ /* 0x000e620000002100 */
[----:B------:R-:W-:Y:S01]  /*1a9f0*/  IMAD R12, R252, 0x7f, RZ ;  /* 0x0000007ffc0c7824 */ /* 0x000fe200078e02ff */
[----:B------:R-:W-:Y:S02]  /*1aa00*/  SEL R0, RZ, 0x4, !P4 ;  /* 0x00000004ff007807 */ /* 0x000fe40006000000 */
[----:B------:R1:W-:Y:S01]  /*1aa10*/  STL.64 [R1+0x98], R20 ;  /* 0x0000981401007387 */ /* 0x0003e20000100a00 */
[----:B------:R-:W-:Y:S02]  /*1aa20*/  ISETP.GE.AND P4, PT, R2, c[0x0][0x180], PT ;  /* 0x0000600002007a0c */ /* 0x000fe40003f86270 */
[----:B------:R-:W-:Y:S01]  /*1aa30*/  IADD3 R13, R13, -0x91, RZ ;  /* 0xffffff6f0d0d7810 */ /* 0x000fe20007ffe0ff */
[----:B------:R1:W-:Y:S02]  /*1aa40*/  STL.64 [R1+0x90], R18 ;  /* 0x0000901201007387 */ /* 0x0003e40000100a00 */
[----:B-1----:R-:W-:-:S05]  /*1aa50*/  LOP3.LUT R3, R3, 0x7f, RZ, 0xc0, !PT ;  /* 0x0000007f03037812 */ /* 0x002fca00078ec0ff */
[----:B------:R-:W-:-:S05]  /*1aa60*/  IMAD.SHL.U32 R3, R3, 0x4, RZ ;  /* 0x0000000403037824 */ /* 0x000fca00078e00ff */
[----:B------:R-:W-:Y:S01]  /*1aa70*/  LOP3.LUT R3, R3, 0x60, RZ, 0x3c, !PT ;  /* 0x0000006003037812 */ /* 0x000fe200078e3cff */
[----:B------:R1:W-:Y:S04]  /*1aa80*/  STL.64 [R1+0x88], R16 ;  /* 0x0000881001007387 */ /* 0x0003e80000100a00 */
[----:B------:R1:W-:Y:S04]  /*1aa90*/  LDGSTS.E [R3+0x3d800], [R20.64], !P0 ;  /* 0x3d80000014037fae */ /* 0x0003e8000c121844 */
[----:B------:R1:W-:Y:S01]  /*1aaa0*/  LDGSTS.E [R3+0x3da00], [R18.64], !P0 ;  /* 0x3da0000012037fae */ /* 0x0003e2000c121844 */
[----:B------:R-:W-:-:S03]  /*1aab0*/  SEL R0, R0, RZ, !P4 ;  /* 0x000000ff00007207 */ /* 0x000fc60006000000 */
[----:B------:R1:W-:Y:S01]  /*1aac0*/  LDGSTS.E [R3+0x3dc00], [R16.64], !P0 ;  /* 0x3dc0000010037fae */ /* 0x0003e2000c121844 */
[----:B------:R-:W-:-:S03]  /*1aad0*/  ISETP.GE.U32.AND P4, PT, R13, 0x7ffffef0, PT ;  /* 0x7ffffef00d00780c */ /* 0x000fc60003f86070 */
[----:B-1----:R-:W2:Y:S01]  /*1aae0*/  LDL.LU.64 R20, [R1+0x3590] ;  /* 0x0035900001147983 */ /* 0x002ea20000300a00 */
[----:B------:R-:W-:-:S03]  /*1aaf0*/  IMAD.WIDE R18, R12, 0x4, R10 ;  /* 0x000000040c127825 */ /* 0x000fc600078e020a */
[----:B------:R1:W-:Y:S01]  /*1ab00*/  STL.64 [R1+0x80], R14 ;  /* 0x0000800e01007387 */ /* 0x0003e20000100a00 */
[----:B------:R-:W-:-:S03]  /*1ab10*/  IMAD.WIDE R16, R12, 0x4, R8 ;  /* 0x000000040c107825 */ /* 0x000fc600078e0208 */
[----:B------:R1:W-:Y:S04]  /*1ab20*/  LDGSTS.E [R3+0x3de00], [R14.64], !P0 ;  /* 0x3de000000e037fae */ /* 0x0003e8000c121844 */
[----:B------:R1:W-:Y:S04]  /*1ab30*/  STL.64 [R1+0xe40], R18 ;  /* 0x000e401201007387 */ /* 0x0003e80000100a00 */
[----:B------:R1:W-:Y:S02]  /*1ab40*/  STL.64 [R1+0xe38], R16 ;  /* 0x000e381001007387 */ /* 0x0003e40000100a00 */
[----:B-1----:R-:W-:-:S02]  /*1ab50*/  IMAD.WIDE R14, R12, 0x4, R6 ;  /* 0x000000040c0e7825 */ /* 0x002fc400078e0206 */
[----:B------:R1:W-:Y:S02]  /*1ab60*/  LDGSTS.E [R3+0x3f800], [R18.64], !P6 ;  /* 0x3f80000012037fae */ /* 0x0003e4000f121844 */
[----:B------:R-:W-:Y:S02]  /*1ab70*/  IMAD.WIDE R12, R12, 0x4, R4 ;  /* 0x000000040c0c7825 */ /* 0x000fe400078e0204 */
[----:B------:R1:W-:Y:S04]  /*1ab80*/  LDGSTS.E [R3+0x3fa00], [R16.64], !P6 ;  /* 0x3fa0000010037fae */ /* 0x0003e8000f121844 */
[----:B------:R1:W-:Y:S04]  /*1ab90*/  LDGSTS.E [R3+0x3fc00], [R14.64], !P6 ;  /* 0x3fc000000e037fae */ /* 0x0003e8000f121844 */
[----:B-1----:R-:W2:Y:S04]  /*1aba0*/  LDL.LU.64 R18, [R1+0x3588] ;  /* 0x0035880001127983 */ /* 0x002ea80000300a00 */
[----:B------:R1:W-:Y:S04]  /*1abb0*/  STL.64 [R1+0xe30], R14 ;  /* 0x000e300e01007387 */ /* 0x0003e80000100a00 */
[----:B------:R-:W2:Y:S04]  /*1abc0*/  LDL.LU.64 R16, [R1+0x3580] ;  /* 0x0035800001107983 */ /* 0x000ea80000300a00 */
[----:B------:R1:W-:Y:S04]  /*1abd0*/  STL.64 [R1+0xe28], R12 ;  /* 0x000e280c01007387 */ /* 0x0003e80000100a00 */
[----:B-1----:R-:W2:Y:S04]  /*1abe0*/  LDL.LU.64 R14, [R1+0x3578] ;  /* 0x00357800010e7983 */ /* 0x002ea80000300a00 */
[----:B------:R1:W-:Y:S01]  /*1abf0*/  LDGSTS.E [R3+0x3fe00], [R12.64], !P6 ;  /* 0x3fe000000c037fae */ /* 0x0003e2000f121844 */
[----:B------:R-:W-:-:S03]  /*1ac00*/  ISETP.NE.U32.AND P0, PT, R0, RZ, PT ;  /* 0x000000ff0000720c */ /* 0x000fc60003f05070 */
[----:B-1----:R-:W2:Y:S04]  /*1ac10*/  LDL.LU.64 R12, [R1+0x3570] ;  /* 0x00357000010c7983 */ /* 0x002ea80000300a00 */
[----:B------:R-:W-:Y:S04]  /*1ac20*/  STL.64 [R1+0x35e8], R8 ;  /* 0x0035e80801007387 */ /* 0x000fe80000100a00 */
[----:B------:R1:W-:Y:S01]  /*1ac30*/  STL.64 [R1+0x35e0], R6 ;  /* 0x0035e00601007387 */ /* 0x0003e20000100a00 */
[----:B------:R-:W-:-:S03]  /*1ac40*/  SHF.L.U32 R2, R2, 0x2, RZ ;  /* 0x0000000202027819 */ /* 0x000fc600000006ff */
[----:B------:R-:W0:Y:S04]  /*1ac50*/  LDGDEPBAR ;  /* 0x00000000000079af */ /* 0x000e280000000000 */
[----:B-1----:R-:W2:Y:S04]  /*1ac60*/  LDL.64 R6, [R1+0x18] ;  /* 0x0000180001067983 */ /* 0x002ea80000100a00 */
[----:B------:R1:W-:Y:S04]  /*1ac70*/  STL.64 [R1+0x35d8], R4 ;  /* 0x0035d80401007387 */ /* 0x0003e80000100a00 */
[----:B-1----:R-:W2:Y:S01]  /*1ac80*/  LDL.64 R4, [R1+0x38] ;  /* 0x0000380001047983 */ /* 0x002ea20000100a00 */
[----:B------:R-:W-:-:S05]  /*1ac90*/  IMAD.MOV.U32 R0, RZ, RZ, c[0x0][0x180] ;  /* 0x00006000ff007624 */ /* 0x000fca00078e00ff */
[----:B------:R-:W-:-:S04]  /*1aca0*/  IADD3 R0, R0, -0x95, RZ ;  /* 0xffffff6b00007810 */ /* 0x000fc80007ffe0ff */
[----:B------:R-:W-:Y:S02]  /*1acb0*/  ISETP.GE.U32.AND P6, PT, R0, 0x7ffffeec, PT ;  /* 0x7ffffeec0000780c */ /* 0x000fe40003fc6070 */
[----:B------:R-:W-:Y:S02]  /*1acc0*/  IADD3 R0, R2, 0x100000, RZ ;  /* 0x0010000002007810 */ /* 0x000fe40007ffe0ff */
[----:B------:R-:W1:Y:S02]  /*1acd0*/  S2R R2, SR_TID.X ;  /* 0x0000000000027919 */ /* 0x000e640000002100 */
[----:B-1----:R-:W-:-:S05]  /*1ace0*/  LOP3.LUT R8, R2, 0x7f, RZ, 0xc0, !PT ;  /* 0x0000007f02087812 */ /* 0x002fca00078ec0ff */
[----:B------:R-:W-:-:S05]  /*1acf0*/  IMAD.SHL.U32 R9, R8, 0x4, RZ ;  /* 0x0000000408097824 */ /* 0x000fca00078e00ff */
[C---:B------:R-:W-:Y:S01]  /*1ad00*/  IADD3 R2, R9.reuse, 0x100000, RZ ;  /* 0x0010000009027810 */ /* 0x040fe20007ffe0ff */
[----:B--2---:R1:W-:Y:S04]  /*1ad10*/  LDGSTS.E [R0+-0x40000], [R4.64], P0 ;  /* 0xc000000004007fae */ /* 0x0043e80008121844 */
[----:B------:R2:W-:Y:S04]  /*1ad20*/  LDGSTS.E [R2+-0x3f000], [R6.64], P0 ;  /* 0xc100000006027fae */ /* 0x0005e80008121844 */
[----:B-1----:R-:W3:Y:S04]  /*1ad30*/  LDL.64 R4, [R1+0x30] ;  /* 0x0000300001047983 */ /* 0x002ee80000100a00 */
[----:B--2---:R-:W2:Y:S01]  /*1ad40*/  LDL.64 R6, [R1+0x10] ;  /* 0x0000100001067983 */ /* 0x004ea20000100a00 */
[----:B------:R-:W-:-:S03]  /*1ad50*/  IADD3 R0, R9, 0x100000, RZ ;  /* 0x0010000009007810 */ /* 0x000fc60007ffe0ff */
[----:B------:R-:W-:Y:S04]  /*1ad60*/  STL.64 [R1+0x3570], R12 ;  /* 0x0035700c01007387 */ /* 0x000fe80000100a00 */
[----:B------:R1:W-:Y:S04]  /*1ad70*/  LDGSTS.E [R0+-0x3e000], [R12.64], P0 ;  /* 0xc20000000c007fae */ /* 0x0003e80008121844 */
[----:B------:R1:W-:Y:S04]  /*1ad80*/  LDGSTS.E [R2+-0x3d000], [R20.64], P0 ;  /* 0xc300000014027fae */ /* 0x0003e80008121844 */
[----:B------:R-:W-:Y:S04]  /*1ad90*/  STL.64 [R1+0x3578], R20 ;  /* 0x0035781401007387 */ /* 0x000fe80000100a00 */
[----:B------:R1:W-:Y:S04]  /*1ada0*/  LDGSTS.E [R0+-0x3c000], [R28.64], P0 ;  /* 0xc40000001c007fae */ /* 0x0003e80008121844 */
[----:B------:R-:W-:Y:S04]  /*1adb0*/  STL.64 [R1+0x3580], R28 ;  /* 0x0035801c01007387 */ /* 0x000fe80000100a00 */
[----:B------:R1:W-:Y:S04]  /*1adc0*/  LDGSTS.E [R2+-0x3b000], [R36.64], P0 ;  /* 0xc500000024027fae */ /* 0x0003e80008121844 */
[----:B------:R-:W-:Y:S04]  /*1add0*/  STL.64 [R1+0x3588], R36 ;  /* 0x0035882401007387 */ /* 0x000fe80000100a00 */
[----:B------:R1:W-:Y:S04]  /*1ade0*/  LDGSTS.E [R0+-0x3a000], [R44.64], P0 ;  /* 0xc60000002c007fae */ /* 0x0003e80008121844 */
[----:B------:R-:W-:Y:S04]  /*1adf0*/  STL.64 [R1+0x3590], R44 ;  /* 0x0035902c01007387 */ /* 0x000fe80000100a00 */
[----:B------:R1:W-:Y:S04]  /*1ae00*/  LDGSTS.E [R2+-0x39000], [R52.64], P0 ;  /* 0xc700000034027fae */ /* 0x0003e80008121844 */
[----:B------:R1:W-:Y:S04]  /*1ae10*/  STL.64 [R1+0x3598], R52 ;  /* 0x0035983401007387 */ /* 0x0003e80000100a00 */
[----:B------:R4:W-:Y:S01]  /*1ae20*/  LDGSTS.E [R0+-0x38000], [R60.64], P0 ;  /* 0xc80000003c007fae */ /* 0x0009e20008121844 */
[----:B-1----:R-:W-:-:S05]  /*1ae30*/  IMAD.SHL.U32 R52, R8, 0x4, RZ ;  /* 0x0000000408347824 */ /* 0x002fca00078e00ff */
[C---:B------:R-:W-:Y:S02]  /*1ae40*/  IADD3 R2, R52.reuse, 0x100000, RZ ;  /* 0x0010000034027810 */ /* 0x040fe40007ffe0ff */
[----:B----4-:R-:W-:-:S03]  /*1ae50*/  IADD3 R0, R52, 0x100000, RZ ;  /* 0x0010000034007810 */ /* 0x010fc60007ffe0ff */
[----:B------:R1:W-:Y:S04]  /*1ae60*/  LDGSTS.E [R2+-0x37000], [R68.64], P0 ;  /* 0xc900000044027fae */ /* 0x0003e80008121844 */
        /* <DEDUP_REMOVED lines=8> */
[----:B------:R4:W-:Y:S01]  /*1aef0*/  LDGSTS.E [R0+-0x2e000], [R140.64], P0 ;  /* 0xd20000008c007fae */ /* 0x0009e20008121844 */
[----:B------:R-:W-:-:S03]  /*1af00*/  IADD3 R3, R52, 0x100000, RZ ;  /* 0x0010000034037810 */ /* 0x000fc60007ffe0ff */
[----:B------:R1:W-:Y:S04]  /*1af10*/  LDGSTS.E [R2+-0x2d000], [R148.64], P0 ;  /* 0xd300000094027fae */ /* 0x0003e80008121844 */
[----:B------:R4:W-:Y:S04]  /*1af20*/  LDGSTS.E [R0+-0x2c000], [R156.64], P0 ;  /* 0xd40000009c007fae */ /* 0x0009e80008121844 */
[----:B------:R1:W-:Y:S04]  /*1af30*/  LDGSTS.E [R2+-0x2b000], [R164.64], P0 ;  /* 0xd5000000a4027fae */ /* 0x0003e80008121844 */
[----:B------:R4:W-:Y:S04]  /*1af40*/  LDGSTS.E [R0+-0x2a000], [R172.64], P0 ;  /* 0xd6000000ac007fae */ /* 0x0009e80008121844 */
[----:B------:R1:W-:Y:S01]  /*1af50*/  LDGSTS.E [R2+-0x29000], [R180.64], P0 ;  /* 0xd7000000b4027fae */ /* 0x0003e20008121844 */
[----:B------:R-:W-:-:S03]  /*1af60*/  LOP3.LUT R12, R52, 0x10, RZ, 0x3c, !PT ;  /* 0x00000010340c7812 */ /* 0x000fc600078e3cff */
[----:B------:R4:W-:Y:S04]  /*1af70*/  LDGSTS.E [R0+-0x28000], [R188.64], P0 ;  /* 0xd8000000bc007fae */ /* 0x0009e80008121844 */
[----:B------:R1:W-:Y:S04]  /*1af80*/  LDGSTS.E [R2+-0x27000], [R196.64], P0 ;  /* 0xd9000000c4027fae */ /* 0x0003e80008121844 */
[----:B------:R4:W-:Y:S04]  /*1af90*/  LDGSTS.E [R0+-0x26000], [R204.64], P0 ;  /* 0xda000000cc007fae */ /* 0x0009e80008121844 */
[----:B------:R1:W-:Y:S04]  /*1afa0*/  LDGSTS.E [R3+-0x25000], [R212.64], P0 ;  /* 0xdb000000d4037fae */ /* 0x0003e80008121844 */
[----:B------:R1:W-:Y:S04]  /*1afb0*/  LDGSTS.E [R2+-0x24000], [R220.64], P0 ;  /* 0xdc000000dc027fae */ /* 0x0003e80008121844 */
[----:B------:R4:W-:Y:S04]  /*1afc0*/  LDGSTS.E [R0+-0x23000], [R228.64], P0 ;  /* 0xdd000000e4007fae */ /* 0x0009e80008121844 */
[----:B------:R-:W-:Y:S04]  /*1afd0*/  STL.64 [R1+0x35a0], R60 ;  /* 0x0035a03c01007387 */ /* 0x000fe80000100a00 */
[----:B------:R1:W-:Y:S04]  /*1afe0*/  LDGSTS.E [R2+-0x22000], [R236.64], P0 ;  /* 0xde000000ec027fae */ /* 0x0003e80008121844 */
[----:B------:R-:W-:Y:S04]  /*1aff0*/  STL.64 [R1+0x35a8], R68 ;  /* 0x0035a84401007387 */ /* 0x000fe80000100a00 */
[----:B------:R4:W-:Y:S01]  /*1b000*/  LDGSTS.E [R0+-0x21000], [R244.64], P0 ;  /* 0xdf000000f4007fae */ /* 0x0009e20008121844 */
[----:B-1----:R-:W-:-:S03]  /*1b010*/  IADD3 R2, R12, 0x100000, RZ ;  /* 0x001000000c027810 */ /* 0x002fc60007ffe0ff */
[----:B------:R1:W-:Y:S04]  /*1b020*/  STL.64 [R1+0x35b0], R76 ;  /* 0x0035b04c01007387 */ /* 0x0003e80000100a00 */
[----:B------:R1:W-:Y:S01]  /*1b030*/  STL.64 [R1+0x35b8], R84 ;  /* 0x0035b85401007387 */ /* 0x0003e20000100a00 */
[----:B----4-:R-:W-:-:S03]  /*1b040*/  IADD3 R0, R12, 0x100000, RZ ;  /* 0x001000000c007810 */ /* 0x010fc60007ffe0ff */
[----:B------:R4:W-:Y:S04]  /*1b050*/  STL.64 [R1+0x35c0], R92 ;  /* 0x0035c05c01007387 */ /* 0x0009e80000100a00 */
[----:B------:R-:W-:Y:S04]  /*1b060*/  STL.64 [R1+0x35c8], R100 ;  /* 0x0035c86401007387 */ /* 0x000fe80000100a00 */
[----:B------:R2:W-:Y:S01]  /*1b070*/  STL.64 [R1+0x35d0], R108 ;  /* 0x0035d06c01007387 */ /* 0x0005e20000100a00 */
[----:B------:R-:W-:-:S03]  /*1b080*/  SHF.L.U32 R8, R8, 0x2, RZ ;  /* 0x0000000208087819 */ /* 0x000fc600000006ff */
[----:B-1----:R-:W5:Y:S04]  /*1b090*/  LDL.64 R76, [R1+0x828] ;  /* 0x00082800014c7983 */ /* 0x002f680000100a00 */
[----:B---3--:R1:W-:Y:S04]  /*1b0a0*/  LDGSTS.E [R2+-0x3fe00], [R4.64], P0 ;  /* 0xc020000004027fae */ /* 0x0083e80008121844 */
[----:B--2---:R2:W-:Y:S04]  /*1b0b0*/  LDGSTS.E [R0+-0x3ee00], [R6.64], P0 ;  /* 0xc120000006007fae */ /* 0x0045e80008121844 */
[----:B------:R3:W-:Y:S04]  /*1b0c0*/  LDGSTS.E [R2+-0x3de00], [R14.64], P0 ;  /* 0xc22000000e027fae */ /* 0x0007e80008121844 */
[----:B-1----:R-:W5:Y:S04]  /*1b0d0*/  LDL.64 R4, [R1+0x28] ;  /* 0x0000280001047983 */ /* 0x002f680000100a00 */
[----:B--2---:R-:W5:Y:S04]  /*1b0e0*/  LDL.64 R6, [R1+0x8] ;  /* 0x0000080001067983 */ /* 0x004f680000100a00 */
        /* <DEDUP_REMOVED lines=30> */
[----:B------:R-:W2:Y:S01]  /*1b2d0*/  LDL.64 R68, [R1+0x838] ;  /* 0x0008380001447983 */ /* 0x000ea20000100a00 */
[----:B---3--:R-:W-:-:S03]  /*1b2e0*/  IADD3 R2, R8, 0x100000, RZ ;  /* 0x0010000008027810 */ /* 0x008fc60007ffe0ff */
[----:B------:R-:W3:Y:S01]  /*1b2f0*/  LDL.64 R60, [R1+0x858] ;  /* 0x00085800013c7983 */ /* 0x000ee20000100a00 */
[----:B-1----:R-:W-:-:S03]  /*1b300*/  IADD3 R0, R8, 0x100000, RZ ;  /* 0x0010000008007810 */ /* 0x002fc60007ffe0ff */
[----:B------:R-:W2:Y:S04]  /*1b310*/  LDL.64 R44, [R1+0x868] ;  /* 0x00086800012c7983 */ /* 0x000ea80000100a00 */
[----:B------:R-:W2:Y:S04]  /*1b320*/  LDL.64 R36, [R1+0x888] ;  /* 0x0008880001247983 */ /* 0x000ea80000100a00 */
[----:B------:R-:W2:Y:S04]  /*1b330*/  LDL.64 R20, [R1+0x898] ;  /* 0x0008980001147983 */ /* 0x000ea80000100a00 */
[----:B------:R-:W2:Y:S01]  /*1b340*/  LDL.64 R12, [R1+0x8b8] ;  /* 0x0008b800010c7983 */ /* 0x000ea20000100a00 */
[----:B------:R-:W-:-:S03]  /*1b350*/  LOP3.LUT R3, R52, 0x30, RZ, 0x3c, !PT ;  /* 0x0000003034037812 */ /* 0x000fc600078e3cff */
[----:B------:R-:W2:Y:S01]  /*1b360*/  LDL.64 R84, [R1+0x8c8] ;  /* 0x0008c80001547983 */ /* 0x000ea20000100a00 */
[----:B------:R-:W-:-:S03]  /*1b370*/  LOP3.LUT R29, R9, 0x40, RZ, 0x3c, !PT ;  /* 0x00000040091d7812 */ /* 0x000fc600078e3cff */
[----:B----4-:R-:W2:Y:S01]  /*1b380*/  LDL.64 R92, [R1+0x8f8] ;  /* 0x0008f800015c7983 */ /* 0x010ea20000100a00 */
[----:B------:R-:W-:-:S03]  /*1b390*/  LOP3.LUT R53, R9, 0x60, RZ, 0x3c, !PT ;  /* 0x0000006009357812 */ /* 0x000fc600078e3cff */
[----:B------:R-:W2:Y:S01]  /*1b3a0*/  LDL.64 R8, [R1+0xe58] ;  /* 0x000e580001087983 */ /* 0x000ea20000100a00 */
[----:B------:R-:W-:-:S03]  /*1b3b0*/  LOP3.LUT R28, R52, 0x70, RZ, 0x3c, !PT ;  /* 0x00000070341c7812 */ /* 0x000fc600078e3cff */
[----:B------:R-:W2:Y:S04]  /*1b3c0*/  LDL.64 R108, [R1+0x1018] ;  /* 0x00101800016c7983 */ /* 0x000ea80000100a00 */
[----:B------:R-:W2:Y:S04]  /*1b3d0*/  LDL.64 R100, [R1+0x1038] ;  /* 0x0010380001647983 */ /* 0x000ea80000100a00 */
[----:B-----5:R1:W-:Y:S04]  /*1b3e0*/  LDGSTS.E [R2+-0x3fc00], [R4.64], P0 ;  /* 0xc040000004027fae */ /* 0x0203e80008121844 */
[----:B------:R5:W-:Y:S04]  /*1b3f0*/  LDGSTS.E [R0+-0x3ec00], [R6.64], P0 ;  /* 0xc140000006007fae */ /* 0x000be80008121844 */
[----:B------:R3:W-:Y:S04]  /*1b400*/  LDGSTS.E [R2+-0x3dc00], [R16.64], P0 ;  /* 0xc240000010027fae */ /* 0x0007e80008121844 */
[----:B-1----:R-:W2:Y:S04]  /*1b410*/  LDL.64 R4, [R1+0x20] ;  /* 0x0000200001047983 */ /* 0x002ea80000100a00 */
[----:B-----5:R-:W5:Y:S04]  /*1b420*/  LDL.64 R6, [R1] ;  /* 0x0000000001067983 */ /* 0x020f680000100a00 */
        /* <DEDUP_REMOVED lines=29> */
[----:B---3--:R-:W-:-:S02]  /*1b600*/  IADD3 R2, R3, 0x100000, RZ ;  /* 0x0010000003027810 */ /* 0x008fc40007ffe0ff */
[----:B-1----:R-:W-:-:S03]  /*1b610*/  IADD3 R0, R3, 0x100000, RZ ;  /* 0x0010000003007810 */ /* 0x002fc60007ffe0ff */
[----:B--2---:R1:W-:Y:S04]  /*1b620*/  LDGSTS.E [R2+-0x3fa00], [R4.64], P0 ;  /* 0xc060000004027fae */ /* 0x0043e80008121844 */
[----:B-----5:R2:W-:Y:S04]  /*1b630*/  LDGSTS.E [R0+-0x3ea00], [R6.64], P0 ;  /* 0xc160000006007fae */ /* 0x0205e80008121844 */
[----:B------:R3:W-:Y:S04]  /*1b640*/  LDGSTS.E [R2+-0x3da00], [R18.64], P0 ;  /* 0xc260000012027fae */ /* 0x0007e80008121844 */
[----:B------:R5:W-:Y:S04]  /*1b650*/  LDGSTS.E [R0+-0x3ca00], [R26.64], P0 ;  /* 0xc36000001a007fae */ /* 0x000be80008121844 */
[----:B--2---:R-:W2:Y:S04]  /*1b660*/  LDL.64 R6, [R1+0x8e8] ;  /* 0x0008e80001067983 */ /* 0x004ea80000100a00 */
        /* <DEDUP_REMOVED lines=27> */
[----:B-1----:R-:W4:Y:S04]  /*1b820*/  LDL.64 R4, [R1+0x918] ;  /* 0x0009180001047983 */ /* 0x002f280000100a00 */
[----:B------:R5:W-:Y:S01]  /*1b830*/  LDGSTS.E [R0+-0x20a00], [R250.64], P0 ;  /* 0xdf600000fa007fae */ /* 0x000be20008121844 */
[----:B---3--:R-:W-:-:S05]  /*1b840*/  IADD3 R2, R29, 0x100000, RZ ;  /* 0x001000001d027810 */ /* 0x008fca0007ffe0ff */
[----:B------:R1:W-:Y:S01]  /*1b850*/  LDGSTS.E [R2+-0x3f800], [R76.64], P0 ;  /* 0xc08000004c027fae */ /* 0x0003e20008121844 */
[----:B-----5:R-:W-:-:S05]  /*1b860*/  IADD3 R0, R29, 0x100000, RZ ;  /* 0x001000001d007810 */ /* 0x020fca0007ffe0ff */
[----:B------:R3:W-:Y:S04]  /*1b870*/  LDGSTS.E [R0+-0x3e800], [R68.64], P0 ;  /* 0xc180000044007fae */ /* 0x0007e80008121844 */
[----:B-1----:R-:W5:Y:S04]  /*1b880*/  LDL.64 R76, [R1+0x928] ;  /* 0x00092800014c7983 */ /* 0x002f680000100a00 */
[----:B------:R1:W-:Y:S04]  /*1b890*/  LDGSTS.E [R2+-0x3d800], [R60.64], P0 ;  /* 0xc28000003c027fae */ /* 0x0003e80008121844 */
[----:B---3--:R-:W5:Y:S04]  /*1b8a0*/  LDL.64 R68, [R1+0x948] ;  /* 0x0009480001447983 */ /* 0x008f680000100a00 */
[----:B------:R1:W-:Y:S04]  /*1b8b0*/  LDGSTS.E [R0+-0x3c800], [R44.64], P0 ;  /* 0xc38000002c007fae */ /* 0x0003e80008121844 */
[----:B-1----:R-:W5:Y:S04]  /*1b8c0*/  LDL.64 R60, [R1+0x958] ;  /* 0x00095800013c7983 */ /* 0x002f680000100a00 */
[----:B------:R1:W-:Y:S04]  /*1b8d0*/  LDGSTS.E [R2+-0x3b800], [R36.64], P0 ;  /* 0xc480000024027fae */ /* 0x0003e80008121844 */
[----:B------:R-:W5:Y:S04]  /*1b8e0*/  LDL.64 R44, [R1+0x978] ;  /* 0x00097800012c7983 */ /* 0x000f680000100a00 */
[----:B------:R1:W-:Y:S04]  /*1b8f0*/  LDGSTS.E [R0+-0x3a800], [R20.64], P0 ;  /* 0xc580000014007fae */ /* 0x0003e80008121844 */
[----:B-1----:R-:W5:Y:S04]  /*1b900*/  LDL.64 R36, [R1+0x988] ;  /* 0x0009880001247983 */ /* 0x002f680000100a00 */
[----:B------:R1:W-:Y:S04]  /*1b910*/  LDGSTS.E [R2+-0x39800], [R12.64], P0 ;  /* 0xc68000000c027fae */ /* 0x0003e80008121844 */
[----:B------:R-:W5:Y:S04]  /*1b920*/  LDL.64 R20, [R1+0x9a8] ;  /* 0x0009a80001147983 */ /* 0x000f680000100a00 */
[----:B------:R1:W-:Y:S04]  /*1b930*/  LDGSTS.E [R0+-0x38800], [R84.64], P0 ;  /* 0xc780000054007fae */ /* 0x0003e80008121844 */
[----:B-1----:R-:W5:Y:S04]  /*1b940*/  LDL.64 R12, [R1+0x9b8] ;  /* 0x0009b800010c7983 */ /* 0x002f680000100a00 */
[----:B------:R-:W5:Y:S04]  /*1b950*/  LDL.64 R84, [R1+0x9d8] ;  /* 0x0009d80001547983 */ /* 0x000f680000100a00 */
[----:B--2---:R1:W-:Y:S04]  /*1b960*/  LDGSTS.E [R2+-0x37800], [R6.64], P0 ;  /* 0xc880000006027fae */ /* 0x0043e80008121844 */
[----:B------:R2:W-:Y:S04]  /*1b970*/  LDGSTS.E [R0+-0x36800], [R92.64], P0 ;  /* 0xc98000005c007fae */ /* 0x0005e80008121844 */
[----:B-1----:R-:W3:Y:S04]  /*1b980*/  LDL.64 R6, [R1+0x9e8] ;  /* 0x0009e80001067983 */ /* 0x002ee80000100a00 */
[----:B--2---:R-:W2:Y:S04]  /*1b990*/  LDL.64 R92, [R1+0xa08] ;  /* 0x000a0800015c7983 */ /* 0x004ea80000100a00 */
[----:B----4-:R1:W-:Y:S04]  /*1b9a0*/  LDGSTS.E [R2+-0x35800], [R4.64], P0 ;  /* 0xca80000004027fae */ /* 0x0103e80008121844 */
[----:B-1----:R-:W4:Y:S04]  /*1b9b0*/  LDL.64 R4, [R1+0xa18] ;  /* 0x000a180001047983 */ /* 0x002f280000100a00 */
[----:B-----5:R1:W-:Y:S04]  /*1b9c0*/  LDGSTS.E [R0+-0x34800], [R76.64], P0 ;  /* 0xcb8000004c007fae */ /* 0x0203e80008121844 */
[----:B------:R5:W-:Y:S04]  /*1b9d0*/  LDGSTS.E [R2+-0x33800], [R68.64], P0 ;  /* 0xcc80000044027fae */ /* 0x000be80008121844 */
[----:B-1----:R-:W4:Y:S04]  /*1b9e0*/  LDL.64 R76, [R1+0xa38] ;  /* 0x000a3800014c7983 */ /* 0x002f280000100a00 */
[----:B------:R1:W-:Y:S04]  /*1b9f0*/  LDGSTS.E [R0+-0x32800], [R60.64], P0 ;  /* 0xcd8000003c007fae */ /* 0x0003e80008121844 */
[----:B-----5:R-:W5:Y:S04]  /*1ba00*/  LDL.64 R68, [R1+0xa48] ;  /* 0x000a480001447983 */ /* 0x020f680000100a00 */
        /* <DEDUP_REMOVED lines=11> */
[----:B---3--:R1:W-:Y:S04]  /*1bac0*/  LDGSTS.E [R0+-0x2c800], [R6.64], P0 ;  /* 0xd380000006007fae */ /* 0x0083e80008121844 */
[----:B--2---:R2:W-:Y:S04]  /*1bad0*/  LDGSTS.E [R2+-0x2b800], [R92.64], P0 ;  /* 0xd48000005c027fae */ /* 0x0045e80008121844 */
[----:B-1----:R-:W3:Y:S04]  /*1bae0*/  LDL.64 R6, [R1+0xaf8] ;  /* 0x000af80001067983 */ /* 0x002ee80000100a00 */
[----:B--2---:R-:W2:Y:S04]  /*1baf0*/  LDL.64 R92, [R1+0xbc8] ;  /* 0x000bc800015c7983 */ /* 0x004ea80000100a00 */
[----:B----4-:R1:W-:Y:S04]  /*1bb00*/  LDGSTS.E [R0+-0x2a800], [R4.64], P0 ;  /* 0xd580000004007fae */ /* 0x0103e80008121844 */
[----:B-1----:R-:W4:Y:S04]  /*1bb10*/  LDL.64 R4, [R1+0xb08] ;  /* 0x000b080001047983 */ /* 0x002f280000100a00 */
[----:B------:R1:W-:Y:S04]  /*1bb20*/  LDGSTS.E [R2+-0x29800], [R76.64], P0 ;  /* 0xd68000004c027fae */ /* 0x0003e80008121844 */
[----:B-----5:R5:W-:Y:S04]  /*1bb30*/  LDGSTS.E [R0+-0x28800], [R68.64], P0 ;  /* 0xd780000044007fae */ /* 0x020be80008121844 */
[----:B-1----:R-:W2:Y:S04]  /*1bb40*/  LDL.64 R76, [R1+0xd08] ;  /* 0x000d0800014c7983 */ /* 0x002ea80000100a00 */
        /* <DEDUP_REMOVED lines=14> */
[----:B-1----:R-:W3:Y:S01]  /*1bc30*/  LDL.64 R6, [R1+0xbf8] ;  /* 0x000bf80001067983 */ /* 0x002ee20000100a00 */
[----:B------:R-:W-:-:S04]  /*1bc40*/  LOP3.LUT R3, R52, 0x50, RZ, 0x3c, !PT ;  /* 0x0000005034037812 */ /* 0x000fc800078e3cff */
[C---:B------:R-:W-:Y:S01]  /*1bc50*/  IADD3 R2, R3.reuse, 0x100000, RZ ;  /* 0x0010000003027810 */ /* 0x040fe20007ffe0ff */
[----:B----4-:R1:W-:Y:S04]  /*1bc60*/  LDGSTS.E [R0+-0x20800], [R4.64], P0 ;  /* 0xdf80000004007fae */ /* 0x0103e80008121844 */
[----:B-1----:R-:W4:Y:S01]  /*1bc70*/  LDL.64 R4, [R1+0xc18] ;  /* 0x000c180001047983 */ /* 0x002f220000100a00 */
[----:B------:R-:W-:-:S03]  /*1bc80*/  IADD3 R0, R3, 0x100000, RZ ;  /* 0x0010000003007810 */ /* 0x000fc60007ffe0ff */
[----:B--2---:R1:W-:Y:S04]  /*1bc90*/  LDGSTS.E [R2+-0x3f600], [R76.64], P0 ;  /* 0xc0a000004c027fae */ /* 0x0043e80008121844 */
[----:B-----5:R2:W-:Y:S04]  /*1bca0*/  LDGSTS.E [R0+-0x3e600], [R68.64], P0 ;  /* 0xc1a0000044007fae */ /* 0x0205e80008121844 */
[----:B-1----:R-:W5:Y:S04]  /*1bcb0*/  LDL.64 R76, [R1+0xc20] ;  /* 0x000c2000014c7983 */ /* 0x002f680000100a00 */
[----:B------:R1:W-:Y:S04]  /*1bcc0*/  LDGSTS.E [R2+-0x3d600], [R60.64], P0 ;  /* 0xc2a000003c027fae */ /* 0x0003e80008121844 */
[----:B--2---:R-:W2:Y:S04]  /*1bcd0*/  LDL.64 R68, [R1+0xc48] ;  /* 0x000c480001447983 */ /* 0x004ea80000100a00 */
[----:B------:R1:W-:Y:S04]  /*1bce0*/  LDGSTS.E [R0+-0x3c600], [R44.64], P0 ;  /* 0xc3a000002c007fae */ /* 0x0003e80008121844 */
[----:B-1----:R-:W2:Y:S04]  /*1bcf0*/  LDL.64 R60, [R1+0xc58] ;  /* 0x000c5800013c7983 */ /* 0x002ea80000100a00 */
[----:B------:R1:W-:Y:S04]  /*1bd00*/  LDGSTS.E [R2+-0x3b600], [R36.64], P0 ;  /* 0xc4a0000024027fae */ /* 0x0003e80008121844 */
[----:B------:R-:W2:Y:S04]  /*1bd10*/  LDL.64 R44, [R1+0xc68] ;  /* 0x000c6800012c7983 */ /* 0x000ea80000100a00 */
        /* <DEDUP_REMOVED lines=8> */
[----:B-1----:R-:W2:Y:S04]  /*1bda0*/  LDL.64 R84, [R1+0xce8] ;  /* 0x000ce80001547983 */ /* 0x002ea80000100a00 */
[----:B---3--:R1:W-:Y:S04]  /*1bdb0*/  LDGSTS.E [R0+-0x36600], [R6.64], P0 ;  /* 0xc9a0000006007fae */ /* 0x0083e80008121844 */
[----:B-1----:R-:W3:Y:S04]  /*1bdc0*/  LDL.64 R6, [R1+0xcf8] ;  /* 0x000cf80001067983 */ /* 0x002ee80000100a00 */
[----:B----4-:R1:W-:Y:S04]  /*1bdd0*/  LDGSTS.E [R2+-0x35600], [R4.64], P0 ;  /* 0xcaa0000004027fae */ /* 0x0103e80008121844 */
[----:B-1----:R-:W4:Y:S04]  /*1bde0*/  LDL.64 R4, [R1+0xd18] ;  /* 0x000d180001047983 */ /* 0x002f280000100a00 */
[----:B-----5:R1:W-:Y:S04]  /*1bdf0*/  LDGSTS.E [R0+-0x34600], [R76.64], P0 ;  /* 0xcba000004c007fae */ /* 0x0203e80008121844 */
[----:B--2---:R2:W-:Y:S04]  /*1be00*/  LDGSTS.E [R2+-0x33600], [R68.64], P0 ;  /* 0xcca0000044027fae */ /* 0x0045e80008121844 */
        /* <DEDUP_REMOVED lines=34> */
[----:B------:R1:W-:Y:S04]  /*1c030*/  LDGSTS.E [R0+-0x22600], [R84.64], P0 ;  /* 0xdda0000054007fae */ /* 0x0003e80008121844 */
[----:B-1----:R-:W2:Y:S04]  /*1c040*/  LDL.64 R84, [R1+0xe60] ;  /* 0x000e600001547983 */ /* 0x002ea80000100a00 */
[----:B---3--:R1:W-:Y:S04]  /*1c050*/  LDGSTS.E [R2+-0x21600], [R6.64], P0 ;  /* 0xdea0000006027fae */ /* 0x0083e80008121844 */
[----:B-1----:R-:W3:Y:S01]  /*1c060*/  LDL.64 R6, [R1+0xe70] ;  /* 0x000e700001067983 */ /* 0x002ee20000100a00 */
[----:B------:R-:W-:-:S03]  /*1c070*/  IADD3 R2, R53, 0x100000, RZ ;  /* 0x0010000035027810 */ /* 0x000fc60007ffe0ff */
[----:B----4-:R1:W-:Y:S04]  /*1c080*/  LDGSTS.E [R0+-0x20600], [R4.64], P0 ;  /* 0xdfa0000004007fae */ /* 0x0103e80008121844 */
[----:B-1----:R-:W4:Y:S01]  /*1c090*/  LDL.64 R4, [R1+0xe78] ;  /* 0x000e780001047983 */ /* 0x002f220000100a00 */
[----:B------:R-:W-:-:S03]  /*1c0a0*/  IADD3 R0, R53, 0x100000, RZ ;  /* 0x0010000035007810 */ /* 0x000fc60007ffe0ff */
        /* <DEDUP_REMOVED lines=59> */
[----:B------:R-:W2:Y:S04]  /*1c460*/  LDL.64 R8, [R1+0xf68] ;  /* 0x000f680001087983 */ /* 0x000ea80000100a00 */
[----:B---3--:R1:W-:Y:S04]  /*1c470*/  LDGSTS.E [R2+-0x21400], [R6.64], P0 ;  /* 0xdec0000006027fae */ /* 0x0083e80008121844 */
[----:B-1----:R-:W3:Y:S01]  /*1c480*/  LDL.64 R6, [R1+0xf70] ;  /* 0x000f700001067983 */ /* 0x002ee20000100a00 */
[----:B------:R-:W-:-:S03]  /*1c490*/  IADD3 R2, R28, 0x100000, RZ ;  /* 0x001000001c027810 */ /* 0x000fc60007ffe0ff */
[----:B----4-:R1:W-:Y:S02]  /*1c4a0*/  LDGSTS.E [R0+-0x20400], [R4.64], P0 ;  /* 0xdfc0000004007fae */ /* 0x0103e40008121844 */
[C---:B-1----:R-:W-:Y:S02]  /*1c4b0*/  IADD3 R0, R28.reuse, 0x100000, RZ ;  /* 0x001000001c007810 */ /* 0x042fe40007ffe0ff */
[----:B------:R-:W4:Y:S04]  /*1c4c0*/  LDL.64 R4, [R1+0xf78] ;  /* 0x000f780001047983 */ /* 0x000f280000100a00 */
[----:B-----5:R1:W-:Y:S04]  /*1c4d0*/  LDGSTS.E [R2+-0x3f200], [R76.64], P0 ;  /* 0xc0e000004c027fae */ /* 0x0203e80008121844 */
[----:B------:R5:W-:Y:S04]  /*1c4e0*/  LDGSTS.E [R0+-0x3e200], [R84.64], P0 ;  /* 0xc1e0000054007fae */ /* 0x000be80008121844 */
[----:B--2---:R2:W-:Y:S04]  /*1c4f0*/  LDGSTS.E [R2+-0x3d200], [R68.64], P0 ;  /* 0xc2e0000044027fae */ /* 0x0045e80008121844 */
[----:B-1----:R-:W4:Y:S04]  /*1c500*/  LDL.64 R76, [R1+0xf88] ;  /* 0x000f8800014c7983 */ /* 0x002f280000100a00 */
[----:B------:R1:W-:Y:S04]  /*1c510*/  LDGSTS.E [R0+-0x3c200], [R60.64], P0 ;  /* 0xc3e000003c007fae */ /* 0x0003e80008121844 */
[----:B--2---:R-:W2:Y:S04]  /*1c520*/  LDL.64 R68, [R1+0xf90] ;  /* 0x000f900001447983 */ /* 0x004ea80000100a00 */
[----:B------:R5:W-:Y:S04]  /*1c530*/  LDGSTS.E [R2+-0x3b200], [R44.64], P0 ;  /* 0xc4e000002c027fae */ /* 0x000be80008121844 */
        /* <DEDUP_REMOVED lines=9> */
[----:B------:R-:W5:Y:S04]  /*1c5d0*/  LDL.64 R84, [R1+0x1048] ;  /* 0x0010480001547983 */ /* 0x000f680000100a00 */
[----:B------:R-:W5:Y:S04]  /*1c5e0*/  LDL.64 R8, [R1+0xfc8] ;  /* 0x000fc80001087983 */ /* 0x000f680000100a00 */
[----:B---3--:R1:W-:Y:S04]  /*1c5f0*/  LDGSTS.E [R0+-0x36200], [R6.64], P0 ;  /* 0xc9e0000006007fae */ /* 0x0083e80008121844 */
[----:B-1----:R-:W3:Y:S04]  /*1c600*/  LDL.64 R6, [R1+0xfe0] ;  /* 0x000fe00001067983 */ /* 0x002ee80000100a00 */
[----:B----4-:R1:W-:Y:S04]  /*1c610*/  LDGSTS.E [R2+-0x35200], [R4.64], P0 ;  /* 0xcae0000004027fae */ /* 0x0103e80008121844 */
[----:B-1----:R-:W4:Y:S04]  /*1c620*/  LDL.64 R4, [R1+0x1008] ;  /* 0x0010080001047983 */ /* 0x002f280000100a00 */
[----:B------:R1:W-:Y:S04]  /*1c630*/  LDGSTS.E [R0+-0x34200], [R76.64], P0 ;  /* 0xcbe000004c007fae */ /* 0x0003e80008121844 */
[----:B--2---:R2:W-:Y:S04]  /*1c640*/  LDGSTS.E [R2+-0x33200], [R68.64], P0 ;  /* 0xcce0000044027fae */ /* 0x0045e80008121844 */
[----:B-1----:R-:W4:Y:S04]  /*1c650*/  LDL.64 R76, [R1+0x1050] ;  /* 0x00105000014c7983 */ /* 0x002f280000100a00 */
[----:B------:R1:W-:Y:S04]  /*1c660*/  LDGSTS.E [R0+-0x32200], [R60.64], P0 ;  /* 0xcde000003c007fae */ /* 0x0003e80008121844 */
[----:B--2---:R-:W2:Y:S04]  /*1c670*/  LDL.64 R68, [R1+0x1058] ;  /* 0x0010580001447983 */ /* 0x004ea80000100a00 */
[----:B-----5:R5:W-:Y:S04]  /*1c680*/  LDGSTS.E [R2+-0x31200], [R44.64], P0 ;  /* 0xcee000002c027fae */ /* 0x020be80008121844 */
[----:B-1----:R-:W2:Y:S04]  /*1c690*/  LDL.64 R60, [R1+0x1060] ;  /* 0x00106000013c7983 */ /* 0x002ea80000100a00 */
[----:B------:R1:W-:Y:S04]  /*1c6a0*/  LDGSTS.E [R0+-0x30200], [R36.64], P0 ;  /* 0xcfe0000024007fae */ /* 0x0003e80008121844 */
[----:B-----5:R-:W5:Y:S04]  /*1c6b0*/  LDL.64 R44, [R1+0x1068] ;  /* 0x00106800012c7983 */ /* 0x020f680000100a00 */
[----:B-1----:R-:W5:Y:S04]  /*1c6c0*/  LDL.64 R36, [R1+0x1070] ;  /* 0x0010700001247983 */ /* 0x002f680000100a00 */
[----:B------:R1:W-:Y:S04]  /*1c6d0*/  LDGSTS.E [R2+-0x2f200], [R12.64], P0 ;  /* 0xd0e000000c027fae */ /* 0x0003e80008121844 */
[----:B------:R1:W-:Y:S04]  /*1c6e0*/  LDGSTS.E [R0+-0x2e200], [R8.64], P0 ;  /* 0xd1e0000008007fae */ /* 0x0003e80008121844 */
[----:B-1----:R-:W5:Y:S04]  /*1c6f0*/  LDL.64 R12, [R1+0x1078] ;  /* 0x00107800010c7983 */ /* 0x002f680000100a00 */
[----:B------:R1:W-:Y:S04]  /*1c700*/  LDGSTS.E [R2+-0x2d200], [R20.64], P0 ;  /* 0xd2e0000014027fae */ /* 0x0003e80008121844 */
[----:B------:R-:W5:Y:S04]  /*1c710*/  LDL.LU.64 R8, [R1+0x35e8] ;  /* 0x0035e80001087983 */ /* 0x000f680000300a00 */
[----:B-1----:R-:W5:Y:S04]  /*1c720*/  LDL.64 R20, [R1+0x1420] ;  /* 0x0014200001147983 */ /* 0x002f680000100a00 */
[----:B---3--:R1:W-:Y:S04]  /*1c730*/  LDGSTS.E [R0+-0x2c200], [R6.64], P0 ;  /* 0xd3e0000006007fae */ /* 0x0083e80008121844 */
[----:B-1----:R-:W3:Y:S01]  /*1c740*/  LDL.LU.64 R6, [R1+0x35e0] ;  /* 0x0035e00001067983 */ /* 0x002ee20000300a00 */
[----:B------:R-:W-:-:S03]  /*1c750*/  IADD3 R3, R28, 0x100000, RZ ;  /* 0x001000001c037810 */ /* 0x000fc60007ffe0ff */
[----:B----4-:R1:W-:Y:S04]  /*1c760*/  LDGSTS.E [R2+-0x2b200], [R4.64], P0 ;  /* 0xd4e0000004027fae */ /* 0x0103e80008121844 */
[----:B------:R4:W-:Y:S04]  /*1c770*/  LDGSTS.E [R0+-0x2a200], [R108.64], P0 ;  /* 0xd5e000006c007fae */ /* 0x0009e80008121844 */
[----:B------:R1:W-:Y:S04]  /*1c780*/  LDGSTS.E [R2+-0x29200], [R100.64], P0 ;  /* 0xd6e0000064027fae */ /* 0x0003e80008121844 */
[----:B------:R2:W-:Y:S04]  /*1c790*/  LDGSTS.E [R0+-0x28200], [R92.64], P0 ;  /* 0xd7e000005c007fae */ /* 0x0005e80008121844 */
[----:B------:R2:W-:Y:S04]  /*1c7a0*/  LDGSTS.E [R2+-0x27200], [R84.64], P0 ;  /* 0xd8e0000054027fae */ /* 0x0005e80008121844 */
[----:B-1----:R-:W4:Y:S04]  /*1c7b0*/  LDL.LU.64 R4, [R1+0x35d8] ;  /* 0x0035d80001047983 */ /* 0x002f280000300a00 */
[----:B------:R1:W-:Y:S04]  /*1c7c0*/  LDGSTS.E [R0+-0x26200], [R76.64], P0 ;  /* 0xd9e000004c007fae */ /* 0x0003e80008121844 */
[----:B--2---:R2:W-:Y:S04]  /*1c7d0*/  LDGSTS.E [R2+-0x25200], [R68.64], P0 ;  /* 0xdae0000044027fae */ /* 0x0045e80008121844 */
[----:B------:R1:W-:Y:S04]  /*1c7e0*/  LDGSTS.E [R0+-0x24200], [R60.64], P0 ;  /* 0xdbe000003c007fae */ /* 0x0003e80008121844 */
[----:B-----5:R5:W-:Y:S04]  /*1c7f0*/  LDGSTS.E [R3+-0x23200], [R44.64], P0 ;  /* 0xdce000002c037fae */ /* 0x020be80008121844 */
[----:B------:R2:W-:Y:S04]  /*1c800*/  LDGSTS.E [R2+-0x22200], [R36.64], P0 ;  /* 0xdde0000024027fae */ /* 0x0005e80008121844 */
[----:B-----5:R-:W5:Y:S04]  /*1c810*/  LDL.LU.64 R44, [R1+0x1418] ;  /* 0x00141800012c7983 */ /* 0x020f680000300a00 */
[----:B------:R1:W-:Y:S01]  /*1c820*/  LDGSTS.E [R0+-0x21200], [R12.64], P0 ;  /* 0xdee000000c007fae */ /* 0x0003e20008121844 */
[----:B--2---:R-:W-:-:S03]  /*1c830*/  IMAD.SHL.U32 R2, R252, 0x80, RZ ;  /* 0x00000080fc027824 */ /* 0x004fc600078e00ff */
[----:B-1----:R-:W2:Y:S04]  /*1c840*/  LDL.LU.64 R12, [R1+0x1410] ;  /* 0x00141000010c7983 */ /* 0x002ea80000300a00 */
[----:B------:R1:W-:Y:S01]  /*1c850*/  LDGSTS.E [R3+-0x20200], [R20.64], P0 ;  /* 0xdfe0000014037fae */ /* 0x0003e20008121844 */
[----:B------:R-:W-:-:S03]  /*1c860*/  IMAD.WIDE R68, R2, 0x4, R10 ;  /* 0x0000000402447825 */ /* 0x000fc600078e020a */
[----:B------:R-:W2:Y:S01]  /*1c870*/  LDL.LU.64 R92, [R1+0x1400] ;  /* 0x00140000015c7983 */ /* 0x000ea20000300a00 */
[----:B------:R-:W-:-:S03]  /*1c880*/  IMAD.WIDE R60, R2, 0x4, R8 ;  /* 0x00000004023c7825 */ /* 0x000fc600078e0208 */
[----:B------:R-:W2:Y:S04]  /*1c890*/  LDL.LU.64 R76, [R1+0x13f8] ;  /* 0x0013f800014c7983 */ /* 0x000ea80000300a00 */
[----:B-1----:R-:W1:Y:S04]  /*1c8a0*/  S2R R21, SR_TID.X ;  /* 0x0000000000157919 */ /* 0x002e680000002100 */
[----:B------:R1:W-:Y:S04]  /*1c8b0*/  STL.64 [R1+0x1a80], R68 ;  /* 0x001a804401007387 */ /* 0x0003e80000100a00 */
[----:B------:R-:W2:Y:S04]  /*1c8c0*/  LDL.LU.64 R36, [R1+0x13f0] ;  /* 0x0013f00001247983 */ /* 0x000ea80000300a00 */
[----:B------:R1:W-:Y:S04]  /*1c8d0*/  STL.64 [R1+0x1a78], R60 ;  /* 0x001a783c01007387 */ /* 0x0003e80000100a00 */
[----:B------:R-:W0:Y:S01]  /*1c8e0*/  LDGDEPBAR ;  /* 0x00000000000079af */ /* 0x000e220000000000 */
[----:B-1----:R-:W-:-:S03]  /*1c8f0*/  LOP3.LUT R9, R21, 0x7f, RZ, 0xc0, !PT ;  /* 0x0000007f15097812 */ /* 0x002fc600078ec0ff */
[----:B------:R-:W2:Y:S04]  /*1c900*/  LDL.LU.64 R20, [R1+0x13e8] ;  /* 0x0013e80001147983 */ /* 0x000ea80000300a00 */
[----:B------:R-:W2:Y:S01]  /*1c910*/  LDL.LU.64 R100, [R1+0x13e0] ;  /* 0x0013e00001647983 */ /* 0x000ea20000300a00 */
[----:B---3--:R-:W-:-:S03]  /*1c920*/  IMAD.WIDE R10, R2, 0x4, R6 ;  /* 0x00000004020a7825 */ /* 0x008fc600078e0206 */
[----:B------:R-:W2:Y:S01]  /*1c930*/  LDL.LU.64 R6, [R1+0x1408] ;  /* 0x0014080001067983 */ /* 0x000ea20000300a00 */
[----:B------:R-:W-:-:S03]  /*1c940*/  SHF.L.U32 R252, R9, 0x2, RZ ;  /* 0x0000000209fc7819 */ /* 0x000fc600000006ff */
[----:B------:R-:W-:Y:S06]  /*1c950*/  BAR.SYNC.DEFER_BLOCKING 0x0 ;  /* 0x0000000000007b1d */ /* 0x000fec0000010000 */
[----:B------:R-:W-:Y:S04]  /*1c960*/  STL.64 [R1+0x1a70], R10 ;  /* 0x001a700a01007387 */ /* 0x000fe80000100a00 */
[----:B------:R-:W-:Y:S01]  /*1c970*/  @!PT LDS RZ, [RZ] ;  /* 0x00000000fffff984 */ /* 0x000fe20000000800 */
[----:B------:R-:W-:Y:S01]  /*1c980*/  @!PT LDS RZ, [RZ] ;  /* 0x00000000fffff984 */ /* 0x000fe20000000800 */
[----:B------:R-:W-:Y:S01]  /*1c990*/  @!PT LDS RZ, [RZ] ;  /* 0x00000000fffff984 */ /* 0x000fe20000000800 */
[----:B------:R1:W-:Y:S04]  /*1c9a0*/  LDGSTS.E [R252+0x40000], [R68.64], !P1 ;  /* 0x4000000044fc7fae */ /* 0x0003e8000c921844 */
[----:B------:R1:W-:Y:S04]  /*1c9b0*/  LDGSTS.E [R252+0x40200], [R60.64], !P1 ;  /* 0x402000003cfc7fae */ /* 0x0003e8000c921844 */
[----:B------:R1:W-:Y:S01]  /*1c9c0*/  LDGSTS.E [R252+0x40400], [R10.64], !P1 ;  /* 0x404000000afc7fae */ /* 0x0003e2000c921844 */
[----:B----4-:R-:W-:-:S05]  /*1c9d0*/  IMAD.WIDE R4, R2, 0x4, R4 ;  /* 0x0000000402047825 */ /* 0x010fca00078e0204 */
[----:B------:R4:W-:Y:S04]  /*1c9e0*/  STL.64 [R1+0x1a68], R4 ;  /* 0x001a680401007387 */ /* 0x0009e80000100a00 */
[----:B------:R-:W3:Y:S04]  /*1c9f0*/  LDL.LU.64 R84, [R1+0x13d8] ;  /* 0x0013d80001547983 */ /* 0x000ee80000300a00 */
[----:B-1----:R-:W3:Y:S04]  /*1ca00*/  LDL.LU.64 R68, [R1+0x13d0] ;  /* 0x0013d00001447983 */ /* 0x002ee80000300a00 */
[----:B------:R4:W-:Y:S04]  /*1ca10*/  LDGSTS.E [R252+0x40600], [R4.64], !P1 ;  /* 0x4060000004fc7fae */ /* 0x0009e8000c921844 */
[----:B------:R-:W3:Y:S01]  /*1ca20*/  LDL.LU.64 R60, [R1+0x13c8] ;  /* 0x0013c800013c7983 */ /* 0x000ee20000300a00 */
[----:B-----5:R-:W-:-:S05]  /*1ca30*/  IMAD.WIDE R44, R2, 0x4, R44 ;  /* 0x00000004022c7825 */ /* 0x020fca00078e022c */
[----:B------:R1:W-:Y:S04]  /*1ca40*/  STL.64 [R1+0x1a00], R44 ;  /* 0x001a002c01007387 */ /* 0x0003e80000100a00 */
[----:B------:R-:W3:Y:S04]  /*1ca50*/  LDL.LU.64 R108, [R1+0x13c0] ;  /* 0x0013c000016c7983 */ /* 0x000ee80000300a00 */
[----:B------:R1:W-:Y:S01]  /*1ca60*/  LDGSTS.E [R252+0x42000], [R44.64], !P5 ;  /* 0x420000002cfc7fae */ /* 0x0003e2000e921844 */
[----:B--2---:R-:W-:-:S05]  /*1ca70*/  IMAD.WIDE R12, R2, 0x4, R12 ;  /* 0x00000004020c7825 */ /* 0x004fca00078e020c */
[----:B------:R2:W-:Y:S01]  /*1ca80*/  STL.64 [R1+0x19f8], R12 ;  /* 0x0019f80c01007387 */ /* 0x0005e20000100a00 */
[----:B----4-:R-:W-:-:S03]  /*1ca90*/  IMAD.WIDE R4, R2, 0x4, R92 ;  /* 0x0000000402047825 */ /* 0x010fc600078e025c */
[----:B------:R2:W-:Y:S01]  /*1caa0*/  LDGSTS.E [R252+0x42200], [R12.64], !P5 ;  /* 0x422000000cfc7fae */ /* 0x0005e2000e921844 */
[----:B------:R-:W-:-:S04]  /*1cab0*/  IMAD.WIDE R92, R2, 0x4, R76 ;  /* 0x00000004025c7825 */ /* 0x000fc800078e024c */
[----:B------:R-:W-:-:S05]  /*1cac0*/  IMAD.WIDE R6, R2, 0x4, R6 ;  /* 0x0000000402067825 */ /* 0x000fca00078e0206 */
[----:B------:R4:W-:Y:S04]  /*1cad0*/  STL.64 [R1+0x19f0], R6 ;  /* 0x0019f00601007387 */ /* 0x0009e80000100a00 */
[----:B------:R2:W-:Y:S04]  /*1cae0*/  STL.64 [R1+0x19e8], R4 ;  /* 0x0019e80401007387 */ /* 0x0005e80000100a00 */
[----:B-1----:R-:W5:Y:S04]  /*1caf0*/  LDL.LU.64 R44, [R1+0x13b8] ;  /* 0x0013b800012c7983 */ /* 0x002f680000300a00 */
[----:B------:R4:W-:Y:S04]  /*1cb00*/  LDGSTS.E [R252+0x42400], [R6.64], !P5 ;  /* 0x4240000006fc7fae */ /* 0x0009e8000e921844 */
[----:B--2---:R-:W2:Y:S01]  /*1cb10*/  LDL.LU.64 R12, [R1+0x13b0] ;  /* 0x0013b000010c7983 */ /* 0x004ea20000300a00 */
[----:B------:R-:W-:-:S03]  /*1cb20*/  IMAD.WIDE R36, R2, 0x4, R36 ;  /* 0x0000000402247825 */ /* 0x000fc600078e0224 */
[----:B------:R1:W-:Y:S04]  /*1cb30*/  LDGSTS.E [R252+0x42600], [R4.64], !P5 ;  /* 0x4260000004fc7fae */ /* 0x0003e8000e921844 */
[----:B----4-:R-:W4:Y:S04]  /*1cb40*/  LDL.LU.64 R6, [R1+0x13a8] ;  /* 0x0013a80001067983 */ /* 0x010f280000300a00 */
[----:B------:R-:W-:Y:S04]  /*1cb50*/  STL.64 [R1+0x1980], R92 ;  /* 0x0019805c01007387 */ /* 0x000fe80000100a00 */
[----:B------:R-:W4:Y:S01]  /*1cb60*/  LDL.LU.64 R76, [R1+0x13a0] ;  /* 0x0013a000014c7983 */ /* 0x000f220000300a00 */
[----:B------:R-:W-:-:S04]  /*1cb70*/  IMAD.WIDE R20, R2, 0x4, R20 ;  /* 0x0000000402147825 */ /* 0x000fc800078e0214 */
[C---:B-1----:R-:W-:Y:S01]  /*1cb80*/  IMAD.WIDE R4, R2.reuse, 0x4, R100 ;  /* 0x0000000402047825 */ /* 0x042fe200078e0264 */
[----:B------:R1:W-:Y:S04]  /*1cb90*/  STL.64 [R1+0x1978], R36 ;  /* 0x0019782401007387 */ /* 0x0003e80000100a00 */
[----:B------:R1:W-:Y:S04]  /*1cba0*/  STL.64 [R1+0x1970], R20 ;  /* 0x0019701401007387 */ /* 0x0003e80000100a00 */
[----:B------:R1:W-:Y:S04]  /*1cbb0*/  LDGSTS.E [R252+0x44000], [R92.64], !P2 ;  /* 0x440000005cfc7fae */ /* 0x0003e8000d121844 */
[----:B------:R1:W-:Y:S04]  /*1cbc0*/  LDGSTS.E [R252+0x44200], [R36.64], !P2 ;  /* 0x4420000024fc7fae */ /* 0x0003e8000d121844 */
[----:B------:R3:W-:Y:S04]  /*1cbd0*/  STL.64 [R1+0x1968], R4 ;  /* 0x0019680401007387 */ /* 0x0007e80000100a00 */
[----:B------:R1:W-:Y:S04]  /*1cbe0*/  LDGSTS.E [R252+0x44400], [R20.64], !P2 ;  /* 0x4440000014fc7fae */ /* 0x0003e8000d121844 */
[----:B-1----:R-:W4:Y:S04]  /*1cbf0*/  LDL.LU.64 R36, [R1+0x1398] ;  /* 0x0013980001247983 */ /* 0x002f280000300a00 */
[----:B------:R1:W-:Y:S04]  /*1cc00*/  LDGSTS.E [R252+0x44600], [R4.64], !P2 ;  /* 0x4460000004fc7fae */ /* 0x0003e8000d121844 */
[----:B------:R-:W4:Y:S04]  /*1cc10*/  LDL.LU.64 R20, [R1+0x1390] ;  /* 0x0013900001147983 */ /* 0x000f280000300a00 */
[----:B------:R-:W4:Y:S04]  /*1cc20*/  LDL.LU.64 R100, [R1+0x1388] ;  /* 0x0013880001647983 */ /* 0x000f280000300a00 */
[----:B------:R-:W4:Y:S01]  /*1cc30*/  LDL.LU.64 R92, [R1+0x1380] ;  /* 0x00138000015c7983 */ /* 0x000f220000300a00 */
[----:B---3--:R-:W-:-:S04]  /*1cc40*/  IMAD.WIDE R84, R2, 0x4, R84 ;  /* 0x0000000402547825 */ /* 0x008fc800078e0254 */
[C---:B------:R-:W-:Y:S01]  /*1cc50*/  IMAD.WIDE R68, R2.reuse, 0x4, R68 ;  /* 0x0000000402447825 */ /* 0x040fe200078e0244 */
[----:B------:R3:W-:Y:S03]  /*1cc60*/  STL.64 [R1+0x1900], R84 ;  /* 0x0019005401007387 */ /* 0x0007e60000100a00 */
[C---:B------:R-:W-:Y:S01]  /*1cc70*/  IMAD.WIDE R60, R2.reuse, 0x4, R60 ;  /* 0x00000004023c7825 */ /* 0x040fe200078e023c */
[----:B------:R1:W-:Y:S04]  /*1cc80*/  STL.64 [R1+0x18f8], R68 ;  /* 0x0018f84401007387 */ /* 0x0003e80000100a00 */
[----:B------:R1:W-:Y:S04]  /*1cc90*/  STL.64 [R1+0x18f0], R60 ;  /* 0x0018f03c01007387 */ /* 0x0003e80000100a00 */
[----:B------:R3:W-:Y:S04]  /*1cca0*/  LDGSTS.E [R252+0x46000], [R84.64], !P3 ;  /* 0x4600000054fc7fae */ /* 0x0007e8000d921844 */
[----:B------:R1:W-:Y:S04]  /*1ccb0*/  LDGSTS.E [R252+0x46200], [R68.64], !P3 ;  /* 0x4620000044fc7fae */ /* 0x0003e8000d921844 */
[----:B------:R3:W-:Y:S01]  /*1ccc0*/  LDGSTS.E [R252+0x46400], [R60.64], !P3 ;  /* 0x464000003cfc7fae */ /* 0x0007e2000d921844 */
[----:B-1----:R-:W-:-:S05]  /*1ccd0*/  IMAD.WIDE R4, R2, 0x4, R108 ;  /* 0x0000000402047825 */ /* 0x002fca00078e026c */
[----:B------:R1:W-:Y:S04]  /*1cce0*/  STL.64 [R1+0x18e8], R4 ;  /* 0x0018e80401007387 */ /* 0x0003e80000100a00 */
[----:B---3--:R-:W4:Y:S04]  /*1ccf0*/  LDL.LU.64 R84, [R1+0x1378] ;  /* 0x0013780001547983 */ /* 0x008f280000300a00 */
[----:B------:R-:W4:Y:S04]  /*1cd00*/  LDL.LU.64 R68, [R1+0x1370] ;  /* 0x0013700001447983 */ /* 0x000f280000300a00 */
[----:B------:R1:W-:Y:S04]  /*1cd10*/  LDGSTS.E [R252+0x46600], [R4.64], !P3 ;  /* 0x4660000004fc7fae */ /* 0x0003e8000d921844 */
[----:B------:R-:W4:Y:S04]  /*1cd20*/  LDL.LU.64 R60, [R1+0x1368] ;  /* 0x00136800013c7983 */ /* 0x000f280000300a00 */
[----:B------:R-:W4:Y:S01]  /*1cd30*/  LDL.LU.64 R108, [R1+0x1360] ;  /* 0x00136000016c7983 */ /* 0x000f220000300a00 */
[----:B-----5:R-:W-:-:S04]  /*1cd40*/  IMAD.WIDE R44, R2, 0x4, R44 ;  /* 0x00000004022c7825 */ /* 0x020fc800078e022c */
[C---:B--2---:R-:W-:Y:S01]  /*1cd50*/  IMAD.WIDE R12, R2.reuse, 0x4, R12 ;  /* 0x00000004020c7825 */ /* 0x044fe200078e020c */
[----:B------:R-:W-:Y:S03]  /*1cd60*/  STL.64 [R1+0x1880], R44 ;  /* 0x0018802c01007387 */ /* 0x000fe60000100a00 */
[C---:B----4-:R-:W-:Y:S01]  /*1cd70*/  IMAD.WIDE R6, R2.reuse, 0x4, R6 ;  /* 0x0000000402067825 */ /* 0x050fe200078e0206 */
[----:B------:R2:W-:Y:S03]  /*1cd80*/  STL.64 [R1+0x1878], R12 ;  /* 0x0018780c01007387 */ /* 0x0005e60000100a00 */
[----:B-1----:R-:W-:Y:S01]  /*1cd90*/  IMAD.WIDE R4, R2, 0x4, R76 ;  /* 0x0000000402047825 */ /* 0x002fe200078e024c */
[----:B------:R1:W-:Y:S04]  /*1cda0*/  STL.64 [R1+0x1870], R6 ;  /* 0x0018700601007387 */ /* 0x0003e80000100a00 */
[----:B------:R4:W-:Y:S04]  /*1cdb0*/  LDGSTS.E [R252+0x48000], [R44.64], !P4 ;  /* 0x480000002cfc7fae */ /* 0x0009e8000e121844 */
[----:B------:R5:W-:Y:S04]  /*1cdc0*/  STL.64 [R1+0x1868], R4 ;  /* 0x0018680401007387 */ /* 0x000be80000100a00 */
[----:B------:R2:W-:Y:S04]  /*1cdd0*/  LDGSTS.E [R252+0x48200], [R12.64], !P4 ;  /* 0x482000000cfc7fae */ /* 0x0005e8000e121844 */
[----:B------:R-:W3:Y:S01]  /*1cde0*/  LDL.LU.64 R76, [R1+0x1358] ;  /* 0x00135800014c7983 */ /* 0x000ee20000300a00 */
[----:B------:R-:W-:-:S03]  /*1cdf0*/  IMAD.MOV.U32 R53, RZ, RZ, c[0x0][0x180] ;  /* 0x00006000ff357624 */ /* 0x000fc600078e00ff */
[----:B------:R1:W-:Y:S04]  /*1ce00*/  LDGSTS.E [R252+0x48400], [R6.64], !P4 ;  /* 0x4840000006fc7fae */ /* 0x0003e8000e121844 */
[----:B--2---:R-:W2:Y:S01]  /*1ce10*/  LDL.LU.64 R12, [R1+0x1350] ;  /* 0x00135000010c7983 */ /* 0x004ea20000300a00 */
[----:B------:R-:W-:-:S03]  /*1ce20*/  IADD3 R0, R53, -0x99, RZ ;  /* 0xffffff6735007810 */ /* 0x000fc60007ffe0ff */
[----:B------:R5:W-:Y:S01]  /*1ce30*/  LDGSTS.E [R252+0x48600], [R4.64], !P4 ;  /* 0x4860000004fc7fae */ /* 0x000be2000e121844 */
[----:B------:R-:W-:Y:S01]  /*1ce40*/  IMAD.WIDE R36, R2, 0x4, R36 ;  /* 0x0000000402247825 */ /* 0x000fe200078e0224 */
[----:B------:R-:W-:Y:S02]  /*1ce50*/  ISETP.GE.U32.AND P0, PT, R0, 0x7ffffee8, PT ;  /* 0x7ffffee80000780c */ /* 0x000fe40003f06070 */
[----:B----4-:R-:W4:Y:S01]  /*1ce60*/  LDL.LU.64 R44, [R1+0x1348] ;  /* 0x00134800012c7983 */ /* 0x010f220000300a00 */
[----:B------:R-:W-:-:S03]  /*1ce70*/  IMAD.WIDE R20, R2, 0x4, R20 ;  /* 0x0000000402147825 */ /* 0x000fc600078e0214 */
[----:B------:R5:W-:Y:S01]  /*1ce80*/  STL.64 [R1+0x1800], R36 ;  /* 0x0018002401007387 */ /* 0x000be20000100a00 */
[----:B-1----:R-:W-:-:S03]  /*1ce90*/  IMAD.WIDE R6, R2, 0x4, R100 ;  /* 0x0000000402067825 */ /* 0x002fc600078e0264 */
[----:B------:R1:W-:Y:S01]  /*1cea0*/  LDGSTS.E [R252+0x4a000], [R36.64], !P6 ;  /* 0x4a00000024fc7fae */ /* 0x0003e2000f121844 */
[----:B-----5:R-:W-:-:S03]  /*1ceb0*/  IMAD.WIDE R4, R2, 0x4, R92 ;  /* 0x0000000402047825 */ /* 0x020fc600078e025c */
[----:B------:R-:W5:Y:S04]  /*1cec0*/  LDL.LU.64 R100, [R1+0x1340] ;  /* 0x0013400001647983 */ /* 0x000f680000300a00 */
[----:B------:R1:W-:Y:S04]  /*1ced0*/  STL.64 [R1+0x17f8], R20 ;  /* 0x0017f81401007387 */ /* 0x0003e80000100a00 */
[----:B------:R1:W-:Y:S04]  /*1cee0*/  STL.64 [R1+0x17f0], R6 ;  /* 0x0017f00601007387 */ /* 0x0003e80000100a00 */
[----:B------:R1:W-:Y:S04]  /*1cef0*/  LDGSTS.E [R252+0x4a200], [R20.64], !P6 ;  /* 0x4a20000014fc7fae */ /* 0x0003e8000f121844 */
[----:B------:R1:W-:Y:S04]  /*1cf00*/  STL.64 [R1+0x17e8], R4 ;  /* 0x0017e80401007387 */ /* 0x0003e80000100a00 */
[----:B------:R1:W-:Y:S04]  /*1cf10*/  LDGSTS.E [R252+0x4a400], [R6.64], !P6 ;  /* 0x4a40000006fc7fae */ /* 0x0003e8000f121844 */
[----:B-1----:R-:W5:Y:S04]  /*1cf20*/  LDL.LU.64 R36, [R1+0x1338] ;  /* 0x0013380001247983 */ /* 0x002f680000300a00 */
[----:B------:R1:W-:Y:S04]  /*1cf30*/  LDGSTS.E [R252+0x4a600], [R4.64], !P6 ;  /* 0x4a60000004fc7fae */ /* 0x0003e8000f121844 */
[----:B------:R-:W5:Y:S04]  /*1cf40*/  LDL.LU.64 R20, [R1+0x1330] ;  /* 0x0013300001147983 */ /* 0x000f680000300a00 */
[----:B------:R-:W5:Y:S04]  /*1cf50*/  LDL.LU.64 R6, [R1+0x1328] ;  /* 0x0013280001067983 */ /* 0x000f680000300a00 */
[----:B------:R-:W5:Y:S01]  /*1cf60*/  LDL.LU.64 R92, [R1+0x1320] ;  /* 0x00132000015c7983 */ /* 0x000f620000300a00 */
[----:B------:R-:W-:-:S04]  /*1cf70*/  IMAD.WIDE R84, R2, 0x4, R84 ;  /* 0x0000000402547825 */ /* 0x000fc800078e0254 */
[C---:B------:R-:W-:Y:S01]  /*1cf80*/  IMAD.WIDE R68, R2.reuse, 0x4, R68 ;  /* 0x0000000402447825 */ /* 0x040fe200078e0244 */
[----:B------:R-:W-:Y:S03]  /*1cf90*/  STL.64 [R1+0x1a90], R84 ;  /* 0x001a905401007387 */ /* 0x000fe60000100a00 */
[C---:B------:R-:W-:Y:S01]  /*1cfa0*/  IMAD.WIDE R60, R2.reuse, 0x4, R60 ;  /* 0x00000004023c7825 */ /* 0x040fe200078e023c */
[----:B------:R1:W-:Y:S03]  /*1cfb0*/  STL.64 [R1+0x1a88], R68 ;  /* 0x001a884401007387 */ /* 0x0003e60000100a00 */
[----:B-1----:R-:W-:Y:S01]  /*1cfc0*/  IMAD.WIDE R4, R2, 0x4, R108 ;  /* 0x0000000402047825 */ /* 0x002fe200078e026c */
[----:B------:R3:W-:Y:S04]  /*1cfd0*/  LDGSTS.E [R252+0x4c000], [R84.64], !P0 ;  /* 0x4c00000054fc7fae */ /* 0x0007e8000c121844 */
[----:B------:R1:W-:Y:S04]  /*1cfe0*/  STL.64 [R1+0x1a60], R60 ;  /* 0x001a603c01007387 */ /* 0x0003e80000100a00 */
[----:B------:R1:W-:Y:S04]  /*1cff0*/  LDGSTS.E [R252+0x4c200], [R68.64], !P0 ;  /* 0x4c20000044fc7fae */ /* 0x0003e8000c121844 */
[----:B------:R5:W-:Y:S04]  /*1d000*/  STL.64 [R1+0x1a58], R4 ;  /* 0x001a580401007387 */ /* 0x000be80000100a00 */
[----:B------:R1:W-:Y:S04]  /*1d010*/  LDGSTS.E [R252+0x4c400], [R60.64], !P0 ;  /* 0x4c4000003cfc7fae */ /* 0x0003e8000c121844 */
[----:B-1----:R-:W5:Y:S01]  /*1d020*/  LDL.LU.64 R68, [R1+0x1318] ;  /* 0x0013180001447983 */ /* 0x002f620000300a00 */
[----:B------:R-:W-:Y:S01]  /*1d030*/  IADD3 R0, R53, -0x9d, RZ ;  /* 0xffffff6335007810 */ /* 0x000fe20007ffe0ff */
[----:B------:R-:W-:-:S02]  /*1d040*/  IMAD.MOV.U32 R10, RZ, RZ, c[0x0][0x180] ;  /* 0x00006000ff0a7624 */ /* 0x000fc400078e00ff */
[----:B------:R5:W-:Y:S04]  /*1d050*/  LDGSTS.E [R252+0x4c600], [R4.64], !P0 ;  /* 0x4c60000004fc7fae */ /* 0x000be8000c121844 */
[----:B------:R-:W5:Y:S01]  /*1d060*/  LDL.LU.64 R60, [R1+0x1310] ;  /* 0x00131000013c7983 */ /* 0x000f620000300a00 */
[----:B---3--:R-:W-:-:S04]  /*1d070*/  IMAD.WIDE R84, R2, 0x4, R76 ;  /* 0x0000000402547825 */ /* 0x008fc800078e024c */
[----:B--2---:R-:W-:Y:S02]  /*1d080*/  IMAD.WIDE R76, R2, 0x4, R12 ;  /* 0x00000004024c7825 */ /* 0x004fe400078e020c */
[----:B------:R-:W2:Y:S04]  /*1d090*/  LDL.LU.64 R12, [R1+0x1308] ;  /* 0x00130800010c7983 */ /* 0x000ea80000300a00 */
[----:B------:R-:W3:Y:S01]  /*1d0a0*/  LDL.LU.64 R108, [R1+0x1300] ;  /* 0x00130000016c7983 */ /* 0x000ee20000300a00 */
[----:B------:R-:W-:Y:S02]  /*1d0b0*/  ISETP.GE.U32.AND P1, PT, R0, 0x7ffffee4, PT ;  /* 0x7ffffee40000780c */ /* 0x000fe40003f26070 */
[----:B------:R-:W-:Y:S01]  /*1d0c0*/  IADD3 R0, R10, -0xa1, RZ ;  /* 0xffffff5f0a007810 */ /* 0x000fe20007ffe0ff */
[----:B----4-:R-:W-:-:S03]  /*1d0d0*/  IMAD.WIDE R44, R2, 0x4, R44 ;  /* 0x00000004022c7825 */ /* 0x010fc600078e022c */
[----:B------:R-:W-:Y:S01]  /*1d0e0*/  ISETP.GE.U32.AND P5, PT, R0, 0x7ffffee0, PT ;  /* 0x7ffffee00000780c */ /* 0x000fe20003fa6070 */
[----:B------:R1:W-:Y:S01]  /*1d0f0*/  STL.64 [R1+0x1a50], R84 ;  /* 0x001a505401007387 */ /* 0x0003e20000100a00 */
[----:B------:R-:W-:-:S03]  /*1d100*/  IADD3 R0, R10, -0xa5, RZ ;  /* 0xffffff5b0a007810 */ /* 0x000fc60007ffe0ff */
[----:B------:R4:W-:Y:S01]  /*1d110*/  STL.64 [R1+0x1a48], R76 ;  /* 0x001a484c01007387 */ /* 0x0009e20000100a00 */
[----:B-----5:R-:W-:-:S03]  /*1d120*/  IMAD.WIDE R4, R2, 0x4, R100 ;  /* 0x0000000402047825 */ /* 0x020fc600078e0264 */
[----:B------:R1:W-:Y:S04]  /*1d130*/  LDGSTS.E [R252+0x4e000], [R84.64], !P1 ;  /* 0x4e00000054fc7fae */ /* 0x0003e8000c921844 */
[----:B------:R5:W-:Y:S01]  /*1d140*/  STL.64 [R1+0x1a40], R44 ;  /* 0x001a402c01007387 */ /* 0x000be20000100a00 */
[----:B------:R-:W-:-:S03]  /*1d150*/  ISETP.GE.U32.AND P2, PT, R0, 0x7ffffedc, PT ;  /* 0x7ffffedc0000780c */ /* 0x000fc60003f46070 */
[----:B------:R4:W-:Y:S04]  /*1d160*/  LDGSTS.E [R252+0x4e200], [R76.64], !P1 ;  /* 0x4e2000004cfc7fae */ /* 0x0009e8000c921844 */
[----:B------:R4:W-:Y:S04]  /*1d170*/  STL.64 [R1+0x1a38], R4 ;  /* 0x001a380401007387 */ /* 0x0009e80000100a00 */
[----:B------:R5:W-:Y:S04]  /*1d180*/  LDGSTS.E [R252+0x4e400], [R44.64], !P1 ;  /* 0x4e4000002cfc7fae */ /* 0x000be8000c921844 */
[----:B-1----:R-:W3:Y:S01]  /*1d190*/  LDL.LU.64 R84, [R1+0x12f8] ;  /* 0x0012f80001547983 */ /* 0x002ee20000300a00 */
[----:B------:R-:W-:-:S03]  /*1d1a0*/  IMAD.WIDE R36, R2, 0x4, R36 ;  /* 0x0000000402247825 */ /* 0x000fc600078e0224 */
[----:B------:R1:W-:Y:S04]  /*1d1b0*/  LDGSTS.E [R252+0x4e600], [R4.64], !P1 ;  /* 0x4e60000004fc7fae */ /* 0x0003e8000c921844 */
[----:B----4-:R-:W4:Y:S01]  /*1d1c0*/  LDL.LU.64 R76, [R1+0x12f0] ;  /* 0x0012f000014c7983 */ /* 0x010f220000300a00 */
[----:B------:R-:W-:-:S03]  /*1d1d0*/  IMAD.WIDE R20, R2, 0x4, R20 ;  /* 0x0000000402147825 */ /* 0x000fc600078e0214 */
[----:B-----5:R-:W3:Y:S01]  /*1d1e0*/  LDL.LU.64 R44, [R1+0x12e8] ;  /* 0x0012e800012c7983 */ /* 0x020ee20000300a00 */
[----:B------:R-:W-:-:S03]  /*1d1f0*/  IMAD.WIDE R6, R2, 0x4, R6 ;  /* 0x0000000402067825 */ /* 0x000fc600078e0206 */
[----:B------:R-:W3:Y:S01]  /*1d200*/  LDL.LU.64 R100, [R1+0x12e0] ;  /* 0x0012e00001647983 */ /* 0x000ee20000300a00 */
[----:B-1----:R-:W-:-:S03]  /*1d210*/  IMAD.WIDE R4, R2, 0x4, R92 ;  /* 0x0000000402047825 */ /* 0x002fc600078e025c */
[----:B------:R1:W-:Y:S04]  /*1d220*/  STL.64 [R1+0x1a30], R36 ;  /* 0x001a302401007387 */ /* 0x0003e80000100a00 */
[----:B------:R1:W-:Y:S04]  /*1d230*/  STL.64 [R1+0x1a28], R20 ;  /* 0x001a281401007387 */ /* 0x0003e80000100a00 */
[----:B------:R1:W-:Y:S04]  /*1d240*/  LDGSTS.E [R252+0x50000], [R36.64], !P5 ;  /* 0x5000000024fc7fae */ /* 0x0003e8000e921844 */
[----:B------:R1:W-:Y:S04]  /*1d250*/  STL.64 [R1+0x1a20], R6 ;  /* 0x001a200601007387 */ /* 0x0003e80000100a00 */
[----:B------:R1:W-:Y:S04]  /*1d260*/  LDGSTS.E [R252+0x50200], [R20.64], !P5 ;  /* 0x5020000014fc7fae */ /* 0x0003e8000e921844 */
[----:B------:R3:W-:Y:S04]  /*1d270*/  STL.64 [R1+0x1a18], R4 ;  /* 0x001a180401007387 */ /* 0x0007e80000100a00 */
[----:B------:R1:W-:Y:S04]  /*1d280*/  LDGSTS.E [R252+0x50400], [R6.64], !P5 ;  /* 0x5040000006fc7fae */ /* 0x0003e8000e921844 */
[----:B-1----:R-:W3:Y:S04]  /*1d290*/  LDL.LU.64 R36, [R1+0x12d8] ;  /* 0x0012d80001247983 */ /* 0x002ee80000300a00 */
[----:B------:R3:W-:Y:S04]  /*1d2a0*/  LDGSTS.E [R252+0x50600], [R4.64], !P5 ;  /* 0x5060000004fc7fae */ /* 0x0007e8000e921844 */
[----:B------:R-:W3:Y:S04]  /*1d2b0*/  LDL.LU.64 R20, [R1+0x12d0] ;  /* 0x0012d00001147983 */ /* 0x000ee80000300a00 */
[----:B------:R-:W3:Y:S04]  /*1d2c0*/  LDL.LU.64 R6, [R1+0x12c8] ;  /* 0x0012c80001067983 */ /* 0x000ee80000300a00 */
[----:B------:R-:W3:Y:S01]  /*1d2d0*/  LDL.LU.64 R92, [R1+0x12c0] ;  /* 0x0012c000015c7983 */ /* 0x000ee20000300a00 */
[----:B------:R-:W-:-:S04]  /*1d2e0*/  IMAD.WIDE R68, R2, 0x4, R68 ;  /* 0x0000000402447825 */ /* 0x000fc800078e0244 */
[C---:B------:R-:W-:Y:S01]  /*1d2f0*/  IMAD.WIDE R60, R2.reuse, 0x4, R60 ;  /* 0x00000004023c7825 */ /* 0x040fe200078e023c */
[----:B------:R1:W-:Y:S04]  /*1d300*/  STL.64 [R1+0x1a10], R68 ;  /* 0x001a104401007387 */ /* 0x0003e80000100a00 */
[----:B------:R1:W-:Y:S04]  /*1d310*/  STL.64 [R1+0x1a08], R60 ;  /* 0x001a083c01007387 */ /* 0x0003e80000100a00 */
[----:B------:R1:W-:Y:S04]  /*1d320*/  LDGSTS.E [R252+0x52000], [R68.64], !P2 ;  /* 0x5200000044fc7fae */ /* 0x0003e8000d121844 */
[----:B------:R1:W-:Y:S01]  /*1d330*/  LDGSTS.E [R252+0x52200], [R60.64], !P2 ;  /* 0x522000003cfc7fae */ /* 0x0003e2000d121844 */
[----:B--2---:R-:W-:-:S04]  /*1d340*/  IMAD.WIDE R12, R2, 0x4, R12 ;  /* 0x00000004020c7825 */ /* 0x004fc800078e020c */
[----:B---3--:R-:W-:Y:S01]  /*1d350*/  IMAD.WIDE R4, R2, 0x4, R108 ;  /* 0x0000000402047825 */ /* 0x008fe200078e026c */
[----:B------:R2:W-:Y:S04]  /*1d360*/  STL.64 [R1+0x19e0], R12 ;  /* 0x0019e00c01007387 */ /* 0x0005e80000100a00 */
[----:B------:R3:W-:Y:S04]  /*1d370*/  STL.64 [R1+0x19d8], R4 ;  /* 0x0019d80401007387 */ /* 0x0007e80000100a00 */
[----:B-1----:R-:W5:Y:S04]  /*1d380*/  LDL.LU.64 R68, [R1+0x12b8] ;  /* 0x0012b80001447983 */ /* 0x002f680000300a00 */
[----:B------:R2:W-:Y:S04]  /*1d390*/  LDGSTS.E [R252+0x52400], [R12.64], !P2 ;  /* 0x524000000cfc7fae */ /* 0x0005e8000d121844 */
[----:B------:R-:W5:Y:S01]  /*1d3a0*/  LDL.LU.64 R60, [R1+0x12b0] ;  /* 0x0012b000013c7983 */ /* 0x000f620000300a00 */
[----:B------:R-:W-:-:S03]  /*1d3b0*/  IADD3 R0, R10, -0xa9, RZ ;  /* 0xffffff570a007810 */ /* 0x000fc60007ffe0ff */
[----:B------:R1:W-:Y:S04]  /*1d3c0*/  LDGSTS.E [R252+0x52600], [R4.64], !P2 ;  /* 0x5260000004fc7fae */ /* 0x0003e8000d121844 */
[----:B--2---:R-:W2:Y:S04]  /*1d3d0*/  LDL.LU.64 R12, [R1+0x12a8] ;  /* 0x0012a800010c7983 */ /* 0x004ea80000300a00 */
[----:B------:R-:W2:Y:S01]  /*1d3e0*/  LDL.LU.64 R108, [R1+0x12a0] ;  /* 0x0012a000016c7983 */ /* 0x000ea20000300a00 */
[----:B------:R-:W-:Y:S02]  /*1d3f0*/  ISETP.GE.U32.AND P3, PT, R0, 0x7ffffed8, PT ;  /* 0x7ffffed80000780c */ /* 0x000fe40003f66070 */
[----:B------:R-:W-:Y:S01]  /*1d400*/  IADD3 R0, R10, -0xad, RZ ;  /* 0xffffff530a007810 */ /* 0x000fe20007ffe0ff */
[----:B------:R-:W-:-:S03]  /*1d410*/  IMAD.WIDE R84, R2, 0x4, R84 ;  /* 0x0000000402547825 */ /* 0x000fc600078e0254 */
[----:B------:R-:W-:Y:S01]  /*1d420*/  ISETP.GE.U32.AND P4, PT, R0, 0x7ffffed4, PT ;  /* 0x7ffffed40000780c */ /* 0x000fe20003f86070 */
[C---:B----4-:R-:W-:Y:S01]  /*1d430*/  IMAD.WIDE R76, R2.reuse, 0x4, R76 ;  /* 0x00000004024c7825 */ /* 0x050fe200078e024c */
[----:B------:R4:W-:Y:S03]  /*1d440*/  STL.64 [R1+0x19d0], R84 ;  /* 0x0019d05401007387 */ /* 0x0009e60000100a00 */
[C---:B---3--:R-:W-:Y:S01]  /*1d450*/  IMAD.WIDE R44, R2.reuse, 0x4, R44 ;  /* 0x00000004022c7825 */ /* 0x048fe200078e022c */
[----:B------:R3:W-:Y:S03]  /*1d460*/  STL.64 [R1+0x19c8], R76 ;  /* 0x0019c84c01007387 */ /* 0x0007e60000100a00 */
[----:B-1----:R-:W-:Y:S01]  /*1d470*/  IMAD.WIDE R4, R2, 0x4, R100 ;  /* 0x0000000402047825 */ /* 0x002fe200078e0264 */
[----:B------:R1:W-:Y:S01]  /*1d480*/  STL.64 [R1+0x19c0], R44 ;  /* 0x0019c02c01007387 */ /* 0x0003e20000100a00 */
[----:B------:R-:W-:-:S03]  /*1d490*/  IADD3 R0, R10, -0xb1, RZ ;  /* 0xffffff4f0a007810 */ /* 0x000fc60007ffe0ff */
[----:B------:R4:W-:Y:S04]  /*1d4a0*/  LDGSTS.E [R252+0x54000], [R84.64], !P3 ;  /* 0x5400000054fc7fae */ /* 0x0009e8000d921844 */
[----:B------:R3:W-:Y:S04]  /*1d4b0*/  LDGSTS.E [R252+0x54200], [R76.64], !P3 ;  /* 0x542000004cfc7fae */ /* 0x0007e8000d921844 */
[----:B------:R1:W-:Y:S01]  /*1d4c0*/  STL.64 [R1+0x19b8], R4 ;  /* 0x0019b80401007387 */ /* 0x0003e20000100a00 */
[----:B------:R-:W-:-:S03]  /*1d4d0*/  ISETP.GE.U32.AND P6, PT, R0, 0x7ffffed0, PT ;  /* 0x7ffffed00000780c */ /* 0x000fc60003fc6070 */
[----:B------:R1:W-:Y:S04]  /*1d4e0*/  LDGSTS.E [R252+0x54400], [R44.64], !P3 ;  /* 0x544000002cfc7fae */ /* 0x0003e8000d921844 */
[----:B----4-:R-:W4:Y:S04]  /*1d4f0*/  LDL.LU.64 R84, [R1+0x1298] ;  /* 0x0012980001547983 */ /* 0x010f280000300a00 */
[----:B------:R3:W-:Y:S04]  /*1d500*/  LDGSTS.E [R252+0x54600], [R4.64], !P3 ;  /* 0x5460000004fc7fae */ /* 0x0007e8000d921844 */
[----:B---3--:R-:W3:Y:S01]  /*1d510*/  LDL.LU.64 R76, [R1+0x1290] ;  /* 0x00129000014c7983 */ /* 0x008ee20000300a00 */
[----:B------:R-:W-:-:S03]  /*1d520*/  IMAD.WIDE R36, R2, 0x4, R36 ;  /* 0x0000000402247825 */ /* 0x000fc600078e0224 */
[----:B-1----:R-:W3:Y:S04]  /*1d530*/  LDL.LU.64 R44, [R1+0x1288] ;  /* 0x00128800012c7983 */ /* 0x002ee80000300a00 */
[----:B------:R-:W3:Y:S01]  /*1d540*/  LDL.LU.64 R100, [R1+0x1280] ;  /* 0x0012800001647983 */ /* 0x000ee20000300a00 */
[----:B------:R-:W-:-:S03]  /*1d550*/  IMAD.WIDE R20, R2, 0x4, R20 ;  /* 0x0000000402147825 */ /* 0x000fc600078e0214 */
[----:B------:R1:W-:Y:S01]  /*1d560*/  STL.64 [R1+0x19b0], R36 ;  /* 0x0019b02401007387 */ /* 0x0003e20000100a00 */
[----:B------:R-:W-:-:S03]  /*1d570*/  IMAD.WIDE R6, R2, 0x4, R6 ;  /* 0x0000000402067825 */ /* 0x000fc600078e0206 */
[----:B------:R1:W-:Y:S01]  /*1d580*/  STL.64 [R1+0x19a8], R20 ;  /* 0x0019a81401007387 */ /* 0x0003e20000100a00 */
[----:B------:R-:W-:-:S03]  /*1d590*/  IMAD.WIDE R4, R2, 0x4, R92 ;  /* 0x0000000402047825 */ /* 0x000fc600078e025c */
[----:B------:R1:W-:Y:S04]  /*1d5a0*/  STL.64 [R1+0x19a0], R6 ;  /* 0x0019a00601007387 */ /* 0x0003e80000100a00 */
[----:B------:R1:W-:Y:S04]  /*1d5b0*/  LDGSTS.E [R252+0x56000], [R36.64], !P4 ;  /* 0x5600000024fc7fae */ /* 0x0003e8000e121844 */
[----:B------:R2:W-:Y:S04]  /*1d5c0*/  STL.64 [R1+0x1998], R4 ;  /* 0x0019980401007387 */ /* 0x0005e80000100a00 */
[----:B------:R1:W-:Y:S04]  /*1d5d0*/  LDGSTS.E [R252+0x56200], [R20.64], !P4 ;  /* 0x5620000014fc7fae */ /* 0x0003e8000e121844 */
[----:B-1----:R-:W3:Y:S04]  /*1d5e0*/  LDL.LU.64 R36, [R1+0x1278] ;  /* 0x0012780001247983 */ /* 0x002ee80000300a00 */
[----:B------:R1:W-:Y:S04]  /*1d5f0*/  LDGSTS.E [R252+0x56400], [R6.64], !P4 ;  /* 0x5640000006fc7fae */ /* 0x0003e8000e121844 */
[----:B------:R-:W3:Y:S04]  /*1d600*/  LDL.LU.64 R20, [R1+0x1270] ;  /* 0x0012700001147983 */ /* 0x000ee80000300a00 */
[----:B------:R2:W-:Y:S04]  /*1d610*/  LDGSTS.E [R252+0x56600], [R4.64], !P4 ;  /* 0x5660000004fc7fae */ /* 0x0005e8000e121844 */
[----:B-1----:R-:W3:Y:S01]  /*1d620*/  LDL.LU.64 R6, [R1+0x1268] ;  /* 0x0012680001067983 */ /* 0x002ee20000300a00 */
[----:B-----5:R-:W-:-:S05]  /*1d630*/  IMAD.WIDE R92, R2, 0x4, R68 ;  /* 0x00000004025c7825 */ /* 0x020fca00078e0244 */
[----:B------:R-:W-:Y:S01]  /*1d640*/  STL.64 [R1+0x1990], R92 ;  /* 0x0019905c01007387 */ /* 0x000fe20000100a00 */
[----:B------:R-:W-:-:S03]  /*1d650*/  IMAD.WIDE R60, R2, 0x4, R60 ;  /* 0x00000004023c7825 */ /* 0x000fc600078e023c */
[----:B------:R-:W5:Y:S01]  /*1d660*/  LDL.LU.64 R68, [R1+0x1260] ;  /* 0x0012600001447983 */ /* 0x000f620000300a00 */
[----:B--2---:R-:W-:-:S03]  /*1d670*/  IMAD.WIDE R12, R2, 0x4, R12 ;  /* 0x00000004020c7825 */ /* 0x004fc600078e020c */
[----:B------:R1:W-:Y:S01]  /*1d680*/  STL.64 [R1+0x1988], R60 ;  /* 0x0019883c01007387 */ /* 0x0003e20000100a00 */
[----:B------:R-:W-:-:S03]  /*1d690*/  IMAD.WIDE R4, R2, 0x4, R108 ;  /* 0x0000000402047825 */ /* 0x000fc600078e026c */
[----:B------:R2:W-:Y:S04]  /*1d6a0*/  STL.64 [R1+0x1960], R12 ;  /* 0x0019600c01007387 */ /* 0x0005e80000100a00 */
[----:B------:R1:W-:Y:S04]  /*1d6b0*/  LDGSTS.E [R252+0x58000], [R92.64], !P6 ;  /* 0x580000005cfc7fae */ /* 0x0003e8000f121844 */
[----:B------:R1:W-:Y:S04]  /*1d6c0*/  LDGSTS.E [R252+0x58200], [R60.64], !P6 ;  /* 0x582000003cfc7fae */ /* 0x0003e8000f121844 */
[----:B------:R2:W-:Y:S04]  /*1d6d0*/  STL.64 [R1+0x1958], R4 ;  /* 0x0019580401007387 */ /* 0x0005e80000100a00 */
[----:B------:R2:W-:Y:S04]  /*1d6e0*/  LDGSTS.E [R252+0x58400], [R12.64], !P6 ;  /* 0x584000000cfc7fae */ /* 0x0005e8000f121844 */
[----:B-1----:R-:W5:Y:S01]  /*1d6f0*/  LDL.LU.64 R60, [R1+0x1258] ;  /* 0x00125800013c7983 */ /* 0x002f620000300a00 */
[----:B------:R-:W-:-:S03]  /*1d700*/  IADD3 R0, R10, -0xb5, RZ ;  /* 0xffffff4b0a007810 */ /* 0x000fc60007ffe0ff */
[----:B------:R1:W-:Y:S04]  /*1d710*/  LDGSTS.E [R252+0x58600], [R4.64], !P6 ;  /* 0x5860000004fc7fae */ /* 0x0003e8000f121844 */
[----:B--2---:R-:W2:Y:S04]  /*1d720*/  LDL.LU.64 R12, [R1+0x1250] ;  /* 0x00125000010c7983 */ /* 0x004ea80000300a00 */
[----:B------:R-:W2:Y:S01]  /*1d730*/  LDL.LU.64 R108, [R1+0x1248] ;  /* 0x00124800016c7983 */ /* 0x000ea20000300a00 */
[----:B------:R-:W-:Y:S02]  /*1d740*/  ISETP.GE.U32.AND P0, PT, R0, 0x7ffffecc, PT ;  /* 0x7ffffecc0000780c */ /* 0x000fe40003f06070 */
[----:B------:R-:W-:Y:S01]  /*1d750*/  IADD3 R0, R10, -0xb9, RZ ;  /* 0xffffff470a007810 */ /* 0x000fe20007ffe0ff */
[----:B------:R-:W2:Y:S03]  /*1d760*/  LDL.LU.64 R92, [R1+0x1240] ;  /* 0x00124000015c7983 */ /* 0x000ea60000300a00 */
[----:B------:R-:W-:Y:S01]  /*1d770*/  ISETP.GE.U32.AND P1, PT, R0, 0x7ffffec8, PT ;  /* 0x7ffffec80000780c */ /* 0x000fe20003f26070 */
[----:B----4-:R-:W-:-:S04]  /*1d780*/  IMAD.WIDE R84, R2, 0x4, R84 ;  /* 0x0000000402547825 */ /* 0x010fc800078e0254 */
[C---:B---3--:R-:W-:Y:S01]  /*1d790*/  IMAD.WIDE R76, R2.reuse, 0x4, R76 ;  /* 0x00000004024c7825 */ /* 0x048fe200078e024c */
[----:B------:R3:W-:Y:S03]  /*1d7a0*/  STL.64 [R1+0x1950], R84 ;  /* 0x0019505401007387 */ /* 0x0007e60000100a00 */
[C---:B------:R-:W-:Y:S01]  /*1d7b0*/  IMAD.WIDE R44, R2.reuse, 0x4, R44 ;  /* 0x00000004022c7825 */ /* 0x040fe200078e022c */
[----:B------:R4:W-:Y:S03]  /*1d7c0*/  STL.64 [R1+0x1948], R76 ;  /* 0x0019484c01007387 */ /* 0x0009e60000100a00 */
[C---:B-1----:R-:W-:Y:S01]  /*1d7d0*/  IMAD.WIDE R4, R2.reuse, 0x4, R100 ;  /* 0x0000000402047825 */ /* 0x042fe200078e0264 */
[----:B------:R3:W-:Y:S04]  /*1d7e0*/  LDGSTS.E [R252+0x5a000], [R84.64], !P0 ;  /* 0x5a00000054fc7fae */ /* 0x0007e8000c121844 */
[----:B------:R1:W-:Y:S04]  /*1d7f0*/  STL.64 [R1+0x1940], R44 ;  /* 0x0019402c01007387 */ /* 0x0003e80000100a00 */
[----:B------:R4:W-:Y:S04]  /*1d800*/  LDGSTS.E [R252+0x5a200], [R76.64], !P0 ;  /* 0x5a2000004cfc7fae */ /* 0x0009e8000c121844 */
[----:B------:R5:W-:Y:S04]  /*1d810*/  STL.64 [R1+0x1938], R4 ;  /* 0x0019380401007387 */ /* 0x000be80000100a00 */
[----:B------:R1:W-:Y:S04]  /*1d820*/  LDGSTS.E [R252+0x5a400], [R44.64], !P0 ;  /* 0x5a4000002cfc7fae */ /* 0x0003e8000c121844 */
[----:B---3--:R-:W3:Y:S04]  /*1d830*/  LDL.LU.64 R84, [R1+0x1238] ;  /* 0x0012380001547983 */ /* 0x008ee80000300a00 */
[----:B----4-:R-:W3:Y:S01]  /*1d840*/  LDL.LU.64 R76, [R1+0x1230] ;  /* 0x00123000014c7983 */ /* 0x010ee20000300a00 */
[----:B-1----:R-:W-:-:S03]  /*1d850*/  IMAD.WIDE R44, R2, 0x4, R36 ;  /* 0x00000004022c7825 */ /* 0x002fc600078e0224 */
[----:B------:R5:W-:Y:S04]  /*1d860*/  LDGSTS.E [R252+0x5a600], [R4.64], !P0 ;  /* 0x5a60000004fc7fae */ /* 0x000be8000c121844 */
[----:B------:R-:W3:Y:S01]  /*1d870*/  LDL.LU.64 R36, [R1+0x1228] ;  /* 0x0012280001247983 */ /* 0x000ee20000300a00 */
[----:B------:R-:W-:-:S03]  /*1d880*/  IMAD.WIDE R20, R2, 0x4, R20 ;  /* 0x0000000402147825 */ /* 0x000fc600078e0214 */
[----:B------:R-:W3:Y:S01]  /*1d890*/  LDL.LU.64 R100, [R1+0x1220] ;  /* 0x0012200001647983 */ /* 0x000ee20000300a00 */
[----:B------:R-:W-:-:S03]  /*1d8a0*/  IMAD.WIDE R6, R2, 0x4, R6 ;  /* 0x0000000402067825 */ /* 0x000fc600078e0206 */
[----:B------:R1:W-:Y:S04]  /*1d8b0*/  STL.64 [R1+0x1930], R44 ;  /* 0x0019302c01007387 */ /* 0x0003e80000100a00 */
[----:B------:R1:W-:Y:S04]  /*1d8c0*/  STL.64 [R1+0x1928], R20 ;  /* 0x0019281401007387 */ /* 0x0003e80000100a00 */
[----:B------:R1:W-:Y:S04]  /*1d8d0*/  STL.64 [R1+0x1920], R6 ;  /* 0x0019200601007387 */ /* 0x0003e80000100a00 */
[----:B------:R1:W-:Y:S04]  /*1d8e0*/  LDGSTS.E [R252+0x5c000], [R44.64], !P1 ;  /* 0x5c0000002cfc7fae */ /* 0x0003e8000c921844 */
[----:B------:R1:W-:Y:S04]  /*1d8f0*/  LDGSTS.E [R252+0x5c200], [R20.64], !P1 ;  /* 0x5c20000014fc7fae */ /* 0x0003e8000c921844 */
[----:B------:R1:W-:Y:S01]  /*1d900*/  LDGSTS.E [R252+0x5c400], [R6.64], !P1 ;  /* 0x5c40000006fc7fae */ /* 0x0003e2000c921844 */
[----:B-----5:R-:W-:-:S05]  /*1d910*/  IMAD.WIDE R4, R2, 0x4, R68 ;  /* 0x0000000402047825 */ /* 0x020fca00078e0244 */
[----:B------:R5:W-:Y:S04]  /*1d920*/  STL.64 [R1+0x1918], R4 ;  /* 0x0019180401007387 */ /* 0x000be80000100a00 */
[----:B-1----:R-:W4:Y:S04]  /*1d930*/  LDL.LU.64 R44, [R1+0x1218] ;  /* 0x00121800012c7983 */ /* 0x002f280000300a00 */
[----:B------:R-:W4:Y:S01]  /*1d940*/  LDL.LU.64 R20, [R1+0x1210] ;  /* 0x0012100001147983 */ /* 0x000f220000300a00 */
[----:B------:R-:W-:-:S03]  /*1d950*/  IADD3 R0, R10, -0xbd, RZ ;  /* 0xffffff430a007810 */ /* 0x000fc60007ffe0ff */
[----:B------:R5:W-:Y:S01]  /*1d960*/  LDGSTS.E [R252+0x5c600], [R4.64], !P1 ;  /* 0x5c60000004fc7fae */ /* 0x000be2000c921844 */
[----:B------:R-:W-:-:S04]  /*1d970*/  IMAD.WIDE R68, R2, 0x4, R60 ;  /* 0x0000000402447825 */ /* 0x000fc800078e023c */
[C---:B--2---:R-:W-:Y:S02]  /*1d980*/  IMAD.WIDE R60, R2.reuse, 0x4, R12 ;  /* 0x00000004023c7825 */ /* 0x044fe400078e020c */
[----:B------:R-:W2:Y:S02]  /*1d990*/  LDL.LU.64 R12, [R1+0x1208] ;  /* 0x00120800010c7983 */ /* 0x000ea40000300a00 */
[----:B------:R-:W-:Y:S02]  /*1d9a0*/  IMAD.WIDE R6, R2, 0x4, R108 ;  /* 0x0000000402067825 */ /* 0x000fe400078e026c */
[----:B------:R1:W-:Y:S04]  /*1d9b0*/  STL.64 [R1+0x1910], R68 ;  /* 0x0019104401007387 */ /* 0x0003e80000100a00 */
[----:B------:R-:W2:Y:S01]  /*1d9c0*/  LDL.LU.64 R108, [R1+0x1200] ;  /* 0x00120000016c7983 */ /* 0x000ea20000300a00 */
[----:B------:R-:W-:-:S02]  /*1d9d0*/  ISETP.GE.U32.AND P5, PT, R0, 0x7ffffec4, PT ;  /* 0x7ffffec40000780c */ /* 0x000fc40003fa6070 */
[----:B------:R-:W-:Y:S01]  /*1d9e0*/  IADD3 R0, R10, -0xc1, RZ ;  /* 0xffffff3f0a007810 */ /* 0x000fe20007ffe0ff */
[----:B-----5:R-:W-:-:S03]  /*1d9f0*/  IMAD.WIDE R4, R2, 0x4, R92 ;  /* 0x0000000402047825 */ /* 0x020fc600078e025c */
[----:B------:R-:W-:Y:S01]  /*1da00*/  ISETP.GE.U32.AND P2, PT, R0, 0x7ffffec0, PT ;  /* 0x7ffffec00000780c */ /* 0x000fe20003f46070 */
[----:B------:R5:W-:Y:S04]  /*1da10*/  STL.64 [R1+0x1908], R60 ;  /* 0x0019083c01007387 */ /* 0x000be80000100a00 */
[----:B------:R1:W-:Y:S04]  /*1da20*/  STL.64 [R1+0x18e0], R6 ;  /* 0x0018e00601007387 */ /* 0x0003e80000100a00 */
[----:B------:R1:W-:Y:S01]  /*1da30*/  LDGSTS.E [R252+0x5e000], [R68.64], !P5 ;  /* 0x5e00000044fc7fae */ /* 0x0003e2000e921844 */
[----:B------:R-:W-:-:S03]  /*1da40*/  IADD3 R0, R10, -0xc5, RZ ;  /* 0xffffff3b0a007810 */ /* 0x000fc60007ffe0ff */
[----:B------:R5:W-:Y:S04]  /*1da50*/  LDGSTS.E [R252+0x5e200], [R60.64], !P5 ;  /* 0x5e2000003cfc7fae */ /* 0x000be8000e921844 */
[----:B------:R3:W-:Y:S04]  /*1da60*/  STL.64 [R1+0x18d8], R4 ;  /* 0x0018d80401007387 */ /* 0x0007e80000100a00 */
[----:B------:R3:W-:Y:S04]  /*1da70*/  LDGSTS.E [R252+0x5e400], [R6.64], !P5 ;  /* 0x5e40000006fc7fae */ /* 0x0007e8000e921844 */
[----:B-1----:R-:W2:Y:S04]  /*1da80*/  LDL.LU.64 R68, [R1+0x11f8] ;  /* 0x0011f80001447983 */ /* 0x002ea80000300a00 */
[----:B------:R1:W-:Y:S04]  /*1da90*/  LDGSTS.E [R252+0x5e600], [R4.64], !P5 ;  /* 0x5e60000004fc7fae */ /* 0x0003e8000e921844 */
[----:B-----5:R-:W5:Y:S01]  /*1daa0*/  LDL.LU.64 R60, [R1+0x11f0] ;  /* 0x0011f000013c7983 */ /* 0x020f620000300a00 */
[----:B---3--:R-:W-:-:S03]  /*1dab0*/  IMAD.WIDE R84, R2, 0x4, R84 ;  /* 0x0000000402547825 */ /* 0x008fc600078e0254 */
[----:B------:R-:W5:Y:S01]  /*1dac0*/  LDL.LU.64 R6, [R1+0x11e8] ;  /* 0x0011e80001067983 */ /* 0x000f620000300a00 */
[----:B------:R-:W-:-:S03]  /*1dad0*/  IMAD.WIDE R76, R2, 0x4, R76 ;  /* 0x00000004024c7825 */ /* 0x000fc600078e024c */
[----:B------:R-:W5:Y:S01]  /*1dae0*/  LDL.LU.64 R92, [R1+0x11e0] ;  /* 0x0011e000015c7983 */ /* 0x000f620000300a00 */
[----:B------:R-:W-:-:S03]  /*1daf0*/  ISETP.GE.U32.AND P3, PT, R0, 0x7ffffebc, PT ;  /* 0x7ffffebc0000780c */ /* 0x000fc60003f66070 */
[----:B------:R1:W-:Y:S01]  /*1db00*/  STL.64 [R1+0x18d0], R84 ;  /* 0x0018d05401007387 */ /* 0x0003e20000100a00 */
[----:B------:R-:W-:-:S03]  /*1db10*/  IMAD.WIDE R36, R2, 0x4, R36 ;  /* 0x0000000402247825 */ /* 0x000fc600078e0224 */
[----:B------:R-:W-:Y:S01]  /*1db20*/  STL.64 [R1+0x18c8], R76 ;  /* 0x0018c84c01007387 */ /* 0x000fe20000100a00 */
[----:B-1----:R-:W-:-:S03]  /*1db30*/  IMAD.WIDE R4, R2, 0x4, R100 ;  /* 0x0000000402047825 */ /* 0x002fc600078e0264 */
[----:B------:R1:W-:Y:S04]  /*1db40*/  LDGSTS.E [R252+0x60000], [R84.64], !P2 ;  /* 0x6000000054fc7fae */ /* 0x0003e8000d121844 */
[----:B------:R1:W-:Y:S04]  /*1db50*/  STL.64 [R1+0x18c0], R36 ;  /* 0x0018c02401007387 */ /* 0x0003e80000100a00 */
[----:B------:R4:W-:Y:S04]  /*1db60*/  LDGSTS.E [R252+0x60200], [R76.64], !P2 ;  /* 0x602000004cfc7fae */ /* 0x0009e8000d121844 */
[----:B------:R2:W-:Y:S04]  /*1db70*/  STL.64 [R1+0x18b8], R4 ;  /* 0x0018b80401007387 */ /* 0x0005e80000100a00 */
[----:B------:R1:W-:Y:S04]  /*1db80*/  LDGSTS.E [R252+0x60400], [R36.64], !P2 ;  /* 0x6040000024fc7fae */ /* 0x0003e8000d121844 */
[----:B-1----:R-:W5:Y:S04]  /*1db90*/  LDL.LU.64 R84, [R1+0x11d8] ;  /* 0x0011d80001547983 */ /* 0x002f680000300a00 */
[----:B------:R1:W-:Y:S04]  /*1dba0*/  LDGSTS.E [R252+0x60600], [R4.64], !P2 ;  /* 0x6060000004fc7fae */ /* 0x0003e8000d121844 */
[----:B------:R-:W5:Y:S01]  /*1dbb0*/  LDL.LU.64 R36, [R1+0x11d0] ;  /* 0x0011d00001247983 */ /* 0x000f620000300a00 */
[----:B----4-:R-:W-:-:S04]  /*1dbc0*/  IMAD.WIDE R76, R2, 0x4, R44 ;  /* 0x00000004024c7825 */ /* 0x010fc800078e022c */
[C---:B------:R-:W-:Y:S01]  /*1dbd0*/  IMAD.WIDE R44, R2.reuse, 0x4, R20 ;  /* 0x00000004022c7825 */ /* 0x040fe200078e0214 */
[----:B------:R4:W-:Y:S04]  /*1dbe0*/  LDGSTS.E [R252+0x62000], [R76.64], !P3 ;  /* 0x620000004cfc7fae */ /* 0x0009e8000d921844 */
[----:B------:R-:W3:Y:S04]  /*1dbf0*/  LDL.LU.64 R20, [R1+0x11c8] ;  /* 0x0011c80001147983 */ /* 0x000ee80000300a00 */
[----:B------:R-:W3:Y:S04]  /*1dc00*/  LDL.LU.64 R100, [R1+0x11c0] ;  /* 0x0011c00001647983 */ /* 0x000ee80000300a00 */
[----:B------:R4:W-:Y:S04]  /*1dc10*/  STL.64 [R1+0x18b0], R76 ;  /* 0x0018b04c01007387 */ /* 0x0009e80000100a00 */
[----:B------:R1:W-:Y:S04]  /*1dc20*/  STL.64 [R1+0x18a8], R44 ;  /* 0x0018a82c01007387 */ /* 0x0003e80000100a00 */
[----:B------:R1:W-:Y:S01]  /*1dc30*/  LDGSTS.E [R252+0x62200], [R44.64], !P3 ;  /* 0x622000002cfc7fae */ /* 0x0003e2000d921844 */
[----:B--2---:R-:W-:-:S04]  /*1dc40*/  IMAD.WIDE R12, R2, 0x4, R12 ;  /* 0x00000004020c7825 */ /* 0x004fc800078e020c */
[----:B-1----:R-:W-:Y:S01]  /*1dc50*/  IMAD.WIDE R4, R2, 0x4, R108 ;  /* 0x0000000402047825 */ /* 0x002fe200078e026c */
[----:B------:R1:W-:Y:S04]  /*1dc60*/  STL.64 [R1+0x18a0], R12 ;  /* 0x0018a00c01007387 */ /* 0x0003e80000100a00 */
[----:B------:R2:W-:Y:S04]  /*1dc70*/  STL.64 [R1+0x1898], R4 ;  /* 0x0018980401007387 */ /* 0x0005e80000100a00 */
[----:B----4-:R-:W4:Y:S04]  /*1dc80*/  LDL.LU.64 R76, [R1+0x11b8] ;  /* 0x0011b800014c7983 */ /* 0x010f280000300a00 */
[----:B------:R1:W-:Y:S04]  /*1dc90*/  LDGSTS.E [R252+0x62400], [R12.64], !P3 ;  /* 0x624000000cfc7fae */ /* 0x0003e8000d921844 */
[----:B------:R-:W4:Y:S01]  /*1dca0*/  LDL.LU.64 R44, [R1+0x11b0] ;  /* 0x0011b000012c7983 */ /* 0x000f220000300a00 */
[----:B------:R-:W-:-:S03]  /*1dcb0*/  IADD3 R0, R10, -0xc9, RZ ;  /* 0xffffff370a007810 */ /* 0x000fc60007ffe0ff */
[----:B------:R2:W-:Y:S04]  /*1dcc0*/  LDGSTS.E [R252+0x62600], [R4.64], !P3 ;  /* 0x6260000004fc7fae */ /* 0x0005e8000d921844 */
[----:B-1----:R-:W4:Y:S04]  /*1dcd0*/  LDL.LU.64 R12, [R1+0x11a8] ;  /* 0x0011a800010c7983 */ /* 0x002f280000300a00 */
[----:B------:R-:W4:Y:S01]  /*1dce0*/  LDL.LU.64 R108, [R1+0x11a0] ;  /* 0x0011a000016c7983 */ /* 0x000f220000300a00 */
[----:B------:R-:W-:Y:S02]  /*1dcf0*/  ISETP.GE.U32.AND P4, PT, R0, 0x7ffffeb8, PT ;  /* 0x7ffffeb80000780c */ /* 0x000fe40003f86070 */
[----:B------:R-:W-:Y:S01]  /*1dd00*/  IADD3 R0, R10, -0xcd, RZ ;  /* 0xffffff330a007810 */ /* 0x000fe20007ffe0ff */
[----:B------:R-:W-:-:S03]  /*1dd10*/  IMAD.WIDE R68, R2, 0x4, R68 ;  /* 0x0000000402447825 */ /* 0x000fc600078e0244 */
[----:B------:R-:W-:Y:S01]  /*1dd20*/  ISETP.GE.U32.AND P6, PT, R0, 0x7ffffeb4, PT ;  /* 0x7ffffeb40000780c */ /* 0x000fe20003fc6070 */
[C---:B-----5:R-:W-:Y:S01]  /*1dd30*/  IMAD.WIDE R60, R2.reuse, 0x4, R60 ;  /* 0x00000004023c7825 */ /* 0x060fe200078e023c */
[----:B------:R1:W-:Y:S03]  /*1dd40*/  STL.64 [R1+0x1890], R68 ;  /* 0x0018904401007387 */ /* 0x0003e60000100a00 */
[C---:B------:R-:W-:Y:S01]  /*1dd50*/  IMAD.WIDE R6, R2.reuse, 0x4, R6 ;  /* 0x0000000402067825 */ /* 0x040fe200078e0206 */
[----:B------:R5:W-:Y:S03]  /*1dd60*/  STL.64 [R1+0x1888], R60 ;  /* 0x0018883c01007387 */ /* 0x000be60000100a00 */
[C---:B--2---:R-:W-:Y:S01]  /*1dd70*/  IMAD.WIDE R4, R2.reuse, 0x4, R92 ;  /* 0x0000000402047825 */ /* 0x044fe200078e025c */
[----:B------:R1:W-:Y:S04]  /*1dd80*/  LDGSTS.E [R252+0x64000], [R68.64], !P4 ;  /* 0x6400000044fc7fae */ /* 0x0003e8000e121844 */
[----:B------:R2:W-:Y:S04]  /*1dd90*/  STL.64 [R1+0x1860], R6 ;  /* 0x0018600601007387 */ /* 0x0005e80000100a00 */
[----:B------:R5:W-:Y:S04]  /*1dda0*/  LDGSTS.E [R252+0x64200], [R60.64], !P4 ;  /* 0x642000003cfc7fae */ /* 0x000be8000e121844 */
[----:B------:R2:W-:Y:S04]  /*1ddb0*/  STL.64 [R1+0x1858], R4 ;  /* 0x0018580401007387 */ /* 0x0005e80000100a00 */
[----:B------:R2:W-:Y:S04]  /*1ddc0*/  LDGSTS.E [R252+0x64400], [R6.64], !P4 ;  /* 0x6440000006fc7fae */ /* 0x0005e8000e121844 */
[----:B-1----:R-:W4:Y:S04]  /*1ddd0*/  LDL.LU.64 R68, [R1+0x1198] ;  /* 0x0011980001447983 */ /* 0x002f280000300a00 */
[----:B------:R1:W-:Y:S04]  /*1dde0*/  LDGSTS.E [R252+0x64600], [R4.64], !P4 ;  /* 0x6460000004fc7fae */ /* 0x0003e8000e121844 */
[----:B-----5:R-:W5:Y:S01]  /*1ddf0*/  LDL.LU.64 R60, [R1+0x1190] ;  /* 0x00119000013c7983 */ /* 0x020f620000300a00 */
[----:B------:R-:W-:-:S03]  /*1de00*/  IMAD.WIDE R92, R2, 0x4, R84 ;  /* 0x00000004025c7825 */ /* 0x000fc600078e0254 */
[----:B--2---:R-:W5:Y:S04]  /*1de10*/  LDL.LU.64 R6, [R1+0x1188] ;  /* 0x0011880001067983 */ /* 0x004f680000300a00 */
[----:B------:R-:W5:Y:S01]  /*1de20*/  LDL.LU.64 R84, [R1+0x1180] ;  /* 0x0011800001547983 */ /* 0x000f620000300a00 */
[----:B------:R-:W-:-:S03]  /*1de30*/  IMAD.WIDE R36, R2, 0x4, R36 ;  /* 0x0000000402247825 */ /* 0x000fc600078e0224 */
[----:B------:R-:W-:Y:S01]  /*1de40*/  STL.64 [R1+0x1850], R92 ;  /* 0x0018505c01007387 */ /* 0x000fe20000100a00 */
[----:B------:R-:W-:-:S03]  /*1de50*/  IADD3 R0, R10, -0xd1, RZ ;  /* 0xffffff2f0a007810 */ /* 0x000fc60007ffe0ff */
[----:B------:R1:W-:Y:S04]  /*1de60*/  STL.64 [R1+0x1848], R36 ;  /* 0x0018482401007387 */ /* 0x0003e80000100a00 */
[----:B------:R1:W-:Y:S04]  /*1de70*/  LDGSTS.E [R252+0x66000], [R92.64], !P6 ;  /* 0x660000005cfc7fae */ /* 0x0003e8000f121844 */
[----:B------:R1:W-:Y:S01]  /*1de80*/  LDGSTS.E [R252+0x66200], [R36.64], !P6 ;  /* 0x6620000024fc7fae */ /* 0x0003e2000f121844 */
[----:B------:R-:W-:Y:S01]  /*1de90*/  ISETP.GE.U32.AND P0, PT, R0, 0x7ffffeb0, PT ;  /* 0x7ffffeb00000780c */ /* 0x000fe20003f06070 */
[----:B---3--:R-:W-:-:S04]  /*1dea0*/  IMAD.WIDE R20, R2, 0x4, R20 ;  /* 0x0000000402147825 */ /* 0x008fc800078e0214 */
[C---:B-1----:R-:W-:Y:S01]  /*1deb0*/  IMAD.WIDE R4, R2.reuse, 0x4, R100 ;  /* 0x0000000402047825 */ /* 0x042fe200078e0264 */
[----:B------:R1:W-:Y:S04]  /*1dec0*/  STL.64 [R1+0x1840], R20 ;  /* 0x0018401401007387 */ /* 0x0003e80000100a00 */
[----:B------:R3:W-:Y:S04]  /*1ded0*/  STL.64 [R1+0x1838], R4 ;  /* 0x0018380401007387 */ /* 0x0007e80000100a00 */
[----:B------:R-:W2:Y:S04]  /*1dee0*/  LDL.LU.64 R36, [R1+0x1178] ;  /* 0x0011780001247983 */ /* 0x000ea80000300a00 */
[----:B------:R1:W-:Y:S04]  /*1def0*/  LDGSTS.E [R252+0x66400], [R20.64], !P6 ;  /* 0x6640000014fc7fae */ /* 0x0003e8000f121844 */
[----:B------:R3:W-:Y:S04]  /*1df00*/  LDGSTS.E [R252+0x66600], [R4.64], !P6 ;  /* 0x6660000004fc7fae */ /* 0x0007e8000f121844 */
[----:B-1----:R-:W2:Y:S04]  /*1df10*/  LDL.LU.64 R20, [R1+0x1170] ;  /* 0x0011700001147983 */ /* 0x002ea80000300a00 */
[----:B------:R-:W2:Y:S01]  /*1df20*/  LDL.LU.64 R92, [R1+0x1168] ;  /* 0x00116800015c7983 */ /* 0x000ea20000300a00 */
[----:B----4-:R-:W-:-:S03]  /*1df30*/  IMAD.WIDE R100, R2, 0x4, R76 ;  /* 0x0000000402647825 */ /* 0x010fc600078e024c */
[----:B------:R-:W4:Y:S01]  /*1df40*/  LDL.LU.64 R76, [R1+0x1160] ;  /* 0x00116000014c7983 */ /* 0x000f220000300a00 */
[----:B------:R-:W-:-:S03]  /*1df50*/  IMAD.WIDE R44, R2, 0x4, R44 ;  /* 0x00000004022c7825 */ /* 0x000fc600078e022c */
[----:B------:R-:W-:Y:S01]  /*1df60*/  STL.64 [R1+0x1830], R100 ;  /* 0x0018306401007387 */ /* 0x000fe20000100a00 */
[----:B------:R-:W-:-:S03]  /*1df70*/  IMAD.WIDE R12, R2, 0x4, R12 ;  /* 0x00000004020c7825 */ /* 0x000fc600078e020c */
[----:B------:R1:W-:Y:S01]  /*1df80*/  STL.64 [R1+0x1828], R44 ;  /* 0x0018282c01007387 */ /* 0x0003e20000100a00 */
[----:B---3--:R-:W-:-:S03]  /*1df90*/  IMAD.WIDE R4, R2, 0x4, R108 ;  /* 0x0000000402047825 */ /* 0x008fc600078e026c */
[----:B------:R3:W-:Y:S04]  /*1dfa0*/  STL.64 [R1+0x1820], R12 ;  /* 0x0018200c01007387 */ /* 0x0007e80000100a00 */
[----:B------:R1:W-:Y:S04]  /*1dfb0*/  LDGSTS.E [R252+0x68000], [R100.64], !P0 ;  /* 0x6800000064fc7fae */ /* 0x0003e8000c121844 */
[----:B------:R1:W-:Y:S04]  /*1dfc0*/  LDGSTS.E [R252+0x68200], [R44.64], !P0 ;  /* 0x682000002cfc7fae */ /* 0x0003e8000c121844 */
[----:B------:R3:W-:Y:S04]  /*1dfd0*/  STL.64 [R1+0x1818], R4 ;  /* 0x0018180401007387 */ /* 0x0007e80000100a00 */
[----:B------:R3:W-:Y:S04]  /*1dfe0*/  LDGSTS.E [R252+0x68400], [R12.64], !P0 ;  /* 0x684000000cfc7fae */ /* 0x0007e8000c121844 */
[----:B-1----:R-:W4:Y:S01]  /*1dff0*/  LDL.LU.64 R44, [R1+0x1158] ;  /* 0x00115800012c7983 */ /* 0x002f220000300a00 */
[----:B------:R-:W-:-:S03]  /*1e000*/  IADD3 R0, R10, -0xd5, RZ ;  /* 0xffffff2b0a007810 */ /* 0x000fc60007ffe0ff */
[----:B------:R1:W-:Y:S04]  /*1e010*/  LDGSTS.E [R252+0x68600], [R4.64], !P0 ;  /* 0x6860000004fc7fae */ /* 0x0003e8000c121844 */
[----:B---3--:R-:W3:Y:S04]  /*1e020*/  LDL.LU.64 R12, [R1+0x1150] ;  /* 0x00115000010c7983 */ /* 0x008ee80000300a00 */
[----:B------:R-:W3:Y:S04]  /*1e030*/  LDL.LU.64 R100, [R1+0x1148] ;  /* 0x0011480001647983 */ /* 0x000ee80000300a00 */
[----:B------:R-:W3:Y:S01]  /*1e040*/  LDL.LU.64 R108, [R1+0x1140] ;  /* 0x00114000016c7983 */ /* 0x000ee20000300a00 */
[----:B------:R-:W-:Y:S01]  /*1e050*/  ISETP.GE.U32.AND P1, PT, R0, 0x7ffffeac, PT ;  /* 0x7ffffeac0000780c */ /* 0x000fe20003f26070 */
[----:B------:R-:W-:Y:S01]  /*1e060*/  IMAD.WIDE R68, R2, 0x4, R68 ;  /* 0x0000000402447825 */ /* 0x000fe200078e0244 */
[----:B------:R-:W-:-:S03]  /*1e070*/  IADD3 R0, R10, -0xd9, RZ ;  /* 0xffffff270a007810 */ /* 0x000fc60007ffe0ff */
[----:B-----5:R-:W-:Y:S01]  /*1e080*/  IMAD.WIDE R60, R2, 0x4, R60 ;  /* 0x00000004023c7825 */ /* 0x020fe200078e023c */
[----:B------:R-:W-:Y:S01]  /*1e090*/  ISETP.GE.U32.AND P5, PT, R0, 0x7ffffea8, PT ;  /* 0x7ffffea80000780c */ /* 0x000fe20003fa6070 */
[----:B------:R5:W-:Y:S02]  /*1e0a0*/  STL.64 [R1+0x1810], R68 ;  /* 0x0018104401007387 */ /* 0x000be40000100a00 */
[----:B------:R-:W-:-:S04]  /*1e0b0*/  IMAD.WIDE R6, R2, 0x4, R6 ;  /* 0x0000000402067825 */ /* 0x000fc800078e0206 */
[----:B------:R5:W-:Y:S01]  /*1e0c0*/  LDGSTS.E [R252+0x6a000], [R68.64], !P1 ;  /* 0x6a00000044fc7fae */ /* 0x000be2000c921844 */
[----:B-1----:R-:W-:-:S03]  /*1e0d0*/  IMAD.WIDE R4, R2, 0x4, R84 ;  /* 0x0000000402047825 */ /* 0x002fc600078e0254 */
[----:B------:R2:W-:Y:S04]  /*1e0e0*/  STL.64 [R1+0x1808], R60 ;  /* 0x0018083c01007387 */ /* 0x0005e80000100a00 */
[----:B------:R2:W-:Y:S04]  /*1e0f0*/  LDGSTS.E [R252+0x6a200], [R60.64], !P1 ;  /* 0x6a2000003cfc7fae */ /* 0x0005e8000c921844 */
[----:B------:R1:W-:Y:S04]  /*1e100*/  STL.64 [R1+0x17e0], R6 ;  /* 0x0017e00601007387 */ /* 0x0003e80000100a00 */
[----:B------:R4:W-:Y:S04]  /*1e110*/  STL.64 [R1+0x17d8], R4 ;  /* 0x0017d80401007387 */ /* 0x0009e80000100a00 */
[----:B------:R1:W-:Y:S04]  /*1e120*/  LDGSTS.E [R252+0x6a400], [R6.64], !P1 ;  /* 0x6a40000006fc7fae */ /* 0x0003e8000c921844 */
[----:B------:R-:W3:Y:S04]  /*1e130*/  LDL.LU.64 R84, [R1+0x1138] ;  /* 0x0011380001547983 */ /* 0x000ee80000300a00 */
[----:B------:R4:W-:Y:S04]  /*1e140*/  LDGSTS.E [R252+0x6a600], [R4.64], !P1 ;  /* 0x6a60000004fc7fae */ /* 0x0009e8000c921844 */
[----:B-----5:R-:W5:Y:S01]  /*1e150*/  LDL.LU.64 R68, [R1+0x1130] ;  /* 0x0011300001447983 */ /* 0x020f620000300a00 */
[----:B------:R-:W-:-:S04]  /*1e160*/  IADD3 R0, R10, -0xdd, RZ ;  /* 0xffffff230a007810 */ /* 0x000fc80007ffe0ff */
[----:B------:R-:W-:Y:S01]  /*1e170*/  ISETP.GE.U32.AND P2, PT, R0, 0x7ffffea4, PT ;  /* 0x7ffffea40000780c */ /* 0x000fe20003f46070 */
[C---:B--2---:R-:W-:Y:S02]  /*1e180*/  IMAD.WIDE R60, R2.reuse, 0x4, R36 ;  /* 0x00000004023c7825 */ /* 0x044fe400078e0224 */
[----:B------:R-:W2:Y:S04]  /*1e190*/  LDL.LU.64 R36, [R1+0x1128] ;  /* 0x0011280001247983 */ /* 0x000ea80000300a00 */
[----:B------:R-:W-:Y:S04]  /*1e1a0*/  STL.64 [R1+0x17d0], R60 ;  /* 0x0017d03c01007387 */ /* 0x000fe80000100a00 */
[----:B------:R4:W-:Y:S01]  /*1e1b0*/  LDGSTS.E [R252+0x6c000], [R60.64], !P5 ;  /* 0x6c0000003cfc7fae */ /* 0x0009e2000e921844 */
[----:B------:R-:W-:-:S04]  /*1e1c0*/  IMAD.WIDE R20, R2, 0x4, R20 ;  /* 0x0000000402147825 */ /* 0x000fc800078e0214 */
[C---:B-1----:R-:W-:Y:S01]  /*1e1d0*/  IMAD.WIDE R6, R2.reuse, 0x4, R92 ;  /* 0x0000000402067825 */ /* 0x042fe200078e025c */
[----:B------:R1:W-:Y:S04]  /*1e1e0*/  LDGSTS.E [R252+0x6c200], [R20.64], !P5 ;  /* 0x6c20000014fc7fae */ /* 0x0003e8000e921844 */
[----:B------:R-:W2:Y:S01]  /*1e1f0*/  LDL.LU.64 R92, [R1+0x1120] ;  /* 0x00112000015c7983 */ /* 0x000ea20000300a00 */
[----:B----4-:R-:W-:-:S03]  /*1e200*/  IMAD.WIDE R4, R2, 0x4, R76 ;  /* 0x0000000402047825 */ /* 0x010fc600078e024c */
[----:B------:R1:W-:Y:S04]  /*1e210*/  STL.64 [R1+0x17c8], R20 ;  /* 0x0017c81401007387 */ /* 0x0003e80000100a00 */
[----:B------:R4:W-:Y:S04]  /*1e220*/  STL.64 [R1+0x17c0], R6 ;  /* 0x0017c00601007387 */ /* 0x0009e80000100a00 */
[----:B------:R3:W-:Y:S04]  /*1e230*/  STL.64 [R1+0x17b8], R4 ;  /* 0x0017b80401007387 */ /* 0x0007e80000100a00 */
[----:B------:R-:W2:Y:S04]  /*1e240*/  LDL.LU.64 R76, [R1+0x1118] ;  /* 0x00111800014c7983 */ /* 0x000ea80000300a00 */
[----:B-1----:R-:W2:Y:S04]  /*1e250*/  LDL.LU.64 R20, [R1+0x1110] ;  /* 0x0011100001147983 */ /* 0x002ea80000300a00 */
[----:B------:R4:W-:Y:S04]  /*1e260*/  LDGSTS.E [R252+0x6c400], [R6.64], !P5 ;  /* 0x6c40000006fc7fae */ /* 0x0009e8000e921844 */
[----:B------:R1:W-:Y:S04]  /*1e270*/  LDGSTS.E [R252+0x6c600], [R4.64], !P5 ;  /* 0x6c60000004fc7fae */ /* 0x0003e8000e921844 */
[----:B------:R-:W2:Y:S01]  /*1e280*/  LDL.LU.64 R60, [R1+0x1108] ;  /* 0x00110800013c7983 */ /* 0x000ea20000300a00 */
[----:B------:R-:W-:-:S05]  /*1e290*/  IMAD.WIDE R44, R2, 0x4, R44 ;  /* 0x00000004022c7825 */ /* 0x000fca00078e022c */
[----:B------:R3:W-:Y:S02]  /*1e2a0*/  LDGSTS.E [R252+0x6e000], [R44.64], !P2 ;  /* 0x6e0000002cfc7fae */ /* 0x0007e4000d121844 */
[----:B---3--:R-:W-:-:S04]  /*1e2b0*/  IMAD.WIDE R12, R2, 0x4, R12 ;  /* 0x00000004020c7825 */ /* 0x008fc800078e020c */
[C---:B----4-:R-:W-:Y:S01]  /*1e2c0*/  IMAD.WIDE R6, R2.reuse, 0x4, R100 ;  /* 0x0000000402067825 */ /* 0x050fe200078e0264 */
[----:B------:R3:W-:Y:S03]  /*1e2d0*/  LDGSTS.E [R252+0x6e200], [R12.64], !P2 ;  /* 0x6e2000000cfc7fae */ /* 0x0007e6000d121844 */
[----:B-1----:R-:W-:Y:S01]  /*1e2e0*/  IMAD.WIDE R4, R2, 0x4, R108 ;  /* 0x0000000402047825 */ /* 0x002fe200078e026c */
[----:B------:R-:W4:Y:S04]  /*1e2f0*/  LDL.LU.64 R100, [R1+0x1100] ;  /* 0x0011000001647983 */ /* 0x000f280000300a00 */
[----:B------:R-:W-:Y:S04]  /*1e300*/  STL.64 [R1+0x17b0], R44 ;  /* 0x0017b02c01007387 */ /* 0x000fe80000100a00 */
[----:B------:R3:W-:Y:S04]  /*1e310*/  STL.64 [R1+0x17a8], R12 ;  /* 0x0017a80c01007387 */ /* 0x0007e80000100a00 */
[----:B------:R1:W-:Y:S04]  /*1e320*/  STL.64 [R1+0x1788], R6 ;  /* 0x0017880601007387 */ /* 0x0003e80000100a00 */
[----:B------:R1:W-:Y:S04]  /*1e330*/  STL.64 [R1+0x1780], R4 ;  /* 0x0017800401007387 */ /* 0x0003e80000100a00 */
[----:B---3--:R-:W4:Y:S01]  /*1e340*/  LDL.LU.64 R12, [R1+0x10f8] ;  /* 0x0010f800010c7983 */ /* 0x008f220000300a00 */
[----:B------:R-:W-:-:S03]  /*1e350*/  IADD3 R0, R10, -0xe1, RZ ;  /* 0xffffff1f0a007810 */ /* 0x000fc60007ffe0ff */
[----:B------:R1:W-:Y:S01]  /*1e360*/  LDGSTS.E [R252+0x6e400], [R6.64], !P2 ;  /* 0x6e40000006fc7fae */ /* 0x0003e2000d121844 */
[----:B------:R-:W-:-:S03]  /*1e370*/  ISETP.GE.U32.AND P3, PT, R0, 0x7ffffea0, PT ;  /* 0x7ffffea00000780c */ /* 0x000fc60003f66070 */
[----:B------:R2:W-:Y:S01]  /*1e380*/  LDGSTS.E [R252+0x6e600], [R4.64], !P2 ;  /* 0x6e60000004fc7fae */ /* 0x0005e2000d121844 */
[----:B------:R-:W-:-:S03]  /*1e390*/  IADD3 R0, R10, -0xe5, RZ ;  /* 0xffffff1b0a007810 */ /* 0x000fc60007ffe0ff */
[----:B------:R-:W4:Y:S04]  /*1e3a0*/  LDL.LU.64 R44, [R1+0x10f0] ;  /* 0x0010f000012c7983 */ /* 0x000f280000300a00 */
[----:B-1----:R-:W4:Y:S01]  /*1e3b0*/  LDL.LU.64 R6, [R1+0x10e8] ;  /* 0x0010e80001067983 */ /* 0x002f220000300a00 */
[----:B------:R-:W-:-:S03]  /*1e3c0*/  IMAD.WIDE R84, R2, 0x4, R84 ;  /* 0x0000000402547825 */ /* 0x000fc600078e0254 */
[----:B------:R-:W4:Y:S01]  /*1e3d0*/  LDL.LU.64 R108, [R1+0x10e0] ;  /* 0x0010e000016c7983 */ /* 0x000f220000300a00 */
[----:B-----5:R-:W-:-:S03]  /*1e3e0*/  IMAD.WIDE R68, R2, 0x4, R68 ;  /* 0x0000000402447825 */ /* 0x020fc600078e0244 */
[----:B------:R-:W-:Y:S01]  /*1e3f0*/  STL.64 [R1+0x1778], R84 ;  /* 0x0017785401007387 */ /* 0x000fe20000100a00 */
[----:B------:R-:W-:-:S03]  /*1e400*/  ISETP.GE.U32.AND P4, PT, R0, 0x7ffffe9c, PT ;  /* 0x7ffffe9c0000780c */ /* 0x000fc60003f86070 */
[----:B------:R1:W-:Y:S04]  /*1e410*/  STL.64 [R1+0x1770], R68 ;  /* 0x0017704401007387 */ /* 0x0003e80000100a00 */
[----:B------:R5:W-:Y:S04]  /*1e420*/  LDGSTS.E [R252+0x70000], [R84.64], !P3 ;  /* 0x7000000054fc7fae */ /* 0x000be8000d921844 */
[----:B------:R1:W-:Y:S01]  /*1e430*/  LDGSTS.E [R252+0x70200], [R68.64], !P3 ;  /* 0x7020000044fc7fae */ /* 0x0003e2000d921844 */
[----:B--2---:R-:W-:-:S05]  /*1e440*/  IMAD.WIDE R36, R2, 0x4, R36 ;  /* 0x0000000402247825 */ /* 0x004fca00078e0224 */
[----:B------:R2:W-:Y:S04]  /*1e450*/  STL.64 [R1+0x1760], R36 ;  /* 0x0017602401007387 */ /* 0x0005e80000100a00 */
[----:B------:R2:W-:Y:S01]  /*1e460*/  LDGSTS.E [R252+0x70400], [R36.64], !P3 ;  /* 0x7040000024fc7fae */ /* 0x0005e2000d921844 */
[----:B------:R-:W-:-:S05]  /*1e470*/  IMAD.WIDE R4, R2, 0x4, R92 ;  /* 0x0000000402047825 */ /* 0x000fca00078e025c */
[----:B------:R4:W-:Y:S04]  /*1e480*/  STL.64 [R1+0x1758], R4 ;  /* 0x0017580401007387 */ /* 0x0009e80000100a00 */
[----:B-1----:R-:W3:Y:S04]  /*1e490*/  LDL.LU.64 R68, [R1+0x10d8] ;  /* 0x0010d80001447983 */ /* 0x002ee80000300a00 */
[----:B--2---:R-:W2:Y:S04]  /*1e4a0*/  LDL.LU.64 R36, [R1+0x10d0] ;  /* 0x0010d00001247983 */ /* 0x004ea80000300a00 */
[----:B------:R4:W-:Y:S01]  /*1e4b0*/  LDGSTS.E [R252+0x70600], [R4.64], !P3 ;  /* 0x7060000004fc7fae */ /* 0x0009e2000d921844 */
[----:B-----5:R-:W-:-:S04]  /*1e4c0*/  IMAD.WIDE R84, R2, 0x4, R76 ;  /* 0x0000000402547825 */ /* 0x020fc800078e024c */
[C---:B------:R-:W-:Y:S01]  /*1e4d0*/  IMAD.WIDE R76, R2.reuse, 0x4, R20 ;  /* 0x00000004024c7825 */ /* 0x040fe200078e0214 */
[----:B------:R1:W-:Y:S04]  /*1e4e0*/  LDGSTS.E [R252+0x72000], [R84.64], !P4 ;  /* 0x7200000054fc7fae */ /* 0x0003e8000e121844 */
[----:B------:R-:W5:Y:S04]  /*1e4f0*/  LDL.LU.64 R20, [R1+0x10c8] ;  /* 0x0010c80001147983 */ /* 0x000f680000300a00 */
[----:B------:R1:W-:Y:S04]  /*1e500*/  STL.64 [R1+0x1750], R84 ;  /* 0x0017505401007387 */ /* 0x0003e80000100a00 */
[----:B------:R-:W5:Y:S01]  /*1e510*/  LDL.LU.64 R92, [R1+0x10c0] ;  /* 0x0010c000015c7983 */ /* 0x000f620000300a00 */
[----:B------:R-:W-:-:S03]  /*1e520*/  IMAD.WIDE R60, R2, 0x4, R60 ;  /* 0x00000004023c7825 */ /* 0x000fc600078e023c */
[----:B------:R-:W-:Y:S04]  /*1e530*/  STL.64 [R1+0x1748], R76 ;  /* 0x0017484c01007387 */ /* 0x000fe80000100a00 */
[----:B------:R1:W-:Y:S04]  /*1e540*/  LDGSTS.E [R252+0x72200], [R76.64], !P4 ;  /* 0x722000004cfc7fae */ /* 0x0003e8000e121844 */
[----:B------:R1:W-:Y:S04]  /*1e550*/  STL.64 [R1+0x1740], R60 ;  /* 0x0017403c01007387 */ /* 0x0003e80000100a00 */
[----:B------:R1:W-:Y:S01]  /*1e560*/  LDGSTS.E [R252+0x72400], [R60.64], !P4 ;  /* 0x724000003cfc7fae */ /* 0x0003e2000e121844 */
[----:B----4-:R-:W-:-:S05]  /*1e570*/  IMAD.WIDE R4, R2, 0x4, R100 ;  /* 0x0000000402047825 */ /* 0x010fca00078e0264 */
[----:B------:R4:W-:Y:S04]  /*1e580*/  STL.64 [R1+0x1738], R4 ;  /* 0x0017380401007387 */ /* 0x0009e80000100a00 */
[----:B-1----:R-:W5:Y:S01]  /*1e590*/  LDL.LU.64 R84, [R1+0x10b8] ;  /* 0x0010b80001547983 */ /* 0x002f620000300a00 */
[----:B------:R-:W-:-:S03]  /*1e5a0*/  IADD3 R0, R10, -0xe9, RZ ;  /* 0xffffff170a007810 */ /* 0x000fc60007ffe0ff */
[----:B------:R4:W-:Y:S01]  /*1e5b0*/  LDGSTS.E [R252+0x72600], [R4.64], !P4 ;  /* 0x7260000004fc7fae */ /* 0x0009e2000e121844 */
[----:B------:R-:W-:-:S03]  /*1e5c0*/  IMAD.WIDE R60, R2, 0x4, R12 ;  /* 0x00000004023c7825 */ /* 0x000fc600078e020c */
[----:B------:R-:W5:Y:S04]  /*1e5d0*/  LDL.LU.64 R12, [R1+0x10b0] ;  /* 0x0010b000010c7983 */ /* 0x000f680000300a00 */
[----:B------:R-:W5:Y:S04]  /*1e5e0*/  LDL.LU.64 R76, [R1+0x10a8] ;  /* 0x0010a800014c7983 */ /* 0x000f680000300a00 */
[----:B------:R1:W-:Y:S04]  /*1e5f0*/  STL.64 [R1+0x1730], R60 ;  /* 0x0017303c01007387 */ /* 0x0003e80000100a00 */
[----:B------:R-:W5:Y:S01]  /*1e600*/  LDL.LU.64 R100, [R1+0x10a0] ;  /* 0x0010a00001647983 */ /* 0x000f620000300a00 */
[----:B------:R-:W-:-:S02]  /*1e610*/  ISETP.GE.U32.AND P6, PT, R0, 0x7ffffe98, PT ;  /* 0x7ffffe980000780c */ /* 0x000fc40003fc6070 */
[----:B------:R-:W-:Y:S01]  /*1e620*/  IADD3 R0, R10, -0xed, RZ ;  /* 0xffffff130a007810 */ /* 0x000fe20007ffe0ff */
[----:B------:R-:W-:-:S03]  /*1e630*/  IMAD.WIDE R44, R2, 0x4, R44 ;  /* 0x00000004022c7825 */ /* 0x000fc600078e022c */
[----:B------:R-:W-:Y:S01]  /*1e640*/  ISETP.GE.U32.AND P0, PT, R0, 0x7ffffe94, PT ;  /* 0x7ffffe940000780c */ /* 0x000fe20003f06070 */
[C---:B------:R-:W-:Y:S01]  /*1e650*/  IMAD.WIDE R6, R2.reuse, 0x4, R6 ;  /* 0x0000000402067825 */ /* 0x040fe200078e0206 */
[----:B------:R1:W-:Y:S03]  /*1e660*/  STL.64 [R1+0x1728], R44 ;  /* 0x0017282c01007387 */ /* 0x0003e60000100a00 */
[----:B----4-:R-:W-:Y:S01]  /*1e670*/  IMAD.WIDE R4, R2, 0x4, R108 ;  /* 0x0000000402047825 */ /* 0x010fe200078e026c */
[----:B------:R4:W-:Y:S04]  /*1e680*/  STL.64 [R1+0x1720], R6 ;  /* 0x0017200601007387 */ /* 0x0009e80000100a00 */
[----:B------:R1:W-:Y:S04]  /*1e690*/  LDGSTS.E [R252+0x74000], [R60.64], !P6 ;  /* 0x740000003cfc7fae */ /* 0x0003e8000f121844 */
[----:B------:R1:W-:Y:S04]  /*1e6a0*/  LDGSTS.E [R252+0x74200], [R44.64], !P6 ;  /* 0x742000002cfc7fae */ /* 0x0003e8000f121844 */
[----:B------:R2:W-:Y:S04]  /*1e6b0*/  STL.64 [R1+0x1718], R4 ;  /* 0x0017180401007387 */ /* 0x0005e80000100a00 */
[----:B------:R4:W-:Y:S04]  /*1e6c0*/  LDGSTS.E [R252+0x74400], [R6.64], !P6 ;  /* 0x7440000006fc7fae */ /* 0x0009e8000f121844 */
[----:B-1----:R-:W5:Y:S04]  /*1e6d0*/  LDL.LU.64 R60, [R1+0x1098] ;  /* 0x00109800013c7983 */ /* 0x002f680000300a00 */
[----:B------:R1:W-:Y:S04]  /*1e6e0*/  LDGSTS.E [R252+0x74600], [R4.64], !P6 ;  /* 0x7460000004fc7fae */ /* 0x0003e8000f121844 */
[----:B------:R-:W5:Y:S04]  /*1e6f0*/  LDL.LU.64 R44, [R1+0x1090] ;  /* 0x00109000012c7983 */ /* 0x000f680000300a00 */
[----:B----4-:R-:W5:Y:S01]  /*1e700*/  LDL.LU.64 R6, [R1+0x1088] ;  /* 0x0010880001067983 */ /* 0x010f620000300a00 */
[----:B------:R-:W-:-:S03]  /*1e710*/  IADD3 R0, R10, -0xf1, RZ ;  /* 0xffffff0f0a007810 */ /* 0x000fc60007ffe0ff */
[----:B------:R-:W5:Y:S01]  /*1e720*/  LDL.LU.64 R108, [R1+0x1080] ;  /* 0x00108000016c7983 */ /* 0x000f620000300a00 */
[----:B------:R-:W-:Y:S01]  /*1e730*/  ISETP.GE.U32.AND P1, PT, R0, 0x7ffffe90, PT ;  /* 0x7ffffe900000780c */ /* 0x000fe20003f26070 */
[----:B---3--:R-:W-:-:S04]  /*1e740*/  IMAD.WIDE R68, R2, 0x4, R68 ;  /* 0x0000000402447825 */ /* 0x008fc800078e0244 */
[C---:B--2---:R-:W-:Y:S01]  /*1e750*/  IMAD.WIDE R36, R2.reuse, 0x4, R36 ;  /* 0x0000000402247825 */ /* 0x044fe200078e0224 */
[----:B------:R-:W-:Y:S04]  /*1e760*/  STL.64 [R1+0x1710], R68 ;  /* 0x0017104401007387 */ /* 0x000fe80000100a00 */
[----:B------:R-:W-:Y:S04]  /*1e770*/  STL.64 [R1+0x1708], R36 ;  /* 0x0017082401007387 */ /* 0x000fe80000100a00 */
[----:B------:R2:W-:Y:S04]  /*1e780*/  LDGSTS.E [R252+0x76000], [R68.64], !P0 ;  /* 0x7600000044fc7fae */ /* 0x0005e8000c121844 */
[----:B------:R3:W-:Y:S01]  /*1e790*/  LDGSTS.E [R252+0x76200], [R36.64], !P0 ;  /* 0x7620000024fc7fae */ /* 0x0007e2000c121844 */
[----:B-----5:R-:W-:-:S04]  /*1e7a0*/  IMAD.WIDE R20, R2, 0x4, R20 ;  /* 0x0000000402147825 */ /* 0x020fc800078e0214 */
[C---:B-1----:R-:W-:Y:S01]  /*1e7b0*/  IMAD.WIDE R4, R2.reuse, 0x4, R92 ;  /* 0x0000000402047825 */ /* 0x042fe200078e025c */
[----:B------:R1:W-:Y:S04]  /*1e7c0*/  STL.64 [R1+0x1700], R20 ;  /* 0x0017001401007387 */ /* 0x0003e80000100a00 */
[----:B------:R5:W-:Y:S04]  /*1e7d0*/  STL.64 [R1+0x16f8], R4 ;  /* 0x0016f80401007387 */ /* 0x000be80000100a00 */
[----:B------:R1:W-:Y:S04]  /*1e7e0*/  LDGSTS.E [R252+0x76400], [R20.64], !P0 ;  /* 0x7640000014fc7fae */ /* 0x0003e8000c121844 */
[----:B------:R5:W-:Y:S04]  /*1e7f0*/  LDGSTS.E [R252+0x76600], [R4.64], !P0 ;  /* 0x7660000004fc7fae */ /* 0x000be8000c121844 */
[----:B-1----:R-:W4:Y:S04]  /*1e800*/  LDL.LU.64 R20, [R1+0x1030] ;  /* 0x0010300001147983 */ /* 0x002f280000300a00 */
[----:B--2---:R-:W2:Y:S04]  /*1e810*/  LDL.LU.64 R68, [R1+0x1028] ;  /* 0x0010280001447983 */ /* 0x004ea80000300a00 */
[----:B---3--:R-:W3:Y:S04]  /*1e820*/  LDL.LU.64 R36, [R1+0x1020] ;  /* 0x0010200001247983 */ /* 0x008ee80000300a00 */
[----:B------:R-:W3:Y:S01]  /*1e830*/  LDL.LU.64 R92, [R1+0x1010] ;  /* 0x00101000015c7983 */ /* 0x000ee20000300a00 */
[----:B------:R-:W-:-:S05]  /*1e840*/  IMAD.WIDE R84, R2, 0x4, R84 ;  /* 0x0000000402547825 */ /* 0x000fca00078e0254 */
[----:B------:R-:W-:Y:S04]  /*1e850*/  STL.64 [R1+0x16f0], R84 ;  /* 0x0016f05401007387 */ /* 0x000fe80000100a00 */
[----:B------:R1:W-:Y:S01]  /*1e860*/  LDGSTS.E [R252+0x78000], [R84.64], !P1 ;  /* 0x7800000054fc7fae */ /* 0x0003e2000c921844 */
[----:B------:R-:W-:-:S04]  /*1e870*/  IMAD.WIDE R12, R2, 0x4, R12 ;  /* 0x00000004020c7825 */ /* 0x000fc800078e020c */
[C---:B------:R-:W-:Y:S01]  /*1e880*/  IMAD.WIDE R76, R2.reuse, 0x4, R76 ;  /* 0x00000004024c7825 */ /* 0x040fe200078e024c */
[----:B------:R1:W-:Y:S03]  /*1e890*/  STL.64 [R1+0x16e8], R12 ;  /* 0x0016e80c01007387 */ /* 0x0003e60000100a00 */
[----:B-----5:R-:W-:Y:S01]  /*1e8a0*/  IMAD.WIDE R4, R2, 0x4, R100 ;  /* 0x0000000402047825 */ /* 0x020fe200078e0264 */
[----:B------:R5:W-:Y:S04]  /*1e8b0*/  STL.64 [R1+0x16e0], R76 ;  /* 0x0016e04c01007387 */ /* 0x000be80000100a00 */
[----:B------:R1:W-:Y:S04]  /*1e8c0*/  LDGSTS.E [R252+0x78200], [R12.64], !P1 ;  /* 0x782000000cfc7fae */ /* 0x0003e8000c921844 */
[----:B------:R5:W-:Y:S01]  /*1e8d0*/  STL.64 [R1+0x16d8], R4 ;  /* 0x0016d80401007387 */ /* 0x000be20000100a00 */
[----:B------:R-:W-:-:S03]  /*1e8e0*/  IADD3 R0, R10, -0xf5, RZ ;  /* 0xffffff0b0a007810 */ /* 0x000fc60007ffe0ff */
[----:B------:R5:W-:Y:S04]  /*1e8f0*/  LDGSTS.E [R252+0x78400], [R76.64], !P1 ;  /* 0x784000004cfc7fae */ /* 0x000be8000c921844 */
[----:B-1----:R-:W3:Y:S01]  /*1e900*/  LDL.LU.64 R12, [R1+0x1000] ;  /* 0x00100000010c7983 */ /* 0x002ee20000300a00 */
[----:B------:R-:W-:Y:S02]  /*1e910*/  ISETP.GE.U32.AND P5, PT, R0, 0x7ffffe8c, PT ;  /* 0x7ffffe8c0000780c */ /* 0x000fe40003fa6070 */
[----:B------:R-:W-:Y:S01]  /*1e920*/  IADD3 R0, R10, -0xf9, RZ ;  /* 0xffffff070a007810 */ /* 0x000fe20007ffe0ff */
[----:B------:R1:W-:Y:S04]  /*1e930*/  LDGSTS.E [R252+0x78600], [R4.64], !P1 ;  /* 0x7860000004fc7fae */ /* 0x0003e8000c921844 */
[----:B-----5:R-:W5:Y:S01]  /*1e940*/  LDL.LU.64 R76, [R1+0xff8] ;  /* 0x000ff800014c7983 */ /* 0x020f620000300a00 */
[----:B------:R-:W-:-:S03]  /*1e950*/  IMAD.WIDE R84, R2, 0x4, R60 ;  /* 0x0000000402547825 */ /* 0x000fc600078e023c */
[----:B------:R-:W5:Y:S01]  /*1e960*/  LDL.LU.64 R60, [R1+0xff0] ;  /* 0x000ff000013c7983 */ /* 0x000f620000300a00 */
[----:B------:R-:W-:-:S03]  /*1e970*/  IMAD.WIDE R44, R2, 0x4, R44 ;  /* 0x00000004022c7825 */ /* 0x000fc600078e022c */
[----:B------:R-:W-:Y:S01]  /*1e980*/  STL.64 [R1+0x16d0], R84 ;  /* 0x0016d05401007387 */ /* 0x000fe20000100a00 */
[----:B------:R-:W-:-:S03]  /*1e990*/  IMAD.WIDE R6, R2, 0x4, R6 ;  /* 0x0000000402067825 */ /* 0x000fc600078e0206 */
[----:B------:R-:W5:Y:S01]  /*1e9a0*/  LDL.LU.64 R100, [R1+0xfd0] ;  /* 0x000fd00001647983 */ /* 0x000f620000300a00 */
[----:B-1----:R-:W-:-:S03]  /*1e9b0*/  IMAD.WIDE R4, R2, 0x4, R108 ;  /* 0x0000000402047825 */ /* 0x002fc600078e026c */
[----:B------:R4:W-:Y:S01]  /*1e9c0*/  LDGSTS.E [R252+0x7a000], [R84.64], !P5 ;  /* 0x7a00000054fc7fae */ /* 0x0009e2000e921844 */
[----:B------:R-:W-:-:S03]  /*1e9d0*/  ISETP.GE.U32.AND P2, PT, R0, 0x7ffffe88, PT ;  /* 0x7ffffe880000780c */ /* 0x000fc60003f46070 */
[----:B------:R1:W-:Y:S04]  /*1e9e0*/  STL.64 [R1+0x16c8], R44 ;  /* 0x0016c82c01007387 */ /* 0x0003e80000100a00 */
[----:B------:R1:W-:Y:S04]  /*1e9f0*/  STL.64 [R1+0x16c0], R6 ;  /* 0x0016c00601007387 */ /* 0x0003e80000100a00 */
[----:B------:R1:W-:Y:S04]  /*1ea00*/  LDGSTS.E [R252+0x7a200], [R44.64], !P5 ;  /* 0x7a2000002cfc7fae */ /* 0x0003e8000e921844 */
[----:B------:R3:W-:Y:S04]  /*1ea10*/  STL.64 [R1+0x16b8], R4 ;  /* 0x0016b80401007387 */ /* 0x0007e80000100a00 */
[----:B------:R2:W-:Y:S04]  /*1ea20*/  LDGSTS.E [R252+0x7a400], [R6.64], !P5 ;  /* 0x7a40000006fc7fae */ /* 0x0005e8000e921844 */
[----:B-1----:R-:W5:Y:S04]  /*1ea30*/  LDL.LU.64 R44, [R1+0xe20] ;  /* 0x000e2000012c7983 */ /* 0x002f680000300a00 */
[----:B------:R3:W-:Y:S01]  /*1ea40*/  LDGSTS.E [R252+0x7a600], [R4.64], !P5 ;  /* 0x7a60000004fc7fae */ /* 0x0007e2000e921844 */
[----:B----4-:R-:W-:-:S03]  /*1ea50*/  IMAD.WIDE R84, R2, 0x4, R20 ;  /* 0x0000000402547825 */ /* 0x010fc600078e0214 */
[----:B------:R-:W4:Y:S01]  /*1ea60*/  LDL.LU.64 R20, [R1+0xe18] ;  /* 0x000e180001147983 */ /* 0x000f220000300a00 */
[----:B--2---:R-:W-:-:S03]  /*1ea70*/  IMAD.WIDE R68, R2, 0x4, R68 ;  /* 0x0000000402447825 */ /* 0x004fc600078e0244 */
[----:B------:R-:W-:Y:S04]  /*1ea80*/  STL.64 [R1+0x16b0], R84 ;  /* 0x0016b05401007387 */ /* 0x000fe80000100a00 */
[----:B------:R-:W2:Y:S01]  /*1ea90*/  LDL.LU.64 R6, [R1+0xe10] ;  /* 0x000e100001067983 */ /* 0x000ea20000300a00 */
[----:B---3--:R-:W-:-:S03]  /*1eaa0*/  IMAD.WIDE R4, R2, 0x4, R92 ;  /* 0x0000000402047825 */ /* 0x008fc600078e025c */
[----:B------:R-:W-:Y:S01]  /*1eab0*/  STL.64 [R1+0x16a8], R68 ;  /* 0x0016a84401007387 */ /* 0x000fe20000100a00 */
[----:B------:R-:W-:-:S03]  /*1eac0*/  IMAD.WIDE R36, R2, 0x4, R36 ;  /* 0x0000000402247825 */ /* 0x000fc600078e0224 */
[----:B------:R-:W3:Y:S04]  /*1ead0*/  LDL.LU.64 R92, [R1+0xe00] ;  /* 0x000e0000015c7983 */ /* 0x000ee80000300a00 */
[----:B------:R1:W-:Y:S04]  /*1eae0*/  LDGSTS.E [R252+0x7c000], [R84.64], !P2 ;  /* 0x7c00000054fc7fae */ /* 0x0003e8000d121844 */
[----:B------:R1:W-:Y:S04]  /*1eaf0*/  STL.64 [R1+0x16a0], R36 ;  /* 0x0016a02401007387 */ /* 0x0003e80000100a00 */
[----:B------:R1:W-:Y:S04]  /*1eb00*/  LDGSTS.E [R252+0x7c200], [R68.64], !P2 ;  /* 0x7c20000044fc7fae */ /* 0x0003e8000d121844 */
[----:B------:R1:W-:Y:S04]  /*1eb10*/  STL.64 [R1+0x1698], R4 ;  /* 0x0016980401007387 */ /* 0x0003e80000100a00 */
[----:B------:R1:W-:Y:S01]  /*1eb20*/  LDGSTS.E [R252+0x7c400], [R36.64], !P2 ;  /* 0x7c40000024fc7fae */ /* 0x0003e2000d121844 */
[----:B------:R-:W-:-:S03]  /*1eb30*/  IADD3 R0, R10, -0xfd, RZ ;  /* 0xffffff030a007810 */ /* 0x000fc60007ffe0ff */
[----:B------:R5:W-:Y:S04]  /*1eb40*/  LDGSTS.E [R252+0x7c600], [R4.64], !P2 ;  /* 0x7c60000004fc7fae */ /* 0x000be8000d121844 */
[----:B-1----:R-:W3:Y:S01]  /*1eb50*/  LDL.LU.64 R36, [R1+0xd90] ;  /* 0x000d900001247983 */ /* 0x002ee20000300a00 */
[----:B------:R-:W-:-:S03]  /*1eb60*/  IMAD.WIDE R84, R2, 0x4, R12 ;  /* 0x0000000402547825 */ /* 0x000fc600078e020c */
[----:B------:R-:W3:Y:S04]  /*1eb70*/  LDL.LU.64 R12, [R1+0xd88] ;  /* 0x000d8800010c7983 */ /* 0x000ee80000300a00 */
[----:B------:R-:W3:Y:S01]  /*1eb80*/  LDL.LU.64 R68, [R1+0xd80] ;  /* 0x000d800001447983 */ /* 0x000ee20000300a00 */
[----:B------:R-:W-:Y:S01]  /*1eb90*/  ISETP.GE.U32.AND P3, PT, R0, 0x7ffffe84, PT ;  /* 0x7ffffe840000780c */ /* 0x000fe20003f66070 */
[----:B-----5:R-:W-:Y:S01]  /*1eba0*/  IMAD.WIDE R76, R2, 0x4, R76 ;  /* 0x00000004024c7825 */ /* 0x020fe200078e024c */
[----:B------:R-:W-:Y:S01]  /*1ebb0*/  IADD3 R0, R10, -0x82, RZ ;  /* 0xffffff7e0a007810 */ /* 0x000fe20007ffe0ff */
[----:B------:R-:W-:Y:S04]  /*1ebc0*/  STL.64 [R1+0x1690], R84 ;  /* 0x0016905401007387 */ /* 0x000fe80000100a00 */
[----:B------:R-:W5:Y:S01]  /*1ebd0*/  LDL.LU.64 R108, [R1+0xd70] ;  /* 0x000d7000016c7983 */ /* 0x000f620000300a00 */
[----:B------:R-:W-:Y:S01]  /*1ebe0*/  ISETP.GE.U32.AND P4, PT, R0, 0x7ffffeff, PT ;  /* 0x7ffffeff0000780c */ /* 0x000fe20003f86070 */
[----:B------:R-:W-:-:S02]  /*1ebf0*/  IMAD.WIDE R60, R2, 0x4, R60 ;  /* 0x00000004023c7825 */ /* 0x000fc400078e023c */
[----:B------:R1:W-:Y:S04]  /*1ec00*/  STL.64 [R1+0x1688], R76 ;  /* 0x0016884c01007387 */ /* 0x0003e80000100a00 */
[----:B------:R1:W-:Y:S04]  /*1ec10*/  STL.64 [R1+0x1680], R60 ;  /* 0x0016803c01007387 */ /* 0x0003e80000100a00 */
[----:B------:R1:W-:Y:S01]  /*1ec20*/  LDGSTS.E [R252+0x7e000], [R84.64], !P3 ;  /* 0x7e00000054fc7fae */ /* 0x0003e2000d921844 */
[----:B------:R-:W-:-:S03]  /*1ec30*/  IMAD.WIDE R4, R2, 0x4, R100 ;  /* 0x0000000402047825 */ /* 0x000fc600078e0264 */
[----:B------:R1:W-:Y:S04]  /*1ec40*/  LDGSTS.E [R252+0x7e200], [R76.64], !P3 ;  /* 0x7e2000004cfc7fae */ /* 0x0003e8000d921844 */
[----:B------:R3:W-:Y:S01]  /*1ec50*/  STL.64 [R1+0x1678], R4 ;  /* 0x0016780401007387 */ /* 0x0007e20000100a00 */
[----:B------:R-:W-:-:S03]  /*1ec60*/  LOP3.LUT R8, R52, 0x20, RZ, 0x3c, !PT ;  /* 0x0000002034087812 */ /* 0x000fc600078e3cff */
[----:B------:R1:W-:Y:S04]  /*1ec70*/  LDGSTS.E [R252+0x7e400], [R60.64], !P3 ;  /* 0x7e4000003cfc7fae */ /* 0x0003e8000d921844 */
[----:B-1----:R-:W5:Y:S04]  /*1ec80*/  LDL.LU.64 R76, [R1+0xd00] ;  /* 0x000d0000014c7983 */ /* 0x002f680000300a00 */
[----:B------:R3:W-:Y:S04]  /*1ec90*/  LDGSTS.E [R252+0x7e600], [R4.64], !P3 ;  /* 0x7e60000004fc7fae */ /* 0x0007e8000d921844 */
[----:B------:R-:W5:Y:S04]  /*1eca0*/  LDL.LU.64 R60, [R1+0xcf0] ;  /* 0x000cf000013c7983 */ /* 0x000f680000300a00 */
[----:B------:R-:W5:Y:S01]  /*1ecb0*/  LDL.LU.64 R100, [R1+0xce0] ;  /* 0x000ce00001647983 */ /* 0x000f620000300a00 */
[----:B------:R-:W-:-:S05]  /*1ecc0*/  IMAD.WIDE R44, R2, 0x4, R44 ;  /* 0x00000004022c7825 */ /* 0x000fca00078e022c */
[----:B------:R1:W-:Y:S04]  /*1ecd0*/  STL.64 [R1+0x1670], R44 ;  /* 0x0016702c01007387 */ /* 0x0003e80000100a00 */
[----:B------:R-:W5:Y:S04]  /*1ece0*/  LDL.LU.64 R84, [R1+0xcd0] ;  /* 0x000cd00001547983 */ /* 0x000f680000300a00 */
[----:B------:R1:W-:Y:S01]  /*1ecf0*/  LDGSTS.E [R8+0x40800], [R44.64], !P4 ;  /* 0x408000002c087fae */ /* 0x0003e2000e121844 */
[----:B----4-:R-:W-:-:S04]  /*1ed00*/  IMAD.WIDE R20, R2, 0x4, R20 ;  /* 0x0000000402147825 */ /* 0x010fc800078e0214 */
[C---:B--2---:R-:W-:Y:S01]  /*1ed10*/  IMAD.WIDE R6, R2.reuse, 0x4, R6 ;  /* 0x0000000402067825 */ /* 0x044fe200078e0206 */
[----:B------:R2:W-:Y:S03]  /*1ed20*/  STL.64 [R1+0x1668], R20 ;  /* 0x0016681401007387 */ /* 0x0005e60000100a00 */
[----:B---3--:R-:W-:Y:S01]  /*1ed30*/  IMAD.WIDE R4, R2, 0x4, R92 ;  /* 0x0000000402047825 */ /* 0x008fe200078e025c */
[----:B------:R3:W-:Y:S04]  /*1ed40*/  STL.64 [R1+0x1660], R6 ;  /* 0x0016600601007387 */ /* 0x0007e80000100a00 */
[----:B------:R5:W-:Y:S04]  /*1ed50*/  STL.64 [R1+0x1658], R4 ;  /* 0x0016580401007387 */ /* 0x000be80000100a00 */
[----:B-1----:R-:W4:Y:S04]  /*1ed60*/  LDL.LU.64 R44, [R1+0xc50] ;  /* 0x000c5000012c7983 */ /* 0x002f280000300a00 */
[----:B------:R2:W-:Y:S04]  /*1ed70*/  LDGSTS.E [R8+0x40a00], [R20.64], !P4 ;  /* 0x40a0000014087fae */ /* 0x0005e8000e121844 */
[----:B------:R3:W-:Y:S01]  /*1ed80*/  LDGSTS.E [R8+0x40c00], [R6.64], !P4 ;  /* 0x40c0000006087fae */ /* 0x0007e2000e121844 */
[----:B------:R-:W-:-:S03]  /*1ed90*/  IADD3 R0, R10, -0x86, RZ ;  /* 0xffffff7a0a007810 */ /* 0x000fc60007ffe0ff */
[----:B------:R5:W-:Y:S04]  /*1eda0*/  LDGSTS.E [R8+0x40e00], [R4.64], !P4 ;  /* 0x40e0000004087fae */ /* 0x000be8000e121844 */
[----:B--2---:R-:W2:Y:S04]  /*1edb0*/  LDL.LU.64 R20, [R1+0xc40] ;  /* 0x000c400001147983 */ /* 0x004ea80000300a00 */
[----:B------:R-:W2:Y:S01]  /*1edc0*/  LDL.LU.64 R92, [R1+0xc38] ;  /* 0x000c3800015c7983 */ /* 0x000ea20000300a00 */
[----:B---3--:R-:W-:-:S03]  /*1edd0*/  IMAD.WIDE R6, R2, 0x4, R68 ;  /* 0x0000000402067825 */ /* 0x008fc600078e0244 */
[----:B------:R-:W3:Y:S01]  /*1ede0*/  LDL.LU.64 R68, [R1+0xc30] ;  /* 0x000c300001447983 */ /* 0x000ee20000300a00 */
[----:B------:R-:W-:Y:S01]  /*1edf0*/  ISETP.GE.U32.AND P6, PT, R0, 0x7ffffefb, PT ;  /* 0x7ffffefb0000780c */ /* 0x000fe20003fc6070 */
[----:B------:R-:W-:Y:S01]  /*1ee00*/  IMAD.WIDE R36, R2, 0x4, R36 ;  /* 0x0000000402247825 */ /* 0x000fe200078e0224 */
[----:B------:R-:W-:-:S03]  /*1ee10*/  IADD3 R0, R10, -0x8a, RZ ;  /* 0xffffff760a007810 */ /* 0x000fc60007ffe0ff */
[C---:B------:R-:W-:Y:S01]  /*1ee20*/  IMAD.WIDE R12, R2.reuse, 0x4, R12 ;  /* 0x00000004020c7825 */ /* 0x040fe200078e020c */
[----:B------:R1:W-:Y:S03]  /*1ee30*/  STL.64 [R1+0x1650], R36 ;  /* 0x0016502401007387 */ /* 0x0003e60000100a00 */
[----:B-----5:R-:W-:Y:S01]  /*1ee40*/  IMAD.WIDE R4, R2, 0x4, R108 ;  /* 0x0000000402047825 */ /* 0x020fe200078e026c */
[----:B------:R-:W-:Y:S01]  /*1ee50*/  ISETP.GE.U32.AND P0, PT, R0, 0x7ffffef7, PT ;  /* 0x7ffffef70000780c */ /* 0x000fe20003f06070 */
[----:B------:R5:W-:Y:S04]  /*1ee60*/  STL.64 [R1+0x1648], R12 ;  /* 0x0016480c01007387 */ /* 0x000be80000100a00 */
[----:B------:R1:W-:Y:S04]  /*1ee70*/  STL.64 [R1+0x1640], R6 ;  /* 0x0016400601007387 */ /* 0x0003e80000100a00 */
[----:B------:R1:W-:Y:S04]  /*1ee80*/  LDGSTS.E [R8+0x42800], [R36.64], !P6 ;  /* 0x4280000024087fae */ /* 0x0003e8000f121844 */
[----:B------:R5:W-:Y:S01]  /*1ee90*/  STL.64 [R1+0x1638], R4 ;  /* 0x0016380401007387 */ /* 0x000be20000100a00 */
[----:B------:R-:W-:-:S03]  /*1eea0*/  IADD3 R0, R10, -0x8e, RZ ;  /* 0xffffff720a007810 */ /* 0x000fc60007ffe0ff */
[----:B------:R5:W-:Y:S04]  /*1eeb0*/  LDGSTS.E [R8+0x42a00], [R12.64], !P6 ;  /* 0x42a000000c087fae */ /* 0x000be8000f121844 */
[----:B-1----:R-:W3:Y:S01]  /*1eec0*/  LDL.LU.64 R36, [R1+0xba8] ;  /* 0x000ba80001247983 */ /* 0x002ee20000300a00 */
[----:B------:R-:W-:-:S03]  /*1eed0*/  IMAD.WIDE R76, R2, 0x4, R76 ;  /* 0x00000004024c7825 */ /* 0x000fc600078e024c */
[----:B------:R1:W-:Y:S04]  /*1eee0*/  LDGSTS.E [R8+0x42c00], [R6.64], !P6 ;  /* 0x42c0000006087fae */ /* 0x0003e8000f121844 */
[----:B-----5:R-:W5:Y:S01]  /*1eef0*/  LDL.LU.64 R12, [R1+0xba0] ;  /* 0x000ba000010c7983 */ /* 0x020f620000300a00 */
[----:B------:R-:W-:-:S03]  /*1ef00*/  IMAD.WIDE R60, R2, 0x4, R60 ;  /* 0x00000004023c7825 */ /* 0x000fc600078e023c */
[----:B------:R-:W5:Y:S01]  /*1ef10*/  LDL.LU.64 R108, [R1+0xb90] ;  /* 0x000b9000016c7983 */ /* 0x000f620000300a00 */
[----:B-1----:R-:W-:-:S03]  /*1ef20*/  IMAD.WIDE R6, R2, 0x4, R100 ;  /* 0x0000000402067825 */ /* 0x002fc600078e0264 */
[----:B------:R1:W-:Y:S04]  /*1ef30*/  LDGSTS.E [R8+0x42e00], [R4.64], !P6 ;  /* 0x42e0000004087fae */ /* 0x0003e8000f121844 */
[----:B------:R-:W5:Y:S01]  /*1ef40*/  LDL.LU.64 R100, [R1+0xb88] ;  /* 0x000b880001647983 */ /* 0x000f620000300a00 */
[----:B------:R-:W-:-:S03]  /*1ef50*/  ISETP.GE.U32.AND P1, PT, R0, 0x7ffffef3, PT ;  /* 0x7ffffef30000780c */ /* 0x000fc60003f26070 */
[----:B------:R1:W-:Y:S02]  /*1ef60*/  STL.64 [R1+0x1630], R76 ;  /* 0x0016304c01007387 */ /* 0x0003e40000100a00 */
[C---:B-1----:R-:W-:Y:S02]  /*1ef70*/  IMAD.WIDE R4, R2.reuse, 0x4, R84 ;  /* 0x0000000402047825 */ /* 0x042fe400078e0254 */
[----:B------:R1:W-:Y:S04]  /*1ef80*/  LDGSTS.E [R8+0x44800], [R76.64], !P0 ;  /* 0x448000004c087fae */ /* 0x0003e8000c121844 */
[----:B------:R4:W-:Y:S04]  /*1ef90*/  STL.64 [R1+0x1628], R60 ;  /* 0x0016283c01007387 */ /* 0x0009e80000100a00 */
[----:B------:R4:W-:Y:S04]  /*1efa0*/  LDGSTS.E [R8+0x44a00], [R60.64], !P0 ;  /* 0x44a000003c087fae */ /* 0x0009e8000c121844 */
[----:B------:R1:W-:Y:S04]  /*1efb0*/  STL.64 [R1+0x1620], R6 ;  /* 0x0016200601007387 */ /* 0x0003e80000100a00 */
[----:B------:R3:W-:Y:S04]  /*1efc0*/  STL.64 [R1+0x1618], R4 ;  /* 0x0016180401007387 */ /* 0x0007e80000100a00 */
[----:B------:R-:W5:Y:S04]  /*1efd0*/  LDL.LU.64 R84, [R1+0xb40] ;  /* 0x000b400001547983 */ /* 0x000f680000300a00 */
[----:B-1----:R-:W5:Y:S04]  /*1efe0*/  LDL.LU.64 R76, [R1+0xb38] ;  /* 0x000b3800014c7983 */ /* 0x002f680000300a00 */
[----:B------:R1:W-:Y:S04]  /*1eff0*/  LDGSTS.E [R8+0x44c00], [R6.64], !P0 ;  /* 0x44c0000006087fae */ /* 0x0003e8000c121844 */
[----:B------:R3:W-:Y:S01]  /*1f000*/  LDGSTS.E [R8+0x44e00], [R4.64], !P0 ;  /* 0x44e0000004087fae */ /* 0x0007e2000c121844 */
[----:B----4-:R-:W-:-:S03]  /*1f010*/  IMAD.WIDE R60, R2, 0x4, R44 ;  /* 0x00000004023c7825 */ /* 0x010fc600078e022c */
[----:B------:R-:W4:Y:S04]  /*1f020*/  LDL.LU.64 R44, [R1+0xb30] ;  /* 0x000b3000012c7983 */ /* 0x000f280000300a00 */
[----:B------:R-:W-:Y:S04]  /*1f030*/  STL.64 [R1+0x1610], R60 ;  /* 0x0016103c01007387 */ /* 0x000fe80000100a00 */
[----:B------:R3:W-:Y:S01]  /*1f040*/  LDGSTS.E [R8+0x46800], [R60.64], !P1 ;  /* 0x468000003c087fae */ /* 0x0007e2000c921844 */
[----:B--2---:R-:W-:-:S04]  /*1f050*/  IMAD.WIDE R20, R2, 0x4, R20 ;  /* 0x0000000402147825 */ /* 0x004fc800078e0214 */
[C---:B-1----:R-:W-:Y:S01]  /*1f060*/  IMAD.WIDE R6, R2.reuse, 0x4, R92 ;  /* 0x0000000402067825 */ /* 0x042fe200078e025c */
[----:B------:R1:W-:Y:S04]  /*1f070*/  LDGSTS.E [R8+0x46a00], [R20.64], !P1 ;  /* 0x46a0000014087fae */ /* 0x0003e8000c921844 */
[----:B------:R-:W2:Y:S04]  /*1f080*/  LDL.LU.64 R92, [R1+0xb28] ;  /* 0x000b2800015c7983 */ /* 0x000ea80000300a00 */
[----:B------:R1:W-:Y:S04]  /*1f090*/  STL.64 [R1+0x1608], R20 ;  /* 0x0016081401007387 */ /* 0x0003e80000100a00 */
[----:B------:R1:W-:Y:S01]  /*1f0a0*/  STL.64 [R1+0x1600], R6 ;  /* 0x0016000601007387 */ /* 0x0003e20000100a00 */
[----:B---3--:R-:W-:Y:S01]  /*1f0b0*/  IMAD.WIDE R4, R2, 0x4, R68 ;  /* 0x0000000402047825 */ /* 0x008fe200078e0244 */
[----:B------:R-:W-:-:S02]  /*1f0c0*/  IADD3 R0, R10, -0x92, RZ ;  /* 0xffffff6e0a007810 */ /* 0x000fc40007ffe0ff */
[----:B------:R3:W-:Y:S04]  /*1f0d0*/  LDGSTS.E [R8+0x46c00], [R6.64], !P1 ;  /* 0x46c0000006087fae */ /* 0x0007e8000c921844 */
[----:B------:R3:W-:Y:S04]  /*1f0e0*/  STL.64 [R1+0x15f8], R4 ;  /* 0x0015f80401007387 */ /* 0x0007e80000100a00 */
[----:B------:R-:W2:Y:S04]  /*1f0f0*/  LDL.LU.64 R68, [R1+0xac0] ;  /* 0x000ac00001447983 */ /* 0x000ea80000300a00 */
[----:B-1----:R-:W2:Y:S01]  /*1f100*/  LDL.LU.64 R20, [R1+0xab8] ;  /* 0x000ab80001147983 */ /* 0x002ea20000300a00 */
[----:B------:R-:W-:-:S02]  /*1f110*/  ISETP.GE.U32.AND P5, PT, R0, 0x7ffffeef, PT ;  /* 0x7ffffeef0000780c */ /* 0x000fc40003fa6070 */
[----:B------:R-:W-:Y:S01]  /*1f120*/  IADD3 R0, R10, -0x96, RZ ;  /* 0xffffff6a0a007810 */ /* 0x000fe20007ffe0ff */
[----:B------:R-:W2:Y:S04]  /*1f130*/  LDL.LU.64 R60, [R1+0xab0] ;  /* 0x000ab000013c7983 */ /* 0x000ea80000300a00 */
[----:B------:R1:W-:Y:S01]  /*1f140*/  LDGSTS.E [R8+0x46e00], [R4.64], !P1 ;  /* 0x46e0000004087fae */ /* 0x0003e2000c921844 */
[----:B------:R-:W-:Y:S01]  /*1f150*/  ISETP.GE.U32.AND P2, PT, R0, 0x7ffffeeb, PT ;  /* 0x7ffffeeb0000780c */ /* 0x000fe20003f46070 */
[----:B------:R-:W-:-:S05]  /*1f160*/  IMAD.WIDE R36, R2, 0x4, R36 ;  /* 0x0000000402247825 */ /* 0x000fca00078e0224 */
[----:B------:R1:W-:Y:S01]  /*1f170*/  STL.64 [R1+0x15f0], R36 ;  /* 0x0015f02401007387 */ /* 0x0003e20000100a00 */
[----:B-----5:R-:W-:-:S03]  /*1f180*/  IMAD.WIDE R12, R2, 0x4, R12 ;  /* 0x00000004020c7825 */ /* 0x020fc600078e020c */
[----:B------:R5:W-:Y:S01]  /*1f190*/  LDGSTS.E [R8+0x48800], [R36.64], !P5 ;  /* 0x4880000024087fae */ /* 0x000be2000e921844 */
[----:B---3--:R-:W-:-:S03]  /*1f1a0*/  IMAD.WIDE R6, R2, 0x4, R108 ;  /* 0x0000000402067825 */ /* 0x008fc600078e026c */
[----:B------:R3:W-:Y:S04]  /*1f1b0*/  LDGSTS.E [R8+0x48a00], [R12.64], !P5 ;  /* 0x48a000000c087fae */ /* 0x0007e8000e921844 */
[----:B------:R-:W2:Y:S01]  /*1f1c0*/  LDL.LU.64 R108, [R1+0xaa0] ;  /* 0x000aa000016c7983 */ /* 0x000ea20000300a00 */
[----:B-1----:R-:W-:-:S03]  /*1f1d0*/  IMAD.WIDE R4, R2, 0x4, R100 ;  /* 0x0000000402047825 */ /* 0x002fc600078e0264 */
[----:B------:R3:W-:Y:S04]  /*1f1e0*/  STL.64 [R1+0x15e8], R12 ;  /* 0x0015e80c01007387 */ /* 0x0007e80000100a00 */
[----:B------:R1:W-:Y:S04]  /*1f1f0*/  STL.64 [R1+0x15e0], R6 ;  /* 0x0015e00601007387 */ /* 0x0003e80000100a00 */
[----:B------:R2:W-:Y:S04]  /*1f200*/  STL.64 [R1+0x15d8], R4 ;  /* 0x0015d80401007387 */ /* 0x0005e80000100a00 */
[----:B-----5:R-:W5:Y:S04]  /*1f210*/  LDL.LU.64 R36, [R1+0xa30] ;  /* 0x000a300001247983 */ /* 0x020f680000300a00 */
[----:B------:R1:W-:Y:S04]  /*1f220*/  LDGSTS.E [R8+0x48c00], [R6.64], !P5 ;  /* 0x48c0000006087fae */ /* 0x0003e8000e921844 */
[----:B---3--:R-:W5:Y:S04]  /*1f230*/  LDL.LU.64 R12, [R1+0xa28] ;  /* 0x000a2800010c7983 */ /* 0x008f680000300a00 */
[----:B------:R2:W-:Y:S04]  /*1f240*/  LDGSTS.E [R8+0x48e00], [R4.64], !P5 ;  /* 0x48e0000004087fae */ /* 0x0005e8000e921844 */
[----:B-1----:R-:W5:Y:S01]  /*1f250*/  LDL.LU.64 R6, [R1+0xa20] ;  /* 0x000a200001067983 */ /* 0x002f620000300a00 */
[----:B------:R-:W-:-:S03]  /*1f260*/  IMAD.WIDE R84, R2, 0x4, R84 ;  /* 0x0000000402547825 */ /* 0x000fc600078e0254 */
[----:B------:R-:W5:Y:S01]  /*1f270*/  LDL.LU.64 R100, [R1+0xa10] ;  /* 0x000a100001647983 */ /* 0x000f620000300a00 */
[----:B------:R-:W-:-:S03]  /*1f280*/  IMAD.WIDE R76, R2, 0x4, R76 ;  /* 0x00000004024c7825 */ /* 0x000fc600078e024c */
[----:B------:R-:W-:Y:S04]  /*1f290*/  STL.64 [R1+0x15d0], R84 ;  /* 0x0015d05401007387 */ /* 0x000fe80000100a00 */
[----:B------:R1:W-:Y:S04]  /*1f2a0*/  STL.64 [R1+0x15c8], R76 ;  /* 0x0015c84c01007387 */ /* 0x0003e80000100a00 */
[----:B------:R1:W-:Y:S04]  /*1f2b0*/  LDGSTS.E [R8+0x4a800], [R84.64], !P2 ;  /* 0x4a80000054087fae */ /* 0x0003e8000d121844 */
[----:B------:R1:W-:Y:S01]  /*1f2c0*/  LDGSTS.E [R8+0x4aa00], [R76.64], !P2 ;  /* 0x4aa000004c087fae */ /* 0x0003e2000d121844 */
[----:B----4-:R-:W-:-:S05]  /*1f2d0*/  IMAD.WIDE R44, R2, 0x4, R44 ;  /* 0x00000004022c7825 */ /* 0x010fca00078e022c */
[----:B------:R4:W-:Y:S04]  /*1f2e0*/  STL.64 [R1+0x15c0], R44 ;  /* 0x0015c02c01007387 */ /* 0x0009e80000100a00 */
[----:B------:R4:W-:Y:S01]  /*1f2f0*/  LDGSTS.E [R8+0x4ac00], [R44.64], !P2 ;  /* 0x4ac000002c087fae */ /* 0x0009e2000d121844 */
[----:B--2---:R-:W-:-:S05]  /*1f300*/  IMAD.WIDE R4, R2, 0x4, R92 ;  /* 0x0000000402047825 */ /* 0x004fca00078e025c */
[----:B------:R2:W-:Y:S04]  /*1f310*/  STL.64 [R1+0x15b8], R4 ;  /* 0x0015b80401007387 */ /* 0x0005e80000100a00 */
[----:B-1----:R-:W3:Y:S04]  /*1f320*/  LDL.LU.64 R76, [R1+0x9a0] ;  /* 0x0009a000014c7983 */ /* 0x002ee80000300a00 */
[----:B----4-:R-:W4:Y:S01]  /*1f330*/  LDL.LU.64 R44, [R1+0x998] ;  /* 0x00099800012c7983 */ /* 0x010f220000300a00 */
[----:B------:R-:W-:-:S03]  /*1f340*/  IADD3 R0, R10, -0x9a, RZ ;  /* 0xffffff660a007810 */ /* 0x000fc60007ffe0ff */
[----:B------:R2:W-:Y:S01]  /*1f350*/  LDGSTS.E [R8+0x4ae00], [R4.64], !P2 ;  /* 0x4ae0000004087fae */ /* 0x0005e2000d121844 */
[----:B------:R-:W-:-:S04]  /*1f360*/  IMAD.WIDE R84, R2, 0x4, R68 ;  /* 0x0000000402547825 */ /* 0x000fc800078e0244 */
[----:B------:R-:W-:Y:S02]  /*1f370*/  IMAD.WIDE R68, R2, 0x4, R20 ;  /* 0x0000000402447825 */ /* 0x000fe400078e0214 */
[----:B------:R-:W4:Y:S04]  /*1f380*/  LDL.LU.64 R20, [R1+0x990] ;  /* 0x0009900001147983 */ /* 0x000f280000300a00 */
[----:B------:R-:W4:Y:S01]  /*1f390*/  LDL.LU.64 R92, [R1+0x980] ;  /* 0x00098000015c7983 */ /* 0x000f220000300a00 */
[----:B------:R-:W-:Y:S02]  /*1f3a0*/  ISETP.GE.U32.AND P3, PT, R0, 0x7ffffee7, PT ;  /* 0x7ffffee70000780c */ /* 0x000fe40003f66070 */
[----:B------:R-:W-:Y:S01]  /*1f3b0*/  IADD3 R0, R10, -0x9e, RZ ;  /* 0xffffff620a007810 */ /* 0x000fe20007ffe0ff */
[----:B------:R-:W-:Y:S01]  /*1f3c0*/  IMAD.WIDE R60, R2, 0x4, R60 ;  /* 0x00000004023c7825 */ /* 0x000fe200078e023c */
[----:B------:R1:W-:Y:S02]  /*1f3d0*/  STL.64 [R1+0x1260], R84 ;  /* 0x0012605401007387 */ /* 0x0003e40000100a00 */
[----:B------:R-:W-:-:S02]  /*1f3e0*/  ISETP.GE.U32.AND P4, PT, R0, 0x7ffffee3, PT ;  /* 0x7ffffee30000780c */ /* 0x000fc40003f86070 */
[----:B------:R1:W-:Y:S04]  /*1f3f0*/  STL.64 [R1+0x1258], R68 ;  /* 0x0012584401007387 */ /* 0x0003e80000100a00 */
[----:B------:R1:W-:Y:S01]  /*1f400*/  STL.64 [R1+0x1250], R60 ;  /* 0x0012503c01007387 */ /* 0x0003e20000100a00 */
[----:B------:R-:W-:-:S03]  /*1f410*/  IADD3 R0, R10, -0xa2, RZ ;  /* 0xffffff5e0a007810 */ /* 0x000fc60007ffe0ff */
[----:B------:R1:W-:Y:S04]  /*1f420*/  LDGSTS.E [R8+0x4c800], [R84.64], !P3 ;  /* 0x4c80000054087fae */ /* 0x0003e8000d921844 */
[----:B------:R1:W-:Y:S04]  /*1f430*/  LDGSTS.E [R8+0x4ca00], [R68.64], !P3 ;  /* 0x4ca0000044087fae */ /* 0x0003e8000d921844 */
[----:B------:R1:W-:Y:S01]  /*1f440*/  LDGSTS.E [R8+0x4cc00], [R60.64], !P3 ;  /* 0x4cc000003c087fae */ /* 0x0003e2000d921844 */
[----:B--2---:R-:W-:-:S05]  /*1f450*/  IMAD.WIDE R4, R2, 0x4, R108 ;  /* 0x0000000402047825 */ /* 0x004fca00078e026c */
[----:B------:R2:W-:Y:S04]  /*1f460*/  STL.64 [R1+0x1248], R4 ;  /* 0x0012480401007387 */ /* 0x0005e80000100a00 */
[----:B-1----:R-:W4:Y:S04]  /*1f470*/  LDL.LU.64 R84, [R1+0x910] ;  /* 0x0009100001547983 */ /* 0x002f280000300a00 */
[----:B------:R-:W4:Y:S01]  /*1f480*/  LDL.LU.64 R68, [R1+0x908] ;  /* 0x0009080001447983 */ /* 0x000f220000300a00 */
[----:B-----5:R-:W-:-:S03]  /*1f490*/  IMAD.WIDE R36, R2, 0x4, R36 ;  /* 0x0000000402247825 */ /* 0x020fc600078e0224 */
[----:B------:R2:W-:Y:S04]  /*1f4a0*/  LDGSTS.E [R8+0x4ce00], [R4.64], !P3 ;  /* 0x4ce0000004087fae */ /* 0x0005e8000d921844 */
[----:B------:R-:W5:Y:S01]  /*1f4b0*/  LDL.LU.64 R60, [R1+0x900] ;  /* 0x00090000013c7983 */ /* 0x000f620000300a00 */
[----:B------:R-:W-:-:S03]  /*1f4c0*/  IMAD.WIDE R12, R2, 0x4, R12 ;  /* 0x00000004020c7825 */ /* 0x000fc600078e020c */
[----:B------:R-:W5:Y:S01]  /*1f4d0*/  LDL.LU.64 R108, [R1+0x8f0] ;  /* 0x0008f000016c7983 */ /* 0x000f620000300a00 */
[----:B------:R-:W-:-:S03]  /*1f4e0*/  ISETP.GE.U32.AND P6, PT, R0, 0x7ffffedf, PT ;  /* 0x7ffffedf0000780c */ /* 0x000fc60003fc6070 */
[----:B------:R1:W-:Y:S01]  /*1f4f0*/  STL.64 [R1+0x11a0], R36 ;  /* 0x0011a02401007387 */ /* 0x0003e20000100a00 */
[----:B------:R-:W-:-:S03]  /*1f500*/  IMAD.WIDE R6, R2, 0x4, R6 ;  /* 0x0000000402067825 */ /* 0x000fc600078e0206 */
[----:B------:R1:W-:Y:S01]  /*1f510*/  STL.64 [R1+0x1178], R12 ;  /* 0x0011780c01007387 */ /* 0x0003e20000100a00 */
[----:B--2---:R-:W-:-:S03]  /*1f520*/  IMAD.WIDE R4, R2, 0x4, R100 ;  /* 0x0000000402047825 */ /* 0x004fc600078e0264 */
[----:B------:R2:W-:Y:S04]  /*1f530*/  STL.64 [R1+0x1170], R6 ;  /* 0x0011700601007387 */ /* 0x0005e80000100a00 */
[----:B------:R1:W-:Y:S04]  /*1f540*/  LDGSTS.E [R8+0x4e800], [R36.64], !P4 ;  /* 0x4e80000024087fae */ /* 0x0003e8000e121844 */
[----:B------:R2:W-:Y:S04]  /*1f550*/  STL.64 [R1+0x1168], R4 ;  /* 0x0011680401007387 */ /* 0x0005e80000100a00 */
[----:B------:R2:W-:Y:S04]  /*1f560*/  LDGSTS.E [R8+0x4ea00], [R12.64], !P4 ;  /* 0x4ea000000c087fae */ /* 0x0005e8000e121844 */
[----:B-1----:R-:W5:Y:S04]  /*1f570*/  LDL.LU.64 R36, [R1+0x878] ;  /* 0x0008780001247983 */ /* 0x002f680000300a00 */
[----:B------:R1:W-:Y:S04]  /*1f580*/  LDGSTS.E [R8+0x4ec00], [R6.64], !P4 ;  /* 0x4ec0000006087fae */ /* 0x0003e8000e121844 */
[----:B--2---:R-:W5:Y:S04]  /*1f590*/  LDL.LU.64 R12, [R1+0x870] ;  /* 0x00087000010c7983 */ /* 0x004f680000300a00 */
[----:B------:R3:W-:Y:S04]  /*1f5a0*/  LDGSTS.E [R8+0x4ee00], [R4.64], !P4 ;  /* 0x4ee0000004087fae */ /* 0x0007e8000e121844 */
[----:B-1----:R-:W5:Y:S04]  /*1f5b0*/  LDL.LU.64 R6, [R1+0x860] ;  /* 0x0008600001067983 */ /* 0x002f680000300a00 */
[----:B------:R-:W5:Y:S01]  /*1f5c0*/  LDL.LU.64 R100, [R1+0x850] ;  /* 0x0008500001647983 */ /* 0x000f620000300a00 */
[----:B---3--:R-:W-:-:S04]  /*1f5d0*/  IMAD.WIDE R76, R2, 0x4, R76 ;  /* 0x00000004024c7825 */ /* 0x008fc800078e024c */
[C---:B----4-:R-:W-:Y:S01]  /*1f5e0*/  IMAD.WIDE R44, R2.reuse, 0x4, R44 ;  /* 0x00000004022c7825 */ /* 0x050fe200078e022c */
[----:B------:R-:W-:Y:S04]  /*1f5f0*/  STL.64 [R1+0x15b0], R76 ;  /* 0x0015b04c01007387 */ /* 0x000fe80000100a00 */
[----:B------:R1:W-:Y:S04]  /*1f600*/  STL.64 [R1+0x15a8], R44 ;  /* 0x0015a82c01007387 */ /* 0x0003e80000100a00 */
[----:B------:R3:W-:Y:S04]  /*1f610*/  LDGSTS.E [R8+0x50800], [R76.64], !P6 ;  /* 0x508000004c087fae */ /* 0x0007e8000f121844 */
[----:B------:R1:W-:Y:S01]  /*1f620*/  LDGSTS.E [R8+0x50a00], [R44.64], !P6 ;  /* 0x50a000002c087fae */ /* 0x0003e2000f121844 */
[----:B------:R-:W-:-:S04]  /*1f630*/  IMAD.WIDE R20, R2, 0x4, R20 ;  /* 0x0000000402147825 */ /* 0x000fc800078e0214 */
[----:B------:R-:W-:Y:S01]  /*1f640*/  IMAD.WIDE R4, R2, 0x4, R92 ;  /* 0x0000000402047825 */ /* 0x000fe200078e025c */
[----:B------:R4:W-:Y:S04]  /*1f650*/  STL.64 [R1+0x15a0], R20 ;  /* 0x0015a01401007387 */ /* 0x0009e80000100a00 */
[----:B------:R3:W-:Y:S04]  /*1f660*/  STL.64 [R1+0x1598], R4 ;  /* 0x0015980401007387 */ /* 0x0007e80000100a00 */
[----:B------:R4:W-:Y:S04]  /*1f670*/  LDGSTS.E [R8+0x50c00], [R20.64], !P6 ;  /* 0x50c0000014087fae */ /* 0x0009e8000f121844 */
[----:B-1----:R-:W2:Y:S01]  /*1f680*/  LDL.LU.64 R44, [R1+0x7f8] ;  /* 0x0007f800012c7983 */ /* 0x002ea20000300a00 */
[----:B------:R-:W-:-:S03]  /*1f690*/  IADD3 R0, R10, -0xa6, RZ ;  /* 0xffffff5a0a007810 */ /* 0x000fc60007ffe0ff */
[----:B------:R1:W-:Y:S04]  /*1f6a0*/  LDGSTS.E [R8+0x50e00], [R4.64], !P6 ;  /* 0x50e0000004087fae */ /* 0x0003e8000f121844 */
[----:B----4-:R-:W4:Y:S04]  /*1f6b0*/  LDL.LU.64 R20, [R1+0x7f0] ;  /* 0x0007f00001147983 */ /* 0x010f280000300a00 */
[----:B---3--:R-:W3:Y:S01]  /*1f6c0*/  LDL.LU.64 R76, [R1+0x7e8] ;  /* 0x0007e800014c7983 */ /* 0x008ee20000300a00 */
[----:B------:R-:W-:Y:S02]  /*1f6d0*/  ISETP.GE.U32.AND P0, PT, R0, 0x7ffffedb, PT ;  /* 0x7ffffedb0000780c */ /* 0x000fe40003f06070 */
[----:B------:R-:W-:Y:S01]  /*1f6e0*/  IADD3 R0, R10, -0xaa, RZ ;  /* 0xffffff560a007810 */ /* 0x000fe20007ffe0ff */
[----:B------:R-:W2:Y:S03]  /*1f6f0*/  LDL.LU.64 R92, [R1+0x7e0] ;  /* 0x0007e000015c7983 */ /* 0x000ea60000300a00 */
[----:B------:R-:W-:Y:S01]  /*1f700*/  ISETP.GE.U32.AND P1, PT, R0, 0x7ffffed7, PT ;  /* 0x7ffffed70000780c */ /* 0x000fe20003f26070 */
[----:B------:R-:W-:-:S04]  /*1f710*/  IMAD.WIDE R84, R2, 0x4, R84 ;  /* 0x0000000402547825 */ /* 0x000fc800078e0254 */
[C---:B------:R-:W-:Y:S01]  /*1f720*/  IMAD.WIDE R68, R2.reuse, 0x4, R68 ;  /* 0x0000000402447825 */ /* 0x040fe200078e0244 */
[----:B------:R-:W-:Y:S04]  /*1f730*/  STL.64 [R1+0x1590], R84 ;  /* 0x0015905401007387 */ /* 0x000fe80000100a00 */
[----:B------:R5:W-:Y:S02]  /*1f740*/  STL.64 [R1+0x1588], R68 ;  /* 0x0015884401007387 */ /* 0x000be40000100a00 */
[C---:B-----5:R-:W-:Y:S02]  /*1f750*/  IMAD.WIDE R60, R2.reuse, 0x4, R60 ;  /* 0x00000004023c7825 */ /* 0x060fe400078e023c */
[----:B------:R5:W-:Y:S02]  /*1f760*/  LDGSTS.E [R8+0x52800], [R84.64], !P0 ;  /* 0x5280000054087fae */ /* 0x000be4000c121844 */
[----:B-1----:R-:W-:-:S02]  /*1f770*/  IMAD.WIDE R4, R2, 0x4, R108 ;  /* 0x0000000402047825 */ /* 0x002fc400078e026c */
[----:B------:R1:W-:Y:S04]  /*1f780*/  STL.64 [R1+0x1580], R60 ;  /* 0x0015803c01007387 */ /* 0x0003e80000100a00 */
[----:B------:R1:W-:Y:S04]  /*1f790*/  LDGSTS.E [R8+0x52a00], [R68.64], !P0 ;  /* 0x52a0000044087fae */ /* 0x0003e8000c121844 */
[----:B------:R5:W-:Y:S04]  /*1f7a0*/  STL.64 [R1+0x1578], R4 ;  /* 0x0015780401007387 */ /* 0x000be80000100a00 */
[----:B------:R1:W-:Y:S04]  /*1f7b0*/  LDGSTS.E [R8+0x52c00], [R60.64], !P0 ;  /* 0x52c000003c087fae */ /* 0x0003e8000c121844 */
[----:B-1----:R-:W4:Y:S04]  /*1f7c0*/  LDL.LU.64 R68, [R1+0x798] ;  /* 0x0007980001447983 */ /* 0x002f280000300a00 */
[----:B------:R1:W-:Y:S04]  /*1f7d0*/  LDGSTS.E [R8+0x52e00], [R4.64], !P0 ;  /* 0x52e0000004087fae */ /* 0x0003e8000c121844 */
[----:B------:R-:W4:Y:S01]  /*1f7e0*/  LDL.LU.64 R60, [R1+0x790] ;  /* 0x00079000013c7983 */ /* 0x000f220000300a00 */
[----:B------:R-:W-:-:S03]  /*1f7f0*/  IMAD.WIDE R36, R2, 0x4, R36 ;  /* 0x0000000402247825 */ /* 0x000fc600078e0224 */
[----:B------:R-:W4:Y:S04]  /*1f800*/  LDL.LU.64 R108, [R1+0x788] ;  /* 0x00078800016c7983 */ /* 0x000f280000300a00 */
[----:B-----5:R-:W5:Y:S01]  /*1f810*/  LDL.LU.64 R84, [R1+0x780] ;  /* 0x0007800001547983 */ /* 0x020f620000300a00 */
[----:B------:R-:W-:-:S03]  /*1f820*/  IMAD.WIDE R12, R2, 0x4, R12 ;  /* 0x00000004020c7825 */ /* 0x000fc600078e020c */
[----:B------:R1:W-:Y:S01]  /*1f830*/  STL.64 [R1+0xe20], R36 ;  /* 0x000e202401007387 */ /* 0x0003e20000100a00 */
[----:B------:R-:W-:-:S03]  /*1f840*/  IMAD.WIDE R6, R2, 0x4, R6 ;  /* 0x0000000402067825 */ /* 0x000fc600078e0206 */
[----:B------:R1:W-:Y:S02]  /*1f850*/  STL.64 [R1+0xe18], R12 ;  /* 0x000e180c01007387 */ /* 0x0003e40000100a00 */
[----:B-1----:R-:W-:Y:S02]  /*1f860*/  IMAD.WIDE R4, R2, 0x4, R100 ;  /* 0x0000000402047825 */ /* 0x002fe400078e0264 */
[----:B------:R3:W-:Y:S04]  /*1f870*/  STL.64 [R1+0xe10], R6 ;  /* 0x000e100601007387 */ /* 0x0007e80000100a00 */
[----:B------:R1:W-:Y:S04]  /*1f880*/  LDGSTS.E [R8+0x54800], [R36.64], !P1 ;  /* 0x5480000024087fae */ /* 0x0003e8000c921844 */
[----:B------:R2:W-:Y:S04]  /*1f890*/  STL.64 [R1+0x1570], R4 ;  /* 0x0015700401007387 */ /* 0x0005e80000100a00 */
[----:B------:R1:W-:Y:S04]  /*1f8a0*/  LDGSTS.E [R8+0x54a00], [R12.64], !P1 ;  /* 0x54a000000c087fae */ /* 0x0003e8000c921844 */
[----:B-1----:R-:W5:Y:S04]  /*1f8b0*/  LDL.LU.64 R36, [R1+0x738] ;  /* 0x0007380001247983 */ /* 0x002f680000300a00 */
[----:B------:R3:W-:Y:S04]  /*1f8c0*/  LDGSTS.E [R8+0x54c00], [R6.64], !P1 ;  /* 0x54c0000006087fae */ /* 0x0007e8000c921844 */
[----:B------:R-:W5:Y:S04]  /*1f8d0*/  LDL.LU.64 R12, [R1+0x730] ;  /* 0x00073000010c7983 */ /* 0x000f680000300a00 */
[----:B------:R-:W5:Y:S01]  /*1f8e0*/  LDL.LU.64 R100, [R1+0x728] ;  /* 0x0007280001647983 */ /* 0x000f620000300a00 */
[----:B------:R-:W-:-:S03]  /*1f8f0*/  IADD3 R0, R10, -0xae, RZ ;  /* 0xffffff520a007810 */ /* 0x000fc60007ffe0ff */
[----:B------:R1:W-:Y:S01]  /*1f900*/  LDGSTS.E [R8+0x54e00], [R4.64], !P1 ;  /* 0x54e0000004087fae */ /* 0x0003e2000c921844 */
[----:B---3--:R-:W-:-:S03]  /*1f910*/  IMAD.WIDE R6, R2, 0x4, R76 ;  /* 0x0000000402067825 */ /* 0x008fc600078e024c */
[----:B------:R-:W3:Y:S01]  /*1f920*/  LDL.LU.64 R76, [R1+0x720] ;  /* 0x00072000014c7983 */ /* 0x000ee20000300a00 */
[----:B------:R-:W-:Y:S01]  /*1f930*/  ISETP.GE.U32.AND P5, PT, R0, 0x7ffffed3, PT ;  /* 0x7ffffed30000780c */ /* 0x000fe20003fa6070 */
[----:B--2---:R-:W-:Y:S01]  /*1f940*/  IMAD.WIDE R44, R2, 0x4, R44 ;  /* 0x00000004022c7825 */ /* 0x004fe200078e022c */
[----:B------:R-:W-:-:S03]  /*1f950*/  IADD3 R0, R10, -0xb2, RZ ;  /* 0xffffff4e0a007810 */ /* 0x000fc60007ffe0ff */
[C---:B----4-:R-:W-:Y:S01]  /*1f960*/  IMAD.WIDE R20, R2.reuse, 0x4, R20 ;  /* 0x0000000402147825 */ /* 0x050fe200078e0214 */
[----:B------:R2:W-:Y:S03]  /*1f970*/  STL.64 [R1+0x1568], R44 ;  /* 0x0015682c01007387 */ /* 0x0005e60000100a00 */
[----:B-1----:R-:W-:Y:S01]  /*1f980*/  IMAD.WIDE R4, R2, 0x4, R92 ;  /* 0x0000000402047825 */ /* 0x002fe200078e025c */
[----:B------:R-:W-:Y:S01]  /*1f990*/  ISETP.GE.U32.AND P2, PT, R0, 0x7ffffecf, PT ;  /* 0x7ffffecf0000780c */ /* 0x000fe20003f46070 */
[----:B------:R1:W-:Y:S04]  /*1f9a0*/  STL.64 [R1+0x1560], R20 ;  /* 0x0015601401007387 */ /* 0x0003e80000100a00 */
[----:B------:R4:W-:Y:S04]  /*1f9b0*/  STL.64 [R1+0xd90], R6 ;  /* 0x000d900601007387 */ /* 0x0009e80000100a00 */
[----:B------:R2:W-:Y:S04]  /*1f9c0*/  LDGSTS.E [R8+0x56800], [R44.64], !P5 ;  /* 0x568000002c087fae */ /* 0x0005e8000e921844 */
[----:B------:R5:W-:Y:S01]  /*1f9d0*/  STL.64 [R1+0x1558], R4 ;  /* 0x0015580401007387 */ /* 0x000be20000100a00 */
[----:B------:R-:W-:-:S03]  /*1f9e0*/  IADD3 R0, R10, -0xb6, RZ ;  /* 0xffffff4a0a007810 */ /* 0x000fc60007ffe0ff */
[----:B------:R1:W-:Y:S04]  /*1f9f0*/  LDGSTS.E [R8+0x56a00], [R20.64], !P5 ;  /* 0x56a0000014087fae */ /* 0x0003e8000e921844 */
[----:B--2---:R-:W2:Y:S04]  /*1fa00*/  LDL.LU.64 R44, [R1+0x6d8] ;  /* 0x0006d800012c7983 */ /* 0x004ea80000300a00 */
[----:B------:R4:W-:Y:S04]  /*1fa10*/  LDGSTS.E [R8+0x56c00], [R6.64], !P5 ;  /* 0x56c0000006087fae */ /* 0x0009e8000e921844 */
[----:B-1----:R-:W2:Y:S04]  /*1fa20*/  LDL.LU.64 R20, [R1+0x6d0] ;  /* 0x0006d00001147983 */ /* 0x002ea80000300a00 */
[----:B------:R-:W2:Y:S01]  /*1fa30*/  LDL.LU.64 R92, [R1+0x6c8] ;  /* 0x0006c800015c7983 */ /* 0x000ea20000300a00 */
[----:B------:R-:W-:-:S03]  /*1fa40*/  IMAD.WIDE R68, R2, 0x4, R68 ;  /* 0x0000000402447825 */ /* 0x000fc600078e0244 */
[----:B------:R5:W-:Y:S01]  /*1fa50*/  LDGSTS.E [R8+0x56e00], [R4.64], !P5 ;  /* 0x56e0000004087fae */ /* 0x000be2000e921844 */
[----:B------:R-:W-:-:S03]  /*1fa60*/  ISETP.GE.U32.AND P3, PT, R0, 0x7ffffecb, PT ;  /* 0x7ffffecb0000780c */ /* 0x000fc60003f66070 */
[----:B------:R1:W-:Y:S01]  /*1fa70*/  LDGSTS.E [R8+0x58800], [R68.64], !P2 ;  /* 0x5880000044087fae */ /* 0x0003e2000d121844 */
[----:B------:R-:W-:-:S04]  /*1fa80*/  IMAD.WIDE R60, R2, 0x4, R60 ;  /* 0x00000004023c7825 */ /* 0x000fc800078e023c */
[C---:B----4-:R-:W-:Y:S01]  /*1fa90*/  IMAD.WIDE R6, R2.reuse, 0x4, R108 ;  /* 0x0000000402067825 */ /* 0x050fe200078e026c */
[----:B------:R4:W-:Y:S04]  /*1faa0*/  LDGSTS.E [R8+0x58a00], [R60.64], !P2 ;  /* 0x58a000003c087fae */ /* 0x0009e8000d121844 */
[----:B------:R-:W2:Y:S01]  /*1fab0*/  LDL.LU.64 R108, [R1+0x6c0] ;  /* 0x0006c000016c7983 */ /* 0x000ea20000300a00 */
[----:B-----5:R-:W-:-:S03]  /*1fac0*/  IMAD.WIDE R4, R2, 0x4, R84 ;  /* 0x0000000402047825 */ /* 0x020fc600078e0254 */
[----:B------:R1:W-:Y:S04]  /*1fad0*/  STL.64 [R1+0x1550], R68 ;  /* 0x0015504401007387 */ /* 0x0003e80000100a00 */
[----:B------:R4:W-:Y:S04]  /*1fae0*/  STL.64 [R1+0x1548], R60 ;  /* 0x0015483c01007387 */ /* 0x0009e80000100a00 */
[----:B------:R5:W-:Y:S04]  /*1faf0*/  STL.64 [R1+0x1540], R6 ;  /* 0x0015400601007387 */ /* 0x000be80000100a00 */
[----:B------:R3:W-:Y:S04]  /*1fb00*/  STL.64 [R1+0x1538], R4 ;  /* 0x0015380401007387 */ /* 0x0007e80000100a00 */
[----:B------:R-:W2:Y:S04]  /*1fb10*/  LDL.LU.64 R84, [R1+0x678] ;  /* 0x0006780001547983 */ /* 0x000ea80000300a00 */
[----:B-1----:R-:W2:Y:S04]  /*1fb20*/  LDL.LU.64 R68, [R1+0x670] ;  /* 0x0006700001447983 */ /* 0x002ea80000300a00 */
[----:B------:R5:W-:Y:S01]  /*1fb30*/  LDGSTS.E [R8+0x58c00], [R6.64], !P2 ;  /* 0x58c0000006087fae */ /* 0x000be2000d121844 */
[----:B----4-:R-:W-:-:S03]  /*1fb40*/  IMAD.WIDE R60, R2, 0x4, R36 ;  /* 0x00000004023c7825 */ /* 0x010fc600078e0224 */
[----:B------:R3:W-:Y:S04]  /*1fb50*/  LDGSTS.E [R8+0x58e00], [R4.64], !P2 ;  /* 0x58e0000004087fae */ /* 0x0007e8000d121844 */
[----:B------:R-:W4:Y:S01]  /*1fb60*/  LDL.LU.64 R36, [R1+0x668] ;  /* 0x0006680001247983 */ /* 0x000f220000300a00 */
[----:B------:R-:W-:-:S03]  /*1fb70*/  IMAD.WIDE R12, R2, 0x4, R12 ;  /* 0x00000004020c7825 */ /* 0x000fc600078e020c */
[----:B------:R-:W-:Y:S01]  /*1fb80*/  STL.64 [R1+0x1530], R60 ;  /* 0x0015303c01007387 */ /* 0x000fe20000100a00 */
[----:B-----5:R-:W-:-:S03]  /*1fb90*/  IMAD.WIDE R6, R2, 0x4, R100 ;  /* 0x0000000402067825 */ /* 0x020fc600078e0264 */
[----:B------:R1:W-:Y:S04]  /*1fba0*/  LDGSTS.E [R8+0x5a800], [R60.64], !P3 ;  /* 0x5a8000003c087fae */ /* 0x0003e8000d921844 */
[----:B------:R-:W4:Y:S04]  /*1fbb0*/  LDL.LU.64 R100, [R1+0x660] ;  /* 0x0006600001647983 */ /* 0x000f280000300a00 */
[----:B------:R1:W-:Y:S04]  /*1fbc0*/  STL.64 [R1+0x1528], R12 ;  /* 0x0015280c01007387 */ /* 0x0003e80000100a00 */
[----:B------:R1:W-:Y:S04]  /*1fbd0*/  STL.64 [R1+0x1520], R6 ;  /* 0x0015200601007387 */ /* 0x0003e80000100a00 */
[----:B------:R1:W-:Y:S01]  /*1fbe0*/  LDGSTS.E [R8+0x5aa00], [R12.64], !P3 ;  /* 0x5aa000000c087fae */ /* 0x0003e2000d921844 */
[----:B------:R-:W-:-:S03]  /*1fbf0*/  IADD3 R0, R10, -0xba, RZ ;  /* 0xffffff460a007810 */ /* 0x000fc60007ffe0ff */
[----:B------:R1:W-:Y:S01]  /*1fc00*/  LDGSTS.E [R8+0x5ac00], [R6.64], !P3 ;  /* 0x5ac0000006087fae */ /* 0x0003e2000d921844 */
[----:B---3--:R-:W-:-:S05]  /*1fc10*/  IMAD.WIDE R4, R2, 0x4, R76 ;  /* 0x0000000402047825 */ /* 0x008fca00078e024c */
[----:B------:R3:W-:Y:S04]  /*1fc20*/  STL.64 [R1+0x1518], R4 ;  /* 0x0015180401007387 */ /* 0x0007e80000100a00 */
[----:B------:R-:W5:Y:S04]  /*1fc30*/  LDL.LU.64 R76, [R1+0x618] ;  /* 0x00061800014c7983 */ /* 0x000f680000300a00 */
[----:B-1----:R-:W5:Y:S01]  /*1fc40*/  LDL.LU.64 R12, [R1+0x610] ;  /* 0x00061000010c7983 */ /* 0x002f620000300a00 */
[----:B------:R-:W-:Y:S02]  /*1fc50*/  ISETP.GE.U32.AND P4, PT, R0, 0x7ffffec7, PT ;  /* 0x7ffffec70000780c */ /* 0x000fe40003f86070 */
[----:B------:R-:W-:Y:S01]  /*1fc60*/  IADD3 R0, R10, -0xbe, RZ ;  /* 0xffffff420a007810 */ /* 0x000fe20007ffe0ff */
[----:B------:R-:W5:Y:S04]  /*1fc70*/  LDL.LU.64 R60, [R1+0x608] ;  /* 0x00060800013c7983 */ /* 0x000f680000300a00 */
[----:B------:R3:W-:Y:S01]  /*1fc80*/  LDGSTS.E [R8+0x5ae00], [R4.64], !P3 ;  /* 0x5ae0000004087fae */ /* 0x0007e2000d921844 */
[----:B------:R-:W-:Y:S01]  /*1fc90*/  ISETP.GE.U32.AND P6, PT, R0, 0x7ffffec3, PT ;  /* 0x7ffffec30000780c */ /* 0x000fe20003fc6070 */
[----:B--2---:R-:W-:-:S05]  /*1fca0*/  IMAD.WIDE R44, R2, 0x4, R44 ;  /* 0x00000004022c7825 */ /* 0x004fca00078e022c */
[----:B------:R1:W-:Y:S01]  /*1fcb0*/  STL.64 [R1+0x1510], R44 ;  /* 0x0015102c01007387 */ /* 0x0003e20000100a00 */
[----:B------:R-:W-:-:S03]  /*1fcc0*/  IMAD.WIDE R20, R2, 0x4, R20 ;  /* 0x0000000402147825 */ /* 0x000fc600078e0214 */
[----:B------:R1:W-:Y:S01]  /*1fcd0*/  LDGSTS.E [R8+0x5c800], [R44.64], !P4 ;  /* 0x5c8000002c087fae */ /* 0x0003e2000e121844 */
[----:B------:R-:W-:-:S03]  /*1fce0*/  IMAD.WIDE R6, R2, 0x4, R92 ;  /* 0x0000000402067825 */ /* 0x000fc600078e025c */
[----:B------:R2:W-:Y:S04]  /*1fcf0*/  LDGSTS.E [R8+0x5ca00], [R20.64], !P4 ;  /* 0x5ca0000014087fae */ /* 0x0005e8000e121844 */
[----:B------:R-:W5:Y:S04]  /*1fd00*/  LDL.LU.64 R92, [R1+0x600] ;  /* 0x00060000015c7983 */ /* 0x000f680000300a00 */
[----:B------:R2:W-:Y:S04]  /*1fd10*/  STL.64 [R1+0x1508], R20 ;  /* 0x0015081401007387 */ /* 0x0005e80000100a00 */
[----:B------:R1:W-:Y:S04]  /*1fd20*/  STL.64 [R1+0x1500], R6 ;  /* 0x0015000601007387 */ /* 0x0003e80000100a00 */
[----:B------:R2:W-:Y:S01]  /*1fd30*/  LDGSTS.E [R8+0x5cc00], [R6.64], !P4 ;  /* 0x5cc0000006087fae */ /* 0x0005e2000e121844 */
[----:B---3--:R-:W-:-:S05]  /*1fd40*/  IMAD.WIDE R4, R2, 0x4, R108 ;  /* 0x0000000402047825 */ /* 0x008fca00078e026c */
[----:B------:R3:W-:Y:S04]  /*1fd50*/  STL.64 [R1+0x14f8], R4 ;  /* 0x0014f80401007387 */ /* 0x0007e80000100a00 */
[----:B-1----:R-:W5:Y:S04]  /*1fd60*/  LDL.LU.64 R44, [R1+0x5b8] ;  /* 0x0005b800012c7983 */ /* 0x002f680000300a00 */
[----:B--2---:R-:W2:Y:S04]  /*1fd70*/  LDL.LU.64 R20, [R1+0x5b0] ;  /* 0x0005b00001147983 */ /* 0x004ea80000300a00 */
[----:B------:R-:W2:Y:S01]  /*1fd80*/  LDL.LU.64 R6, [R1+0x5a8] ;  /* 0x0005a80001067983 */ /* 0x000ea20000300a00 */
[----:B------:R-:W-:-:S03]  /*1fd90*/  IMAD.WIDE R84, R2, 0x4, R84 ;  /* 0x0000000402547825 */ /* 0x000fc600078e0254 */
[----:B------:R-:W2:Y:S01]  /*1fda0*/  LDL.LU.64 R108, [R1+0x5a0] ;  /* 0x0005a000016c7983 */ /* 0x000ea20000300a00 */
[----:B------:R-:W-:-:S03]  /*1fdb0*/  IMAD.WIDE R68, R2, 0x4, R68 ;  /* 0x0000000402447825 */ /* 0x000fc600078e0244 */
[----:B------:R3:W-:Y:S04]  /*1fdc0*/  LDGSTS.E [R8+0x5ce00], [R4.64], !P4 ;  /* 0x5ce0000004087fae */ /* 0x0007e8000e121844 */
[----:B------:R-:W-:Y:S01]  /*1fdd0*/  STL.64 [R1+0x14f0], R84 ;  /* 0x0014f05401007387 */ /* 0x000fe20000100a00 */
[----:B----4-:R-:W-:-:S03]  /*1fde0*/  IMAD.WIDE R36, R2, 0x4, R36 ;  /* 0x0000000402247825 */ /* 0x010fc600078e0224 */
[----:B------:R1:W-:Y:S04]  /*1fdf0*/  STL.64 [R1+0x14e8], R68 ;  /* 0x0014e84401007387 */ /* 0x0003e80000100a00 */
[----:B------:R5:W-:Y:S01]  /*1fe00*/  LDGSTS.E [R8+0x5e800], [R84.64], !P6 ;  /* 0x5e80000054087fae */ /* 0x000be2000f121844 */
[----:B---3--:R-:W-:-:S03]  /*1fe10*/  IMAD.WIDE R4, R2, 0x4, R100 ;  /* 0x0000000402047825 */ /* 0x008fc600078e0264 */
[----:B------:R3:W-:Y:S04]  /*1fe20*/  STL.64 [R1+0x14e0], R36 ;  /* 0x0014e02401007387 */ /* 0x0007e80000100a00 */
[----:B------:R1:W-:Y:S04]  /*1fe30*/  LDGSTS.E [R8+0x5ea00], [R68.64], !P6 ;  /* 0x5ea0000044087fae */ /* 0x0003e8000f121844 */
[----:B------:R4:W-:Y:S04]  /*1fe40*/  STL.64 [R1+0x14d8], R4 ;  /* 0x0014d80401007387 */ /* 0x0009e80000100a00 */
[----:B------:R3:W-:Y:S04]  /*1fe50*/  LDGSTS.E [R8+0x5ec00], [R36.64], !P6 ;  /* 0x5ec0000024087fae */ /* 0x0007e8000f121844 */
[----:B-1----:R-:W2:Y:S01]  /*1fe60*/  LDL.LU.64 R68, [R1+0x558] ;  /* 0x0005580001447983 */ /* 0x002ea20000300a00 */
[----:B------:R-:W-:-:S03]  /*1fe70*/  IADD3 R0, R10, -0xc2, RZ ;  /* 0xffffff3e0a007810 */ /* 0x000fc60007ffe0ff */
[----:B------:R4:W-:Y:S04]  /*1fe80*/  LDGSTS.E [R8+0x5ee00], [R4.64], !P6 ;  /* 0x5ee0000004087fae */ /* 0x0009e8000f121844 */
[----:B---3--:R-:W3:Y:S01]  /*1fe90*/  LDL.LU.64 R36, [R1+0x550] ;  /* 0x0005500001247983 */ /* 0x008ee20000300a00 */
[----:B-----5:R-:W-:-:S04]  /*1fea0*/  IMAD.WIDE R84, R2, 0x4, R76 ;  /* 0x0000000402547825 */ /* 0x020fc800078e024c */
[----:B------:R-:W-:Y:S02]  /*1feb0*/  IMAD.WIDE R76, R2, 0x4, R12 ;  /* 0x00000004024c7825 */ /* 0x000fe400078e020c */
[----:B------:R-:W5:Y:S04]  /*1fec0*/  LDL.LU.64 R12, [R1+0x548] ;  /* 0x00054800010c7983 */ /* 0x000f680000300a00 */
[----:B------:R-:W5:Y:S01]  /*1fed0*/  LDL.LU.64 R100, [R1+0x540] ;  /* 0x0005400001647983 */ /* 0x000f620000300a00 */
        /* <DEDUP_REMOVED lines=11> */
[----:B----4-:R-:W-:-:S05]  /*1ff90*/  IMAD.WIDE R4, R2, 0x4, R92 ;  /* 0x0000000402047825 */ /* 0x010fca00078e025c */
[----:B------:R4:W-:Y:S04]  /*1ffa0*/  STL.64 [R1+0x14b8], R4 ;  /* 0x0014b80401007387 */ /* 0x0009e80000100a00 */
[----:B-1----:R-:W5:Y:S04]  /*1ffb0*/  LDL.LU.64 R84, [R1+0x4f8] ;  /* 0x0004f80001547983 */ /* 0x002f680000300a00 */
[----:B------:R-:W5:Y:S04]  /*1ffc0*/  LDL.LU.64 R76, [R1+0x4f0] ;  /* 0x0004f000014c7983 */ /* 0x000f680000300a00 */
[----:B------:R4:W-:Y:S04]  /*1ffd0*/  LDGSTS.E [R8+0x60e00], [R4.64], !P0 ;  /* 0x60e0000004087fae */ /* 0x0009e8000c121844 */
[----:B------:R-:W5:Y:S01]  /*1ffe0*/  LDL.LU.64 R60, [R1+0x4e8] ;  /* 0x0004e800013c7983 */ /* 0x000f620000300a00 */
[----:B------:R-:W-:-:S03]  /*1fff0*/  IMAD.WIDE R44, R2, 0x4, R44 ;  /* 0x00000004022c7825 */ /* 0x000fc600078e022c */
[----:B------:R-:W5:Y:S01]  /*20000*/  LDL.LU.64 R92, [R1+0x4e0] ;  /* 0x0004e000015c7983 */ /* 0x000f620000300a00 */
[----:B--2---:R-:W-:-:S04]  /*20010*/  IMAD.WIDE R20, R2, 0x4, R20 ;  /* 0x0000000402147825 */ /* 0x004fc800078e0214 */
[C---:B------:R-:W-:Y:S01]  /*20020*/  IMAD.WIDE R6, R2.reuse, 0x4, R6 ;  /* 0x0000000402067825 */ /* 0x040fe200078e0206 */
[----:B------:R1:W-:Y:S03]  /*20030*/  STL.64 [R1+0x14b0], R44 ;  /* 0x0014b02c01007387 */ /* 0x0003e60000100a00 */
[----:B----4-:R-:W-:Y:S01]  /*20040*/  IMAD.WIDE R4, R2, 0x4, R108 ;  /* 0x0000000402047825 */ /* 0x010fe200078e026c */
[----:B------:R-:W-:Y:S01]  /*20050*/  ISETP.GE.U32.AND P5, PT, R0, 0x7ffffeb7, PT ;  /* 0x7ffffeb70000780c */ /* 0x000fe20003fa6070 */
[----:B------:R2:W-:Y:S04]  /*20060*/  STL.64 [R1+0x14a8], R20 ;  /* 0x0014a81401007387 */ /* 0x0005e80000100a00 */
[----:B------:R4:W-:Y:S04]  /*20070*/  STL.64 [R1+0x14a0], R6 ;  /* 0x0014a00601007387 */ /* 0x0009e80000100a00 */
[----:B------:R1:W-:Y:S04]  /*20080*/  LDGSTS.E [R8+0x62800], [R44.64], !P1 ;  /* 0x628000002c087fae */ /* 0x0003e8000c921844 */
[----:B------:R2:W-:Y:S04]  /*20090*/  STL.64 [R1+0x1498], R4 ;  /* 0x0014980401007387 */ /* 0x0005e80000100a00 */
[----:B------:R2:W-:Y:S04]  /*200a0*/  LDGSTS.E [R8+0x62a00], [R20.64], !P1 ;  /* 0x62a0000014087fae */ /* 0x0005e8000c921844 */
[----:B-1----:R-:W5:Y:S04]  /*200b0*/  LDL.LU.64 R44, [R1+0x498] ;  /* 0x00049800012c7983 */ /* 0x002f680000300a00 */
[----:B------:R4:W-:Y:S04]  /*200c0*/  LDGSTS.E [R8+0x62c00], [R6.64], !P1 ;  /* 0x62c0000006087fae */ /* 0x0009e8000c921844 */
[----:B--2---:R-:W2:Y:S04]  /*200d0*/  LDL.LU.64 R20, [R1+0x490] ;  /* 0x0004900001147983 */ /* 0x004ea80000300a00 */
[----:B------:R1:W-:Y:S04]  /*200e0*/  LDGSTS.E [R8+0x62e00], [R4.64], !P1 ;  /* 0x62e0000004087fae */ /* 0x0003e8000c921844 */
[----:B----4-:R-:W4:Y:S04]  /*200f0*/  LDL.LU.64 R6, [R1+0x488] ;  /* 0x0004880001067983 */ /* 0x010f280000300a00 */
[----:B------:R-:W4:Y:S01]  /*20100*/  LDL.LU.64 R108, [R1+0x480] ;  /* 0x00048000016c7983 */ /* 0x000f220000300a00 */
[----:B------:R-:W-:-:S04]  /*20110*/  IMAD.WIDE R68, R2, 0x4, R68 ;  /* 0x0000000402447825 */ /* 0x000fc800078e0244 */
[C---:B---3--:R-:W-:Y:S01]  /*20120*/  IMAD.WIDE R36, R2.reuse, 0x4, R36 ;  /* 0x0000000402247825 */ /* 0x048fe200078e0224 */
[----:B------:R-:W-:Y:S04]  /*20130*/  STL.64 [R1+0x1490], R68 ;  /* 0x0014904401007387 */ /* 0x000fe80000100a00 */
[----:B------:R3:W-:Y:S04]  /*20140*/  STL.64 [R1+0x1488], R36 ;  /* 0x0014882401007387 */ /* 0x0007e80000100a00 */
[----:B------:R1:W-:Y:S04]  /*20150*/  LDGSTS.E [R8+0x64800], [R68.64], !P5 ;  /* 0x6480000044087fae */ /* 0x0003e8000e921844 */
[----:B------:R3:W-:Y:S01]  /*20160*/  LDGSTS.E [R8+0x64a00], [R36.64], !P5 ;  /* 0x64a0000024087fae */ /* 0x0007e2000e921844 */
[----:B-----5:R-:W-:-:S04]  /*20170*/  IMAD.WIDE R12, R2, 0x4, R12 ;  /* 0x00000004020c7825 */ /* 0x020fc800078e020c */
[----:B-1----:R-:W-:Y:S01]  /*20180*/  IMAD.WIDE R4, R2, 0x4, R100 ;  /* 0x0000000402047825 */ /* 0x002fe200078e0264 */
[----:B------:R1:W-:Y:S04]  /*20190*/  STL.64 [R1+0x1480], R12 ;  /* 0x0014800c01007387 */ /* 0x0003e80000100a00 */
[----:B------:R5:W-:Y:S04]  /*201a0*/  STL.64 [R1+0x1478], R4 ;  /* 0x0014780401007387 */ /* 0x000be80000100a00 */
[----:B------:R1:W-:Y:S04]  /*201b0*/  LDGSTS.E [R8+0x64c00], [R12.64], !P5 ;  /* 0x64c000000c087fae */ /* 0x0003e8000e921844 */
[----:B---3--:R-:W3:Y:S01]  /*201c0*/  LDL.LU.64 R36, [R1+0x438] ;  /* 0x0004380001247983 */ /* 0x008ee20000300a00 */
[----:B------:R-:W-:-:S03]  /*201d0*/  IADD3 R0, R10, -0xce, RZ ;  /* 0xffffff320a007810 */ /* 0x000fc60007ffe0ff */
[----:B------:R5:W-:Y:S04]  /*201e0*/  LDGSTS.E [R8+0x64e00], [R4.64], !P5 ;  /* 0x64e0000004087fae */ /* 0x000be8000e921844 */
[----:B-1----:R-:W3:Y:S04]  /*201f0*/  LDL.LU.64 R12, [R1+0x430] ;  /* 0x00043000010c7983 */ /* 0x002ee80000300a00 */
[----:B------:R-:W3:Y:S01]  /*20200*/  LDL.LU.64 R68, [R1+0x428] ;  /* 0x0004280001447983 */ /* 0x000ee20000300a00 */
[----:B------:R-:W-:Y:S02]  /*20210*/  ISETP.GE.U32.AND P2, PT, R0, 0x7ffffeb3, PT ;  /* 0x7ffffeb30000780c */ /* 0x000fe40003f46070 */
[----:B------:R-:W-:Y:S01]  /*20220*/  IADD3 R0, R10, -0xd2, RZ ;  /* 0xffffff2e0a007810 */ /* 0x000fe20007ffe0ff */
[----:B------:R-:W3:Y:S03]  /*20230*/  LDL.LU.64 R100, [R1+0x420] ;  /* 0x0004200001647983 */ /* 0x000ee60000300a00 */
[----:B------:R-:W-:Y:S01]  /*20240*/  ISETP.GE.U32.AND P3, PT, R0, 0x7ffffeaf, PT ;  /* 0x7ffffeaf0000780c */ /* 0x000fe20003f66070 */
[----:B------:R-:W-:-:S04]  /*20250*/  IMAD.WIDE R84, R2, 0x4, R84 ;  /* 0x0000000402547825 */ /* 0x000fc800078e0254 */
[C---:B------:R-:W-:Y:S01]  /*20260*/  IMAD.WIDE R76, R2.reuse, 0x4, R76 ;  /* 0x00000004024c7825 */ /* 0x040fe200078e024c */
[----:B------:R-:W-:Y:S03]  /*20270*/  STL.64 [R1+0x1470], R84 ;  /* 0x0014705401007387 */ /* 0x000fe60000100a00 */
[C---:B------:R-:W-:Y:S01]  /*20280*/  IMAD.WIDE R60, R2.reuse, 0x4, R60 ;  /* 0x00000004023c7825 */ /* 0x040fe200078e023c */
[----:B------:R1:W-:Y:S03]  /*20290*/  STL.64 [R1+0x1468], R76 ;  /* 0x0014684c01007387 */ /* 0x0003e60000100a00 */
[C---:B-----5:R-:W-:Y:S01]  /*202a0*/  IMAD.WIDE R4, R2.reuse, 0x4, R92 ;  /* 0x0000000402047825 */ /* 0x060fe200078e025c */
[----:B------:R5:W-:Y:S04]  /*202b0*/  LDGSTS.E [R8+0x66800], [R84.64], !P2 ;  /* 0x6680000054087fae */ /* 0x000be8000d121844 */
[----:B------:R1:W-:Y:S04]  /*202c0*/  STL.64 [R1+0x1460], R60 ;  /* 0x0014603c01007387 */ /* 0x0003e80000100a00 */
[----:B------:R1:W-:Y:S04]  /*202d0*/  LDGSTS.E [R8+0x66a00], [R76.64], !P2 ;  /* 0x66a000004c087fae */ /* 0x0003e8000d121844 */
[----:B------:R2:W-:Y:S04]  /*202e0*/  STL.64 [R1+0x1458], R4 ;  /* 0x0014580401007387 */ /* 0x0005e80000100a00 */
[----:B------:R5:W-:Y:S04]  /*202f0*/  LDGSTS.E [R8+0x66c00], [R60.64], !P2 ;  /* 0x66c000003c087fae */ /* 0x000be8000d121844 */
[----:B-1----:R-:W3:Y:S04]  /*20300*/  LDL.LU.64 R76, [R1+0x3d8] ;  /* 0x0003d800014c7983 */ /* 0x002ee80000300a00 */
[----:B------:R1:W-:Y:S04]  /*20310*/  LDGSTS.E [R8+0x66e00], [R4.64], !P2 ;  /* 0x66e0000004087fae */ /* 0x0003e8000d121844 */
[----:B-----5:R-:W5:Y:S01]  /*20320*/  LDL.LU.64 R60, [R1+0x3d0] ;  /* 0x0003d000013c7983 */ /* 0x020f620000300a00 */
[----:B------:R-:W-:-:S03]  /*20330*/  IMAD.WIDE R44, R2, 0x4, R44 ;  /* 0x00000004022c7825 */ /* 0x000fc600078e022c */
[----:B------:R-:W5:Y:S04]  /*20340*/  LDL.LU.64 R92, [R1+0x3c8] ;  /* 0x0003c800015c7983 */ /* 0x000f680000300a00 */
[----:B------:R-:W5:Y:S01]  /*20350*/  LDL.LU.64 R84, [R1+0x3c0] ;  /* 0x0003c00001547983 */ /* 0x000f620000300a00 */
[----:B--2---:R-:W-:-:S03]  /*20360*/  IMAD.WIDE R20, R2, 0x4, R20 ;  /* 0x0000000402147825 */ /* 0x004fc600078e0214 */
[----:B------:R2:W-:Y:S01]  /*20370*/  STL.64 [R1+0x1450], R44 ;  /* 0x0014502c01007387 */ /* 0x0005e20000100a00 */
[----:B----4-:R-:W-:-:S03]  /*20380*/  IMAD.WIDE R6, R2, 0x4, R6 ;  /* 0x0000000402067825 */ /* 0x010fc600078e0206 */
[----:B------:R4:W-:Y:S01]  /*20390*/  STL.64 [R1+0x1448], R20 ;  /* 0x0014481401007387 */ /* 0x0009e20000100a00 */
[----:B-1----:R-:W-:-:S03]  /*203a0*/  IMAD.WIDE R4, R2, 0x4, R108 ;  /* 0x0000000402047825 */ /* 0x002fc600078e026c */
[----:B------:R3:W-:Y:S04]  /*203b0*/  STL.64 [R1+0x1440], R6 ;  /* 0x0014400601007387 */ /* 0x0007e80000100a00 */
[----:B------:R2:W-:Y:S04]  /*203c0*/  LDGSTS.E [R8+0x68800], [R44.64], !P3 ;  /* 0x688000002c087fae */ /* 0x0005e8000d921844 */
[----:B------:R1:W-:Y:S04]  /*203d0*/  STL.64 [R1+0x1438], R4 ;  /* 0x0014380401007387 */ /* 0x0003e80000100a00 */
[----:B------:R4:W-:Y:S04]  /*203e0*/  LDGSTS.E [R8+0x68a00], [R20.64], !P3 ;  /* 0x68a0000014087fae */ /* 0x0009e8000d921844 */
[----:B--2---:R-:W2:Y:S04]  /*203f0*/  LDL.LU.64 R44, [R1+0x378] ;  /* 0x00037800012c7983 */ /* 0x004ea80000300a00 */
[----:B------:R3:W-:Y:S04]  /*20400*/  LDGSTS.E [R8+0x68c00], [R6.64], !P3 ;  /* 0x68c0000006087fae */ /* 0x0007e8000d921844 */
[----:B----4-:R-:W4:Y:S04]  /*20410*/  LDL.LU.64 R20, [R1+0x370] ;  /* 0x0003700001147983 */ /* 0x010f280000300a00 */
[----:B------:R-:W4:Y:S01]  /*20420*/  LDL.LU.64 R108, [R1+0x368] ;  /* 0x00036800016c7983 */ /* 0x000f220000300a00 */
[----:B------:R-:W-:-:S03]  /*20430*/  IADD3 R0, R10, -0xd6, RZ ;  /* 0xffffff2a0a007810 */ /* 0x000fc60007ffe0ff */
[----:B------:R1:W-:Y:S01]  /*20440*/  LDGSTS.E [R8+0x68e00], [R4.64], !P3 ;  /* 0x68e0000004087fae */ /* 0x0003e2000d921844 */
[----:B---3--:R-:W-:-:S03]  /*20450*/  IMAD.WIDE R6, R2, 0x4, R68 ;  /* 0x0000000402067825 */ /* 0x008fc600078e0244 */
[----:B------:R-:W3:Y:S01]  /*20460*/  LDL.LU.64 R68, [R1+0x360] ;  /* 0x0003600001447983 */ /* 0x000ee20000300a00 */
[----:B------:R-:W-:Y:S01]  /*20470*/  ISETP.GE.U32.AND P4, PT, R0, 0x7ffffeab, PT ;  /* 0x7ffffeab0000780c */ /* 0x000fe20003f86070 */
[----:B------:R-:W-:Y:S01]  /*20480*/  IMAD.WIDE R36, R2, 0x4, R36 ;  /* 0x0000000402247825 */ /* 0x000fe200078e0224 */
[----:B------:R-:W-:-:S03]  /*20490*/  IADD3 R0, R10, -0xda, RZ ;  /* 0xffffff260a007810 */ /* 0x000fc60007ffe0ff */
[C---:B------:R-:W-:Y:S01]  /*204a0*/  IMAD.WIDE R12, R2.reuse, 0x4, R12 ;  /* 0x00000004020c7825 */ /* 0x040fe200078e020c */
        /* <DEDUP_REMOVED lines=9> */
[----:B-1----:R-:W3:Y:S04]  /*20540*/  LDL.LU.64 R36, [R1+0x318] ;  /* 0x0003180001247983 */ /* 0x002ee80000300a00 */
[----:B------:R1:W-:Y:S04]  /*20550*/  LDGSTS.E [R8+0x6ac00], [R6.64], !P4 ;  /* 0x6ac0000006087fae */ /* 0x0003e8000e121844 */
[----:B------:R-:W3:Y:S04]  /*20560*/  LDL.LU.64 R12, [R1+0x310] ;  /* 0x00031000010c7983 */ /* 0x000ee80000300a00 */
[----:B------:R-:W3:Y:S01]  /*20570*/  LDL.LU.64 R100, [R1+0x308] ;  /* 0x0003080001647983 */ /* 0x000ee20000300a00 */
[----:B------:R-:W-:-:S03]  /*20580*/  IMAD.WIDE R76, R2, 0x4, R76 ;  /* 0x00000004024c7825 */ /* 0x000fc600078e024c */
[----:B------:R5:W-:Y:S01]  /*20590*/  LDGSTS.E [R8+0x6ae00], [R4.64], !P4 ;  /* 0x6ae0000004087fae */ /* 0x000be2000e121844 */
[----:B------:R-:W-:-:S03]  /*205a0*/  ISETP.GE.U32.AND P0, PT, R0, 0x7ffffea3, PT ;  /* 0x7ffffea30000780c */ /* 0x000fc60003f06070 */
[----:B------:R5:W-:Y:S02]  /*205b0*/  LDGSTS.E [R8+0x6c800], [R76.64], !P6 ;  /* 0x6c8000004c087fae */ /* 0x000be4000f121844 */
[----:B-----5:R-:W-:-:S04]  /*205c0*/  IMAD.WIDE R60, R2, 0x4, R60 ;  /* 0x00000004023c7825 */ /* 0x020fc800078e023c */
[C---:B-1----:R-:W-:Y:S01]  /*205d0*/  IMAD.WIDE R6, R2.reuse, 0x4, R92 ;  /* 0x0000000402067825 */ /* 0x042fe200078e025c */
[----:B------:R2:W-:Y:S04]  /*205e0*/  LDGSTS.E [R8+0x6ca00], [R60.64], !P6 ;  /* 0x6ca000003c087fae */ /* 0x0005e8000f121844 */
[----:B------:R-:W5:Y:S01]  /*205f0*/  LDL.LU.64 R92, [R1+0x300] ;  /* 0x00030000015c7983 */ /* 0x000f620000300a00 */
[----:B------:R-:W-:-:S03]  /*20600*/  IMAD.WIDE R4, R2, 0x4, R84 ;  /* 0x0000000402047825 */ /* 0x000fc600078e0254 */
[----:B------:R1:W-:Y:S04]  /*20610*/  STL.64 [R1+0x1408], R76 ;  /* 0x0014084c01007387 */ /* 0x0003e80000100a00 */
[----:B------:R2:W-:Y:S04]  /*20620*/  STL.64 [R1+0x1400], R60 ;  /* 0x0014003c01007387 */ /* 0x0005e80000100a00 */
[----:B------:R1:W-:Y:S04]  /*20630*/  STL.64 [R1+0x13f8], R6 ;  /* 0x0013f80601007387 */ /* 0x0003e80000100a00 */
[----:B------:R3:W-:Y:S04]  /*20640*/  STL.64 [R1+0x13f0], R4 ;  /* 0x0013f00401007387 */ /* 0x0007e80000100a00 */
[----:B------:R-:W5:Y:S04]  /*20650*/  LDL.LU.64 R84, [R1+0x2b8] ;  /* 0x0002b80001547983 */ /* 0x000f680000300a00 */
[----:B-1----:R-:W5:Y:S04]  /*20660*/  LDL.LU.64 R76, [R1+0x2b0] ;  /* 0x0002b000014c7983 */ /* 0x002f680000300a00 */
[----:B------:R1:W-:Y:S01]  /*20670*/  LDGSTS.E [R8+0x6cc00], [R6.64], !P6 ;  /* 0x6cc0000006087fae */ /* 0x0003e2000f121844 */
[----:B--2---:R-:W-:-:S03]  /*20680*/  IMAD.WIDE R60, R2, 0x4, R44 ;  /* 0x00000004023c7825 */ /* 0x004fc600078e022c */
[----:B------:R-:W2:Y:S04]  /*20690*/  LDL.LU.64 R44, [R1+0x2a8] ;  /* 0x0002a800012c7983 */ /* 0x000ea80000300a00 */
[----:B------:R3:W-:Y:S01]  /*206a0*/  LDGSTS.E [R8+0x6ce00], [R4.64], !P6 ;  /* 0x6ce0000004087fae */ /* 0x0007e2000f121844 */
[----:B----4-:R-:W-:-:S03]  /*206b0*/  IMAD.WIDE R20, R2, 0x4, R20 ;  /* 0x0000000402147825 */ /* 0x010fc600078e0214 */
[----:B------:R-:W-:Y:S01]  /*206c0*/  STL.64 [R1+0x13e8], R60 ;  /* 0x0013e83c01007387 */ /* 0x000fe20000100a00 */
[----:B-1----:R-:W-:-:S03]  /*206d0*/  IMAD.WIDE R6, R2, 0x4, R108 ;  /* 0x0000000402067825 */ /* 0x002fc600078e026c */
[----:B------:R-:W4:Y:S04]  /*206e0*/  LDL.LU.64 R108, [R1+0x2a0] ;  /* 0x0002a000016c7983 */ /* 0x000f280000300a00 */
[----:B------:R1:W-:Y:S04]  /*206f0*/  STL.64 [R1+0x13e0], R20 ;  /* 0x0013e01401007387 */ /* 0x0003e80000100a00 */
[----:B------:R1:W-:Y:S04]  /*20700*/  STL.64 [R1+0x13d8], R6 ;  /* 0x0013d80601007387 */ /* 0x0003e80000100a00 */
[----:B------:R1:W-:Y:S04]  /*20710*/  LDGSTS.E [R8+0x6e800], [R60.64], !P0 ;  /* 0x6e8000003c087fae */ /* 0x0003e8000c121844 */
[----:B------:R1:W-:Y:S01]  /*20720*/  LDGSTS.E [R8+0x6ea00], [R20.64], !P0 ;  /* 0x6ea0000014087fae */ /* 0x0003e2000c121844 */
[----:B------:R-:W-:-:S03]  /*20730*/  IADD3 R0, R10, -0xe2, RZ ;  /* 0xffffff1e0a007810 */ /* 0x000fc60007ffe0ff */
[----:B------:R1:W-:Y:S01]  /*20740*/  LDGSTS.E [R8+0x6ec00], [R6.64], !P0 ;  /* 0x6ec0000006087fae */ /* 0x0003e2000c121844 */
[----:B---3--:R-:W-:-:S05]  /*20750*/  IMAD.WIDE R4, R2, 0x4, R68 ;  /* 0x0000000402047825 */ /* 0x008fca00078e0244 */
[----:B------:R5:W-:Y:S04]  /*20760*/  STL.64 [R1+0x13d0], R4 ;  /* 0x0013d00401007387 */ /* 0x000be80000100a00 */
[----:B------:R-:W3:Y:S04]  /*20770*/  LDL.LU.64 R68, [R1+0x258] ;  /* 0x0002580001447983 */ /* 0x000ee80000300a00 */
[----:B-1----:R-:W3:Y:S01]  /*20780*/  LDL.LU.64 R20, [R1+0x250] ;  /* 0x0002500001147983 */ /* 0x002ee20000300a00 */
[----:B------:R-:W-:Y:S02]  /*20790*/  ISETP.GE.U32.AND P1, PT, R0, 0x7ffffe9f, PT ;  /* 0x7ffffe9f0000780c */ /* 0x000fe40003f26070 */
[----:B------:R-:W-:Y:S01]  /*207a0*/  IADD3 R0, R10, -0xe6, RZ ;  /* 0xffffff1a0a007810 */ /* 0x000fe20007ffe0ff */
[----:B------:R-:W3:Y:S04]  /*207b0*/  LDL.LU.64 R60, [R1+0x248] ;  /* 0x00024800013c7983 */ /* 0x000ee80000300a00 */
[----:B------:R5:W-:Y:S01]  /*207c0*/  LDGSTS.E [R8+0x6ee00], [R4.64], !P0 ;  /* 0x6ee0000004087fae */ /* 0x000be2000c121844 */
[----:B------:R-:W-:Y:S01]  /*207d0*/  ISETP.GE.U32.AND P5, PT, R0, 0x7ffffe9b, PT ;  /* 0x7ffffe9b0000780c */ /* 0x000fe20003fa6070 */
[----:B------:R-:W-:-:S05]  /*207e0*/  IMAD.WIDE R36, R2, 0x4, R36 ;  /* 0x0000000402247825 */ /* 0x000fca00078e0224 */
[----:B------:R1:W-:Y:S01]  /*207f0*/  STL.64 [R1+0x13c8], R36 ;  /* 0x0013c82401007387 */ /* 0x0003e20000100a00 */
[----:B------:R-:W-:-:S03]  /*20800*/  IMAD.WIDE R12, R2, 0x4, R12 ;  /* 0x00000004020c7825 */ /* 0x000fc600078e020c */
[----:B------:R1:W-:Y:S01]  /*20810*/  LDGSTS.E [R8+0x70800], [R36.64], !P1 ;  /* 0x7080000024087fae */ /* 0x0003e2000c921844 */
[----:B------:R-:W-:-:S03]  /*20820*/  IMAD.WIDE R6, R2, 0x4, R100 ;  /* 0x0000000402067825 */ /* 0x000fc600078e0264 */
[----:B------:R1:W-:Y:S04]  /*20830*/  LDGSTS.E [R8+0x70a00], [R12.64], !P1 ;  /* 0x70a000000c087fae */ /* 0x0003e8000c921844 */
[----:B------:R-:W3:Y:S04]  /*20840*/  LDL.LU.64 R100, [R1+0x240] ;  /* 0x0002400001647983 */ /* 0x000ee80000300a00 */
[----:B------:R1:W-:Y:S04]  /*20850*/  STL.64 [R1+0x13c0], R12 ;  /* 0x0013c00c01007387 */ /* 0x0003e80000100a00 */
[----:B------:R1:W-:Y:S04]  /*20860*/  STL.64 [R1+0x13b8], R6 ;  /* 0x0013b80601007387 */ /* 0x0003e80000100a00 */
[----:B------:R1:W-:Y:S01]  /*20870*/  LDGSTS.E [R8+0x70c00], [R6.64], !P1 ;  /* 0x70c0000006087fae */ /* 0x0003e2000c921844 */
[----:B-----5:R-:W-:-:S05]  /*20880*/  IMAD.WIDE R4, R2, 0x4, R92 ;  /* 0x0000000402047825 */ /* 0x020fca00078e025c */
[----:B------:R4:W-:Y:S04]  /*20890*/  STL.64 [R1+0x13b0], R4 ;  /* 0x0013b00401007387 */ /* 0x0009e80000100a00 */
[----:B-1----:R-:W5:Y:S04]  /*208a0*/  LDL.LU.64 R36, [R1+0x1f8] ;  /* 0x0001f80001247983 */ /* 0x002f680000300a00 */
[----:B------:R-:W5:Y:S04]  /*208b0*/  LDL.LU.64 R12, [R1+0x1f0] ;  /* 0x0001f000010c7983 */ /* 0x000f680000300a00 */
[----:B------:R-:W5:Y:S01]  /*208c0*/  LDL.LU.64 R6, [R1+0x1e8] ;  /* 0x0001e80001067983 */ /* 0x000f620000300a00 */
[----:B------:R-:W-:-:S03]  /*208d0*/  IMAD.WIDE R84, R2, 0x4, R84 ;  /* 0x0000000402547825 */ /* 0x000fc600078e0254 */
[----:B------:R-:W5:Y:S01]  /*208e0*/  LDL.LU.64 R92, [R1+0x1e0] ;  /* 0x0001e000015c7983 */ /* 0x000f620000300a00 */
[----:B------:R-:W-:-:S03]  /*208f0*/  IMAD.WIDE R76, R2, 0x4, R76 ;  /* 0x00000004024c7825 */ /* 0x000fc600078e024c */
[----:B------:R4:W-:Y:S04]  /*20900*/  LDGSTS.E [R8+0x70e00], [R4.64], !P1 ;  /* 0x70e0000004087fae */ /* 0x0009e8000c921844 */
[----:B------:R-:W-:Y:S01]  /*20910*/  STL.64 [R1+0x13a8], R84 ;  /* 0x0013a85401007387 */ /* 0x000fe20000100a00 */
[----:B--2---:R-:W-:-:S03]  /*20920*/  IMAD.WIDE R44, R2, 0x4, R44 ;  /* 0x00000004022c7825 */ /* 0x004fc600078e022c */
[----:B------:R1:W-:Y:S04]  /*20930*/  STL.64 [R1+0x13a0], R76 ;  /* 0x0013a04c01007387 */ /* 0x0003e80000100a00 */
[----:B------:R3:W-:Y:S01]  /*20940*/  LDGSTS.E [R8+0x72800], [R84.64], !P5 ;  /* 0x7280000054087fae */ /* 0x0007e2000e921844 */
[----:B----4-:R-:W-:-:S03]  /*20950*/  IMAD.WIDE R4, R2, 0x4, R108 ;  /* 0x0000000402047825 */ /* 0x010fc600078e026c */
[----:B------:R2:W-:Y:S04]  /*20960*/  STL.64 [R1+0x1398], R44 ;  /* 0x0013982c01007387 */ /* 0x0005e80000100a00 */
[----:B------:R1:W-:Y:S04]  /*20970*/  LDGSTS.E [R8+0x72a00], [R76.64], !P5 ;  /* 0x72a000004c087fae */ /* 0x0003e8000e921844 */
[----:B------:R4:W-:Y:S04]  /*20980*/  STL.64 [R1+0x1390], R4 ;  /* 0x0013900401007387 */ /* 0x0009e80000100a00 */
[----:B------:R2:W-:Y:S04]  /*20990*/  LDGSTS.E [R8+0x72c00], [R44.64], !P5 ;  /* 0x72c000002c087fae */ /* 0x0005e8000e921844 */
[----:B-1----:R-:W5:Y:S01]  /*209a0*/  LDL.LU.64 R76, [R1+0x198] ;  /* 0x00019800014c7983 */ /* 0x002f620000300a00 */
[----:B------:R-:W-:-:S03]  /*209b0*/  IADD3 R0, R10, -0xea, RZ ;  /* 0xffffff160a007810 */ /* 0x000fc60007ffe0ff */
[----:B------:R4:W-:Y:S04]  /*209c0*/  LDGSTS.E [R8+0x72e00], [R4.64], !P5 ;  /* 0x72e0000004087fae */ /* 0x0009e8000e921844 */
[----:B--2---:R-:W2:Y:S01]  /*209d0*/  LDL.LU.64 R44, [R1+0x190] ;  /* 0x00019000012c7983 */ /* 0x004ea20000300a00 */
[----:B---3--:R-:W-:-:S04]  /*209e0*/  IMAD.WIDE R84, R2, 0x4, R68 ;  /* 0x0000000402547825 */ /* 0x008fc800078e0244 */
[----:B------:R-:W-:Y:S02]  /*209f0*/  IMAD.WIDE R68, R2, 0x4, R20 ;  /* 0x0000000402447825 */ /* 0x000fe400078e0214 */
[----:B------:R-:W3:Y:S04]  /*20a00*/  LDL.LU.64 R20, [R1+0x188] ;  /* 0x0001880001147983 */ /* 0x000ee80000300a00 */
[----:B------:R-:W3:Y:S01]  /*20a10*/  LDL.LU.64 R108, [R1+0x180] ;  /* 0x00018000016c7983 */ /* 0x000ee20000300a00 */
        /* <DEDUP_REMOVED lines=13> */
[----:B-1----:R-:W3:Y:S04]  /*20af0*/  LDL.LU.64 R84, [R1+0x138] ;  /* 0x0001380001547983 */ /* 0x002ee80000300a00 */
[----:B------:R-:W3:Y:S04]  /*20b00*/  LDL.LU.64 R68, [R1+0x130] ;  /* 0x0001300001447983 */ /* 0x000ee80000300a00 */
[----:B------:R4:W-:Y:S04]  /*20b10*/  LDGSTS.E [R8+0x74e00], [R4.64], !P2 ;  /* 0x74e0000004087fae */ /* 0x0009e8000d121844 */
[----:B------:R-:W3:Y:S01]  /*20b20*/  LDL.LU.64 R60, [R1+0x128] ;  /* 0x00012800013c7983 */ /* 0x000ee20000300a00 */
[----:B-----5:R-:W-:-:S03]  /*20b30*/  IMAD.WIDE R36, R2, 0x4, R36 ;  /* 0x0000000402247825 */ /* 0x020fc600078e0224 */
[----:B------:R-:W5:Y:S01]  /*20b40*/  LDL.LU.64 R100, [R1+0x120] ;  /* 0x0001200001647983 */ /* 0x000f620000300a00 */
[----:B------:R-:W-:-:S03]  /*20b50*/  IMAD.WIDE R12, R2, 0x4, R12 ;  /* 0x00000004020c7825 */ /* 0x000fc600078e020c */
[----:B------:R1:W-:Y:S01]  /*20b60*/  STL.64 [R1+0x1368], R36 ;  /* 0x0013682401007387 */ /* 0x0003e20000100a00 */
[----:B------:R-:W-:Y:S01]  /*20b70*/  IMAD.WIDE R6, R2, 0x4, R6 ;  /* 0x0000000402067825 */ /* 0x000fe200078e0206 */
[----:B------:R-:W-:-:S03]  /*20b80*/  ISETP.GE.U32.AND P4, PT, R0, 0x7ffffe8f, PT ;  /* 0x7ffffe8f0000780c */ /* 0x000fc60003f86070 */
[C---:B----4-:R-:W-:Y:S01]  /*20b90*/  IMAD.WIDE R4, R2.reuse, 0x4, R92 ;  /* 0x0000000402047825 */ /* 0x050fe200078e025c */
[----:B------:R4:W-:Y:S04]  /*20ba0*/  STL.64 [R1+0x1360], R12 ;  /* 0x0013600c01007387 */ /* 0x0009e80000100a00 */
[----:B------:R1:W-:Y:S04]  /*20bb0*/  STL.64 [R1+0x1358], R6 ;  /* 0x0013580601007387 */ /* 0x0003e80000100a00 */
[----:B------:R1:W-:Y:S04]  /*20bc0*/  LDGSTS.E [R8+0x76800], [R36.64], !P3 ;  /* 0x7680000024087fae */ /* 0x0003e8000d921844 */
[----:B------:R2:W-:Y:S04]  /*20bd0*/  STL.64 [R1+0x1350], R4 ;  /* 0x0013500401007387 */ /* 0x0005e80000100a00 */
[----:B------:R4:W-:Y:S04]  /*20be0*/  LDGSTS.E [R8+0x76a00], [R12.64], !P3 ;  /* 0x76a000000c087fae */ /* 0x0009e8000d921844 */
[----:B-1----:R-:W5:Y:S04]  /*20bf0*/  LDL.LU.64 R36, [R1+0xd8] ;  /* 0x0000d80001247983 */ /* 0x002f680000300a00 */
[----:B------:R1:W-:Y:S04]  /*20c00*/  LDGSTS.E [R8+0x76c00], [R6.64], !P3 ;  /* 0x76c0000006087fae */ /* 0x0003e8000d921844 */
[----:B----4-:R-:W5:Y:S04]  /*20c10*/  LDL.LU.64 R12, [R1+0xd0] ;  /* 0x0000d000010c7983 */ /* 0x010f680000300a00 */
[----:B------:R2:W-:Y:S04]  /*20c20*/  LDGSTS.E [R8+0x76e00], [R4.64], !P3 ;  /* 0x76e0000004087fae */ /* 0x0005e8000d921844 */
[----:B-1----:R-:W5:Y:S01]  /*20c30*/  LDL.LU.64 R6, [R1+0xc8] ;  /* 0x0000c80001067983 */ /* 0x002f620000300a00 */
[----:B------:R-:W-:-:S03]  /*20c40*/  IMAD.WIDE R76, R2, 0x4, R76 ;  /* 0x00000004024c7825 */ /* 0x000fc600078e024c */
[----:B------:R-:W5:Y:S01]  /*20c50*/  LDL.LU.64 R92, [R1+0xc0] ;  /* 0x0000c000015c7983 */ /* 0x000f620000300a00 */
[----:B--2---:R-:W-:-:S03]  /*20c60*/  IMAD.WIDE R44, R2, 0x4, R44 ;  /* 0x00000004022c7825 */ /* 0x004fc600078e022c */
[----:B------:R-:W-:Y:S04]  /*20c70*/  STL.64 [R1+0x1348], R76 ;  /* 0x0013484c01007387 */ /* 0x000fe80000100a00 */
[----:B------:R1:W-:Y:S04]  /*20c80*/  STL.64 [R1+0x1340], R44 ;  /* 0x0013402c01007387 */ /* 0x0003e80000100a00 */
[----:B------:R2:W-:Y:S04]  /*20c90*/  LDGSTS.E [R8+0x78800], [R76.64], !P4 ;  /* 0x788000004c087fae */ /* 0x0005e8000e121844 */
[----:B------:R1:W-:Y:S01]  /*20ca0*/  LDGSTS.E [R8+0x78a00], [R44.64], !P4 ;  /* 0x78a000002c087fae */ /* 0x0003e2000e121844 */
[----:B---3--:R-:W-:-:S04]  /*20cb0*/  IMAD.WIDE R20, R2, 0x4, R20 ;  /* 0x0000000402147825 */ /* 0x008fc800078e0214 */
[----:B------:R-:W-:Y:S01]  /*20cc0*/  IMAD.WIDE R4, R2, 0x4, R108 ;  /* 0x0000000402047825 */ /* 0x000fe200078e026c */
[----:B------:R3:W-:Y:S04]  /*20cd0*/  STL.64 [R1+0x1338], R20 ;  /* 0x0013381401007387 */ /* 0x0007e80000100a00 */
[----:B------:R5:W-:Y:S04]  /*20ce0*/  STL.64 [R1+0x1330], R4 ;  /* 0x0013300401007387 */ /* 0x000be80000100a00 */
[----:B------:R3:W-:Y:S04]  /*20cf0*/  LDGSTS.E [R8+0x78c00], [R20.64], !P4 ;  /* 0x78c0000014087fae */ /* 0x0007e8000e121844 */
[----:B-1----:R-:W4:Y:S01]  /*20d00*/  LDL.LU.64 R44, [R1+0x78] ;  /* 0x00007800012c7983 */ /* 0x002f220000300a00 */
[----:B------:R-:W-:-:S03]  /*20d10*/  IADD3 R0, R10, -0xf6, RZ ;  /* 0xffffff0a0a007810 */ /* 0x000fc60007ffe0ff */
[----:B------:R5:W-:Y:S04]  /*20d20*/  LDGSTS.E [R8+0x78e00], [R4.64], !P4 ;  /* 0x78e0000004087fae */ /* 0x000be8000e121844 */
[----:B---3--:R-:W3:Y:S04]  /*20d30*/  LDL.LU.64 R20, [R1+0x70] ;  /* 0x0000700001147983 */ /* 0x008ee80000300a00 */
[----:B--2---:R-:W2:Y:S01]  /*20d40*/  LDL.LU.64 R76, [R1+0x68] ;  /* 0x00006800014c7983 */ /* 0x004ea20000300a00 */
[----:B------:R-:W-:-:S03]  /*20d50*/  ISETP.GE.U32.AND P6, PT, R0, 0x7ffffe8b, PT ;  /* 0x7ffffe8b0000780c */ /* 0x000fc60003fc6070 */
[----:B------:R-:W3:Y:S01]  /*20d60*/  LDL.LU.64 R108, [R1+0x60] ;  /* 0x00006000016c7983 */ /* 0x000ee20000300a00 */
[----:B------:R-:W-:-:S04]  /*20d70*/  IADD3 R0, R10, -0xfa, RZ ;  /* 0xffffff060a007810 */ /* 0x000fc80007ffe0ff */
[----:B------:R-:W-:Y:S01]  /*20d80*/  ISETP.GE.U32.AND P0, PT, R0, 0x7ffffe87, PT ;  /* 0x7ffffe870000780c */ /* 0x000fe20003f06070 */
[----:B------:R-:W-:-:S04]  /*20d90*/  IMAD.WIDE R84, R2, 0x4, R84 ;  /* 0x0000000402547825 */ /* 0x000fc800078e0254 */
[C---:B------:R-:W-:Y:S01]  /*20da0*/  IMAD.WIDE R68, R2.reuse, 0x4, R68 ;  /* 0x0000000402447825 */ /* 0x040fe200078e0244 */
[----:B------:R-:W-:Y:S03]  /*20db0*/  STL.64 [R1+0x1328], R84 ;  /* 0x0013285401007387 */ /* 0x000fe60000100a00 */
[C---:B------:R-:W-:Y:S01]  /*20dc0*/  IMAD.WIDE R60, R2.reuse, 0x4, R60 ;  /* 0x00000004023c7825 */ /* 0x040fe200078e023c */
[----:B------:R1:W-:Y:S04]  /*20dd0*/  STL.64 [R1+0x1320], R68 ;  /* 0x0013204401007387 */ /* 0x0003e80000100a00 */
[----:B------:R1:W-:Y:S01]  /*20de0*/  LDGSTS.E [R8+0x7a800], [R84.64], !P6 ;  /* 0x7a80000054087fae */ /* 0x0003e2000f121844 */
[----:B-----5:R-:W-:-:S03]  /*20df0*/  IMAD.WIDE R4, R2, 0x4, R100 ;  /* 0x0000000402047825 */ /* 0x020fc600078e0264 */
[----:B------:R5:W-:Y:S04]  /*20e00*/  STL.64 [R1+0x1318], R60 ;  /* 0x0013183c01007387 */ /* 0x000be80000100a00 */
[----:B------:R1:W-:Y:S04]  /*20e10*/  LDGSTS.E [R8+0x7aa00], [R68.64], !P6 ;  /* 0x7aa0000044087fae */ /* 0x0003e8000f121844 */
[----:B------:R5:W-:Y:S04]  /*20e20*/  STL.64 [R1+0x1310], R4 ;  /* 0x0013100401007387 */ /* 0x000be80000100a00 */
[----:B------:R5:W-:Y:S04]  /*20e30*/  LDGSTS.E [R8+0x7ac00], [R60.64], !P6 ;  /* 0x7ac000003c087fae */ /* 0x000be8000f121844 */
[----:B-1----:R-:W3:Y:S04]  /*20e40*/  LDL.LU.64 R68, [R1+0xdf0] ;  /* 0x000df00001447983 */ /* 0x002ee80000300a00 */
[----:B------:R1:W-:Y:S04]  /*20e50*/  LDGSTS.E [R8+0x7ae00], [R4.64], !P6 ;  /* 0x7ae0000004087fae */ /* 0x0003e8000f121844 */
[----:B-----5:R-:W5:Y:S04]  /*20e60*/  LDL.LU.64 R60, [R1+0xde8] ;  /* 0x000de800013c7983 */ /* 0x020f680000300a00 */
[----:B------:R-:W5:Y:S01]  /*20e70*/  LDL.LU.64 R100, [R1+0xde0] ;  /* 0x000de00001647983 */ /* 0x000f620000300a00 */
[----:B------:R-:W-:-:S03]  /*20e80*/  IMAD.WIDE R36, R2, 0x4, R36 ;  /* 0x0000000402247825 */ /* 0x000fc600078e0224 */
[----:B------:R-:W5:Y:S01]  /*20e90*/  LDL.LU.64 R84, [R1+0xdd0] ;  /* 0x000dd00001547983 */ /* 0x000f620000300a00 */
        /* <DEDUP_REMOVED lines=15> */
[----:B--2---:R-:W-:-:S03]  /*20f90*/  IMAD.WIDE R6, R2, 0x4, R76 ;  /* 0x0000000402067825 */ /* 0x004fc600078e024c */
[----:B------:R-:W2:Y:S01]  /*20fa0*/  LDL.LU.64 R76, [R1+0xd40] ;  /* 0x000d4000014c7983 */ /* 0x000ea20000300a00 */
[----:B------:R-:W-:Y:S01]  /*20fb0*/  ISETP.GE.U32.AND P1, PT, R0, 0x7ffffe83, PT ;  /* 0x7ffffe830000780c */ /* 0x000fe20003f26070 */
[----:B----4-:R-:W-:-:S04]  /*20fc0*/  IMAD.WIDE R44, R2, 0x4, R44 ;  /* 0x00000004022c7825 */ /* 0x010fc800078e022c */
[C---:B---3--:R-:W-:Y:S01]  /*20fd0*/  IMAD.WIDE R20, R2.reuse, 0x4, R20 ;  /* 0x0000000402147825 */ /* 0x048fe200078e0214 */
[----:B------:R3:W-:Y:S03]  /*20fe0*/  STL.64 [R1+0x12e8], R44 ;  /* 0x0012e82c01007387 */ /* 0x0007e60000100a00 */
[----:B-1----:R-:W-:Y:S01]  /*20ff0*/  IMAD.WIDE R4, R2, 0x4, R108 ;  /* 0x0000000402047825 */ /* 0x002fe200078e026c */
[----:B------:R1:W-:Y:S01]  /*21000*/  STL.64 [R1+0x12e0], R20 ;  /* 0x0012e01401007387 */ /* 0x0003e20000100a00 */
[----:B------:R-:W-:-:S03]  /*21010*/  IADD3 R0, R10, -0x83, RZ ;  /* 0xffffff7d0a007810 */ /* 0x000fc60007ffe0ff */
[----:B------:R4:W-:Y:S01]  /*21020*/  STL.64 [R1+0x12d8], R6 ;  /* 0x0012d80601007387 */ /* 0x0009e20000100a00 */
[----:B------:R-:W-:-:S03]  /*21030*/  ISETP.GE.U32.AND P5, PT, R0, 0x7ffffefe, PT ;  /* 0x7ffffefe0000780c */ /* 0x000fc60003fa6070 */
[----:B------:R3:W-:Y:S04]  /*21040*/  LDGSTS.E [R8+0x7e800], [R44.64], !P1 ;  /* 0x7e8000002c087fae */ /* 0x0007e8000c921844 */
[----:B------:R1:W-:Y:S04]  /*21050*/  STL.64 [R1+0x12d0], R4 ;  /* 0x0012d00401007387 */ /* 0x0003e80000100a00 */
[----:B------:R1:W-:Y:S04]  /*21060*/  LDGSTS.E [R8+0x7ea00], [R20.64], !P1 ;  /* 0x7ea0000014087fae */ /* 0x0003e8000c921844 */
[----:B---3--:R-:W3:Y:S01]  /*21070*/  LDL.LU.64 R44, [R1+0xcc8] ;  /* 0x000cc800012c7983 */ /* 0x008ee20000300a00 */
[----:B------:R-:W-:-:S03]  /*21080*/  IADD3 R0, R10, -0x87, RZ ;  /* 0xffffff790a007810 */ /* 0x000fc60007ffe0ff */
[----:B------:R4:W-:Y:S04]  /*21090*/  LDGSTS.E [R8+0x7ec00], [R6.64], !P1 ;  /* 0x7ec0000006087fae */ /* 0x0009e8000c921844 */
[----:B-1----:R-:W3:Y:S04]  /*210a0*/  LDL.LU.64 R20, [R1+0xcc0] ;  /* 0x000cc00001147983 */ /* 0x002ee80000300a00 */
[----:B------:R-:W3:Y:S01]  /*210b0*/  LDL.LU.64 R108, [R1+0xca0] ;  /* 0x000ca000016c7983 */ /* 0x000ee20000300a00 */
[----:B------:R-:W-:-:S03]  /*210c0*/  ISETP.GE.U32.AND P2, PT, R0, 0x7ffffefa, PT ;  /* 0x7ffffefa0000780c */ /* 0x000fc60003f46070 */
[----:B------:R1:W-:Y:S01]  /*210d0*/  LDGSTS.E [R8+0x7ee00], [R4.64], !P1 ;  /* 0x7ee0000004087fae */ /* 0x0003e2000c921844 */
[----:B------:R-:W-:-:S05]  /*210e0*/  IMAD.WIDE R68, R2, 0x4, R68 ;  /* 0x0000000402447825 */ /* 0x000fca00078e0244 */
[----:B------:R1:W-:Y:S01]  /*210f0*/  LDGSTS.E [R29+0x41000], [R68.64], !P5 ;  /* 0x41000000441d7fae */ /* 0x0003e2000e921844 */
[----:B-----5:R-:W-:-:S04]  /*21100*/  IMAD.WIDE R60, R2, 0x4, R60 ;  /* 0x00000004023c7825 */ /* 0x020fc800078e023c */
[C---:B----4-:R-:W-:Y:S01]  /*21110*/  IMAD.WIDE R6, R2.reuse, 0x4, R100 ;  /* 0x0000000402067825 */ /* 0x050fe200078e0264 */
[----:B------:R4:W-:Y:S04]  /*21120*/  LDGSTS.E [R29+0x41200], [R60.64], !P5 ;  /* 0x412000003c1d7fae */ /* 0x0009e8000e921844 */
[----:B------:R-:W5:Y:S01]  /*21130*/  LDL.LU.64 R100, [R1+0xc98] ;  /* 0x000c980001647983 */ /* 0x000f620000300a00 */
[----:B-1----:R-:W-:-:S03]  /*21140*/  IMAD.WIDE R4, R2, 0x4, R84 ;  /* 0x0000000402047825 */ /* 0x002fc600078e0254 */
[----:B------:R1:W-:Y:S04]  /*21150*/  STL.64 [R1+0x12c8], R68 ;  /* 0x0012c84401007387 */ /* 0x0003e80000100a00 */
[----:B------:R4:W-:Y:S04]  /*21160*/  STL.64 [R1+0x12c0], R60 ;  /* 0x0012c03c01007387 */ /* 0x0009e80000100a00 */
        /* <DEDUP_REMOVED lines=8> */
[----:B------:R-:W-:Y:S01]  /*211f0*/  STL.64 [R1+0x12a8], R60 ;  /* 0x0012a83c01007387 */ /* 0x000fe20000100a00 */
[----:B------:R-:W-:-:S03]  /*21200*/  IMAD.WIDE R12, R2, 0x4, R12 ;  /* 0x00000004020c7825 */ /* 0x000fc600078e020c */
[----:B------:R2:W-:Y:S01]  /*21210*/  LDGSTS.E [R29+0x43000], [R60.64], !P2 ;  /* 0x430000003c1d7fae */ /* 0x0005e2000d121844 */
[----:B-1----:R-:W-:-:S03]  /*21220*/  IMAD.WIDE R6, R2, 0x4, R92 ;  /* 0x0000000402067825 */ /* 0x002fc600078e025c */
[----:B------:R-:W4:Y:S04]  /*21230*/  LDL.LU.64 R92, [R1+0xbf0] ;  /* 0x000bf000015c7983 */ /* 0x000f280000300a00 */
[----:B------:R1:W-:Y:S04]  /*21240*/  STL.64 [R1+0x12a0], R12 ;  /* 0x0012a00c01007387 */ /* 0x0003e80000100a00 */
[----:B------:R1:W-:Y:S04]  /*21250*/  STL.64 [R1+0x1298], R6 ;  /* 0x0012980601007387 */ /* 0x0003e80000100a00 */
[----:B------:R1:W-:Y:S01]  /*21260*/  LDGSTS.E [R29+0x43200], [R12.64], !P2 ;  /* 0x432000000c1d7fae */ /* 0x0003e2000d121844 */
[----:B------:R-:W-:-:S03]  /*21270*/  IADD3 R0, R10, -0x8b, RZ ;  /* 0xffffff750a007810 */ /* 0x000fc60007ffe0ff */
[----:B------:R1:W-:Y:S01]  /*21280*/  LDGSTS.E [R29+0x43400], [R6.64], !P2 ;  /* 0x43400000061d7fae */ /* 0x0003e2000d121844 */
[----:B--2---:R-:W-:-:S05]  /*21290*/  IMAD.WIDE R4, R2, 0x4, R76 ;  /* 0x0000000402047825 */ /* 0x004fca00078e024c */
[----:B------:R5:W-:Y:S04]  /*212a0*/  STL.64 [R1+0x1288], R4 ;  /* 0x0012880401007387 */ /* 0x000be80000100a00 */
[----:B------:R-:W2:Y:S04]  /*212b0*/  LDL.LU.64 R76, [R1+0xb80] ;  /* 0x000b8000014c7983 */ /* 0x000ea80000300a00 */
[----:B-1----:R-:W2:Y:S01]  /*212c0*/  LDL.LU.64 R12, [R1+0xb78] ;  /* 0x000b7800010c7983 */ /* 0x002ea20000300a00 */
[----:B------:R-:W-:-:S03]  /*212d0*/  ISETP.GE.U32.AND P3, PT, R0, 0x7ffffef6, PT ;  /* 0x7ffffef60000780c */ /* 0x000fc60003f66070 */
[----:B------:R-:W2:Y:S01]  /*212e0*/  LDL.LU.64 R60, [R1+0xb70] ;  /* 0x000b7000013c7983 */ /* 0x000ea20000300a00 */
[----:B------:R-:W-:-:S03]  /*212f0*/  IADD3 R0, R10, -0x8f, RZ ;  /* 0xffffff710a007810 */ /* 0x000fc60007ffe0ff */
[----:B------:R5:W-:Y:S01]  /*21300*/  LDGSTS.E [R29+0x43600], [R4.64], !P2 ;  /* 0x43600000041d7fae */ /* 0x000be2000d121844 */
[----:B---3--:R-:W-:-:S05]  /*21310*/  IMAD.WIDE R44, R2, 0x4, R44 ;  /* 0x00000004022c7825 */ /* 0x008fca00078e022c */
[----:B------:R1:W-:Y:S01]  /*21320*/  STL.64 [R1+0x1280], R44 ;  /* 0x0012802c01007387 */ /* 0x0003e20000100a00 */
[----:B------:R-:W-:-:S04]  /*21330*/  IMAD.WIDE R20, R2, 0x4, R20 ;  /* 0x0000000402147825 */ /* 0x000fc800078e0214 */
[----:B------:R-:W-:Y:S01]  /*21340*/  IMAD.WIDE R6, R2, 0x4, R108 ;  /* 0x0000000402067825 */ /* 0x000fe200078e026c */
[----:B------:R-:W-:Y:S01]  /*21350*/  ISETP.GE.U32.AND P4, PT, R0, 0x7ffffef2, PT ;  /* 0x7ffffef20000780c */ /* 0x000fe20003f86070 */
[----:B------:R-:W3:Y:S04]  /*21360*/  LDL.LU.64 R108, [R1+0xb68] ;  /* 0x000b6800016c7983 */ /* 0x000ee80000300a00 */
[----:B------:R1:W-:Y:S04]  /*21370*/  STL.64 [R1+0x1240], R20 ;  /* 0x0012401401007387 */ /* 0x0003e80000100a00 */
[----:B------:R1:W-:Y:S04]  /*21380*/  STL.64 [R1+0x1238], R6 ;  /* 0x0012380601007387 */ /* 0x0003e80000100a00 */
[----:B------:R1:W-:Y:S04]  /*21390*/  LDGSTS.E [R29+0x45000], [R44.64], !P3 ;  /* 0x450000002c1d7fae */ /* 0x0003e8000d921844 */
[----:B------:R1:W-:Y:S04]  /*213a0*/  LDGSTS.E [R29+0x45200], [R20.64], !P3 ;  /* 0x45200000141d7fae */ /* 0x0003e8000d921844 */
[----:B------:R5:W-:Y:S02]  /*213b0*/  LDGSTS.E [R29+0x45400], [R6.64], !P3 ;  /* 0x45400000061d7fae */ /* 0x000be4000d921844 */
[----:B-----5:R-:W-:-:S05]  /*213c0*/  IMAD.WIDE R4, R2, 0x4, R100 ;  /* 0x0000000402047825 */ /* 0x020fca00078e0264 */
[----:B------:R5:W-:Y:S04]  /*213d0*/  STL.64 [R1+0x1230], R4 ;  /* 0x0012300401007387 */ /* 0x000be80000100a00 */
[----:B-1----:R-:W3:Y:S04]  /*213e0*/  LDL.LU.64 R44, [R1+0xb20] ;  /* 0x000b2000012c7983 */ /* 0x002ee80000300a00 */
[----:B------:R-:W3:Y:S04]  /*213f0*/  LDL.LU.64 R20, [R1+0xb18] ;  /* 0x000b180001147983 */ /* 0x000ee80000300a00 */
[----:B------:R-:W3:Y:S01]  /*21400*/  LDL.LU.64 R6, [R1+0xb10] ;  /* 0x000b100001067983 */ /* 0x000ee20000300a00 */
[----:B------:R-:W-:-:S03]  /*21410*/  IMAD.WIDE R84, R2, 0x4, R84 ;  /* 0x0000000402547825 */ /* 0x000fc600078e0254 */
[----:B------:R-:W3:Y:S01]  /*21420*/  LDL.LU.64 R100, [R1+0xb00] ;  /* 0x000b000001647983 */ /* 0x000ee20000300a00 */
[----:B------:R-:W-:-:S03]  /*21430*/  IMAD.WIDE R68, R2, 0x4, R68 ;  /* 0x0000000402447825 */ /* 0x000fc600078e0244 */
[----:B------:R5:W-:Y:S04]  /*21440*/  LDGSTS.E [R29+0x45600], [R4.64], !P3 ;  /* 0x45600000041d7fae */ /* 0x000be8000d921844 */
[----:B------:R-:W-:Y:S01]  /*21450*/  STL.64 [R1+0x1228], R84 ;  /* 0x0012285401007387 */ /* 0x000fe20000100a00 */
[----:B----4-:R-:W-:-:S03]  /*21460*/  IMAD.WIDE R36, R2, 0x4, R36 ;  /* 0x0000000402247825 */ /* 0x010fc600078e0224 */
[----:B------:R1:W-:Y:S04]  /*21470*/  STL.64 [R1+0x1220], R68 ;  /* 0x0012204401007387 */ /* 0x0003e80000100a00 */
[----:B------:R2:W-:Y:S01]  /*21480*/  LDGSTS.E [R29+0x47000], [R84.64], !P4 ;  /* 0x47000000541d7fae */ /* 0x0005e2000e121844 */
[----:B-----5:R-:W-:-:S03]  /*21490*/  IMAD.WIDE R4, R2, 0x4, R92 ;  /* 0x0000000402047825 */ /* 0x020fc600078e025c */
[----:B------:R4:W-:Y:S04]  /*214a0*/  STL.64 [R1+0x1218], R36 ;  /* 0x0012182401007387 */ /* 0x0009e80000100a00 */
[----:B------:R1:W-:Y:S04]  /*214b0*/  LDGSTS.E [R29+0x47200], [R68.64], !P4 ;  /* 0x47200000441d7fae */ /* 0x0003e8000e121844 */
[----:B------:R3:W-:Y:S04]  /*214c0*/  STL.64 [R1+0x1210], R4 ;  /* 0x0012100401007387 */ /* 0x0007e80000100a00 */
[----:B------:R4:W-:Y:S04]  /*214d0*/  LDGSTS.E [R29+0x47400], [R36.64], !P4 ;  /* 0x47400000241d7fae */ /* 0x0009e8000e121844 */
[----:B-1----:R-:W5:Y:S01]  /*214e0*/  LDL.LU.64 R68, [R1+0xa90] ;  /* 0x000a900001447983 */ /* 0x002f620000300a00 */
[----:B------:R-:W-:-:S03]  /*214f0*/  IADD3 R0, R10, -0x93, RZ ;  /* 0xffffff6d0a007810 */ /* 0x000fc60007ffe0ff */
[----:B------:R3:W-:Y:S04]  /*21500*/  LDGSTS.E [R29+0x47600], [R4.64], !P4 ;  /* 0x47600000041d7fae */ /* 0x0007e8000e121844 */
[----:B----4-:R-:W4:Y:S01]  /*21510*/  LDL.LU.64 R36, [R1+0xa88] ;  /* 0x000a880001247983 */ /* 0x010f220000300a00 */
[----:B--2---:R-:W-:-:S04]  /*21520*/  IMAD.WIDE R84, R2, 0x4, R76 ;  /* 0x0000000402547825 */ /* 0x004fc800078e024c */
[----:B------:R-:W-:Y:S02]  /*21530*/  IMAD.WIDE R76, R2, 0x4, R12 ;  /* 0x00000004024c7825 */ /* 0x000fe400078e020c */
[----:B------:R-:W2:Y:S04]  /*21540*/  LDL.LU.64 R12, [R1+0xa80] ;  /* 0x000a8000010c7983 */ /* 0x000ea80000300a00 */
[----:B------:R-:W2:Y:S01]  /*21550*/  LDL.LU.64 R92, [R1+0xa70] ;  /* 0x000a7000015c7983 */ /* 0x000ea20000300a00 */
[----:B------:R-:W-:Y:S01]  /*21560*/  ISETP.GE.U32.AND P6, PT, R0, 0x7ffffeee, PT ;  /* 0x7ffffeee0000780c */ /* 0x000fe20003fc6070 */
[----:B------:R-:W-:Y:S01]  /*21570*/  IMAD.WIDE R60, R2, 0x4, R60 ;  /* 0x00000004023c7825 */ /* 0x000fe200078e023c */
[----:B------:R-:W-:Y:S01]  /*21580*/  IADD3 R0, R10, -0x97, RZ ;  /* 0xffffff690a007810 */ /* 0x000fe20007ffe0ff */
[----:B------:R1:W-:Y:S04]  /*21590*/  STL.64 [R1+0x1208], R84 ;  /* 0x0012085401007387 */ /* 0x0003e80000100a00 */
[----:B------:R1:W-:Y:S01]  /*215a0*/  STL.64 [R1+0x1200], R76 ;  /* 0x0012004c01007387 */ /* 0x0003e20000100a00 */
[----:B------:R-:W-:-:S03]  /*215b0*/  ISETP.GE.U32.AND P0, PT, R0, 0x7ffffeea, PT ;  /* 0x7ffffeea0000780c */ /* 0x000fc60003f06070 */
[----:B------:R1:W-:Y:S04]  /*215c0*/  STL.64 [R1+0x11f8], R60 ;  /* 0x0011f83c01007387 */ /* 0x0003e80000100a00 */
[----:B------:R1:W-:Y:S04]  /*215d0*/  LDGSTS.E [R29+0x49000], [R84.64], !P6 ;  /* 0x49000000541d7fae */ /* 0x0003e8000f121844 */
[----:B------:R1:W-:Y:S04]  /*215e0*/  LDGSTS.E [R29+0x49200], [R76.64], !P6 ;  /* 0x492000004c1d7fae */ /* 0x0003e8000f121844 */
[----:B------:R3:W-:Y:S02]  /*215f0*/  LDGSTS.E [R29+0x49400], [R60.64], !P6 ;  /* 0x494000003c1d7fae */ /* 0x0007e4000f121844 */
[----:B---3--:R-:W-:-:S05]  /*21600*/  IMAD.WIDE R4, R2, 0x4, R108 ;  /* 0x0000000402047825 */ /* 0x008fca00078e026c */
[----:B------:R3:W-:Y:S04]  /*21610*/  STL.64 [R1+0x11f0], R4 ;  /* 0x0011f00401007387 */ /* 0x0007e80000100a00 */
[----:B-1----:R-:W2:Y:S04]  /*21620*/  LDL.LU.64 R84, [R1+0xa00] ;  /* 0x000a000001547983 */ /* 0x002ea80000300a00 */
[----:B------:R-:W2:Y:S04]  /*21630*/  LDL.LU.64 R76, [R1+0x9f8] ;  /* 0x0009f800014c7983 */ /* 0x000ea80000300a00 */
[----:B------:R-:W2:Y:S04]  /*21640*/  LDL.LU.64 R60, [R1+0x9f0] ;  /* 0x0009f000013c7983 */ /* 0x000ea80000300a00 */
[----:B------:R-:W2:Y:S01]  /*21650*/  LDL.LU.64 R108, [R1+0x9e0] ;  /* 0x0009e000016c7983 */ /* 0x000ea20000300a00 */
[----:B------:R-:W-:-:S03]  /*21660*/  IADD3 R0, R10, -0x9b, RZ ;  /* 0xffffff650a007810 */ /* 0x000fc60007ffe0ff */
[----:B------:R3:W-:Y:S01]  /*21670*/  LDGSTS.E [R29+0x49600], [R4.64], !P6 ;  /* 0x49600000041d7fae */ /* 0x0007e2000f121844 */
[----:B------:R-:W-:-:S04]  /*21680*/  IMAD.WIDE R44, R2, 0x4, R44 ;  /* 0x00000004022c7825 */ /* 0x000fc800078e022c */
[C---:B------:R-:W-:Y:S01]  /*21690*/  IMAD.WIDE R20, R2.reuse, 0x4, R20 ;  /* 0x0000000402147825 */ /* 0x040fe200078e0214 */
[----:B------:R1:W-:Y:S03]  /*216a0*/  STL.64 [R1+0x11e8], R44 ;  /* 0x0011e82c01007387 */ /* 0x0003e60000100a00 */
[----:B------:R-:W-:Y:S01]  /*216b0*/  IMAD.WIDE R6, R2, 0x4, R6 ;  /* 0x0000000402067825 */ /* 0x000fe200078e0206 */
[----:B------:R-:W-:-:S03]  /*216c0*/  ISETP.GE.U32.AND P1, PT, R0, 0x7ffffee6, PT ;  /* 0x7ffffee60000780c */ /* 0x000fc60003f26070 */
[C---:B---3--:R-:W-:Y:S01]  /*216d0*/  IMAD.WIDE R4, R2.reuse, 0x4, R100 ;  /* 0x0000000402047825 */ /* 0x048fe200078e0264 */
[----:B------:R3:W-:Y:S04]  /*216e0*/  STL.64 [R1+0x11d8], R20 ;  /* 0x0011d81401007387 */ /* 0x0007e80000100a00 */
[----:B------:R1:W-:Y:S04]  /*216f0*/  STL.64 [R1+0x11d0], R6 ;  /* 0x0011d00601007387 */ /* 0x0003e80000100a00 */
[----:B------:R1:W-:Y:S04]  /*21700*/  LDGSTS.E [R29+0x4b000], [R44.64], !P0 ;  /* 0x4b0000002c1d7fae */ /* 0x0003e8000c121844 */
[----:B------:R2:W-:Y:S04]  /*21710*/  STL.64 [R1+0x11c8], R4 ;  /* 0x0011c80401007387 */ /* 0x0005e80000100a00 */
[----:B------:R3:W-:Y:S04]  /*21720*/  LDGSTS.E [R29+0x4b200], [R20.64], !P0 ;  /* 0x4b200000141d7fae */ /* 0x0007e8000c121844 */
[----:B-1----:R-:W2:Y:S04]  /*21730*/  LDL.LU.64 R44, [R1+0x970] ;  /* 0x00097000012c7983 */ /* 0x002ea80000300a00 */
[----:B------:R1:W-:Y:S04]  /*21740*/  LDGSTS.E [R29+0x4b400], [R6.64], !P0 ;  /* 0x4b400000061d7fae */ /* 0x0003e8000c121844 */
[----:B---3--:R-:W2:Y:S04]  /*21750*/  LDL.LU.64 R20, [R1+0x968] ;  /* 0x0009680001147983 */ /* 0x008ea80000300a00 */
[----:B------:R2:W-:Y:S04]  /*21760*/  LDGSTS.E [R29+0x4b600], [R4.64], !P0 ;  /* 0x4b600000041d7fae */ /* 0x0005e8000c121844 */
[----:B-1----:R-:W2:Y:S04]  /*21770*/  LDL.LU.64 R6, [R1+0x960] ;  /* 0x0009600001067983 */ /* 0x002ea80000300a00 */
[----:B------:R-:W2:Y:S01]  /*21780*/  LDL.LU.64 R100, [R1+0x950] ;  /* 0x0009500001647983 */ /* 0x000ea20000300a00 */
[----:B-----5:R-:W-:-:S04]  /*21790*/  IMAD.WIDE R68, R2, 0x4, R68 ;  /* 0x0000000402447825 */ /* 0x020fc800078e0244 */
[C---:B----4-:R-:W-:Y:S01]  /*217a0*/  IMAD.WIDE R36, R2.reuse, 0x4, R36 ;  /* 0x0000000402247825 */ /* 0x050fe200078e0224 */
[----:B------:R-:W-:Y:S04]  /*217b0*/  STL.64 [R1+0x11c0], R68 ;  /* 0x0011c04401007387 */ /* 0x000fe80000100a00 */
[----:B------:R1:W-:Y:S04]  /*217c0*/  STL.64 [R1+0x1198], R36 ;  /* 0x0011982401007387 */ /* 0x0003e80000100a00 */
[----:B------:R4:W-:Y:S04]  /*217d0*/  LDGSTS.E [R29+0x4d000], [R68.64], !P1 ;  /* 0x4d000000441d7fae */ /* 0x0009e8000c921844 */
[----:B------:R1:W-:Y:S01]  /*217e0*/  LDGSTS.E [R29+0x4d200], [R36.64], !P1 ;  /* 0x4d200000241d7fae */ /* 0x0003e2000c921844 */
[----:B--2---:R-:W-:-:S04]  /*217f0*/  IMAD.WIDE R12, R2, 0x4, R12 ;  /* 0x00000004020c7825 */ /* 0x004fc800078e020c */
[----:B------:R-:W-:Y:S01]  /*21800*/  IMAD.WIDE R4, R2, 0x4, R92 ;  /* 0x0000000402047825 */ /* 0x000fe200078e025c */
[----:B------:R2:W-:Y:S04]  /*21810*/  STL.64 [R1+0x1190], R12 ;  /* 0x0011900c01007387 */ /* 0x0005e80000100a00 */
[----:B------:R5:W-:Y:S04]  /*21820*/  STL.64 [R1+0x1188], R4 ;  /* 0x0011880401007387 */ /* 0x000be80000100a00 */
[----:B------:R2:W-:Y:S04]  /*21830*/  LDGSTS.E [R29+0x4d400], [R12.64], !P1 ;  /* 0x4d4000000c1d7fae */ /* 0x0005e8000c921844 */
[----:B-1----:R-:W3:Y:S01]  /*21840*/  LDL.LU.64 R36, [R1+0x8e0] ;  /* 0x0008e00001247983 */ /* 0x002ee20000300a00 */
[----:B------:R-:W-:-:S03]  /*21850*/  IADD3 R0, R10, -0x9f, RZ ;  /* 0xffffff610a007810 */ /* 0x000fc60007ffe0ff */
[----:B------:R5:W-:Y:S04]  /*21860*/  LDGSTS.E [R29+0x4d600], [R4.64], !P1 ;  /* 0x4d600000041d7fae */ /* 0x000be8000c921844 */
[----:B--2---:R-:W2:Y:S04]  /*21870*/  LDL.LU.64 R12, [R1+0x8d8] ;  /* 0x0008d800010c7983 */ /* 0x004ea80000300a00 */
[----:B----4-:R-:W4:Y:S04]  /*21880*/  LDL.LU.64 R68, [R1+0x8d0] ;  /* 0x0008d00001447983 */ /* 0x010f280000300a00 */
[----:B------:R-:W4:Y:S01]  /*21890*/  LDL.LU.64 R92, [R1+0x8c0] ;  /* 0x0008c000015c7983 */ /* 0x000f220000300a00 */
[----:B------:R-:W-:Y:S01]  /*218a0*/  ISETP.GE.U32.AND P5, PT, R0, 0x7ffffee2, PT ;  /* 0x7ffffee20000780c */ /* 0x000fe20003fa6070 */
[----:B------:R-:W-:-:S04]  /*218b0*/  IMAD.WIDE R84, R2, 0x4, R84 ;  /* 0x0000000402547825 */ /* 0x000fc800078e0254 */
[----:B------:R-:W-:Y:S01]  /*218c0*/  IMAD.WIDE R76, R2, 0x4, R76 ;  /* 0x00000004024c7825 */ /* 0x000fe200078e024c */
[----:B------:R-:W-:-:S03]  /*218d0*/  IADD3 R0, R10, -0xa3, RZ ;  /* 0xffffff5d0a007810 */ /* 0x000fc60007ffe0ff */
[C---:B------:R-:W-:Y:S01]  /*218e0*/  IMAD.WIDE R60, R2.reuse, 0x4, R60 ;  /* 0x00000004023c7825 */ /* 0x040fe200078e023c */
[----:B------:R-:W-:Y:S03]  /*218f0*/  STL.64 [R1+0x1160], R84 ;  /* 0x0011605401007387 */ /* 0x000fe60000100a00 */
[----:B-----5:R-:W-:Y:S01]  /*21900*/  IMAD.WIDE R4, R2, 0x4, R108 ;  /* 0x0000000402047825 */ /* 0x020fe200078e026c */
[----:B------:R1:W-:Y:S01]  /*21910*/  STL.64 [R1+0x1158], R76 ;  /* 0x0011584c01007387 */ /* 0x0003e20000100a00 */
[----:B------:R-:W-:-:S03]  /*21920*/  ISETP.GE.U32.AND P2, PT, R0, 0x7ffffede, PT ;  /* 0x7ffffede0000780c */ /* 0x000fc60003f46070 */
[----:B------:R5:W-:Y:S04]  /*21930*/  LDGSTS.E [R29+0x4f000], [R84.64], !P5 ;  /* 0x4f000000541d7fae */ /* 0x000be8000e921844 */
[----:B------:R1:W-:Y:S04]  /*21940*/  STL.64 [R1+0x1150], R60 ;  /* 0x0011503c01007387 */ /* 0x0003e80000100a00 */
[----:B------:R1:W-:Y:S04]  /*21950*/  LDGSTS.E [R29+0x4f200], [R76.64], !P5 ;  /* 0x4f2000004c1d7fae */ /* 0x0003e8000e921844 */
[----:B------:R5:W-:Y:S04]  /*21960*/  STL.64 [R1+0x1148], R4 ;  /* 0x0011480401007387 */ /* 0x000be80000100a00 */
[----:B------:R5:W-:Y:S04]  /*21970*/  LDGSTS.E [R29+0x4f400], [R60.64], !P5 ;  /* 0x4f4000003c1d7fae */ /* 0x000be8000e921844 */
[----:B-1----:R-:W4:Y:S04]  /*21980*/  LDL.LU.64 R76, [R1+0x848] ;  /* 0x00084800014c7983 */ /* 0x002f280000300a00 */
[----:B------:R1:W-:Y:S04]  /*21990*/  LDGSTS.E [R29+0x4f600], [R4.64], !P5 ;  /* 0x4f600000041d7fae */ /* 0x0003e8000e921844 */
[----:B-----5:R-:W5:Y:S04]  /*219a0*/  LDL.LU.64 R60, [R1+0x840] ;  /* 0x00084000013c7983 */ /* 0x020f680000300a00 */
[----:B------:R-:W5:Y:S01]  /*219b0*/  LDL.LU.64 R108, [R1+0x830] ;  /* 0x00083000016c7983 */ /* 0x000f620000300a00 */
[----:B------:R-:W-:-:S03]  /*219c0*/  IMAD.WIDE R44, R2, 0x4, R44 ;  /* 0x00000004022c7825 */ /* 0x000fc600078e022c */
[----:B------:R-:W5:Y:S01]  /*219d0*/  LDL.LU.64 R84, [R1+0x820] ;  /* 0x0008200001547983 */ /* 0x000f620000300a00 */
[----:B------:R-:W-:Y:S01]  /*219e0*/  IADD3 R0, R10, -0xa7, RZ ;  /* 0xffffff590a007810 */ /* 0x000fe20007ffe0ff */
[C---:B------:R-:W-:Y:S02]  /*219f0*/  IMAD.WIDE R20, R2.reuse, 0x4, R20 ;  /* 0x0000000402147825 */ /* 0x040fe400078e0214 */
[----:B------:R1:W-:Y:S02]  /*21a00*/  STL.64 [R1+0x1180], R44 ;  /* 0x0011802c01007387 */ /* 0x0003e40000100a00 */
[C---:B------:R-:W-:Y:S02]  /*21a10*/  IMAD.WIDE R6, R2.reuse, 0x4, R6 ;  /* 0x0000000402067825 */ /* 0x040fe400078e0206 */
[----:B------:R1:W-:Y:S02]  /*21a20*/  STL.64 [R1+0x1140], R20 ;  /* 0x0011401401007387 */ /* 0x0003e40000100a00 */
[----:B-1----:R-:W-:-:S02]  /*21a30*/  IMAD.WIDE R4, R2, 0x4, R100 ;  /* 0x0000000402047825 */ /* 0x002fc400078e0264 */
[----:B------:R4:W-:Y:S01]  /*21a40*/  STL.64 [R1+0x1138], R6 ;  /* 0x0011380601007387 */ /* 0x0009e20000100a00 */
[----:B------:R-:W-:-:S03]  /*21a50*/  ISETP.GE.U32.AND P3, PT, R0, 0x7ffffeda, PT ;  /* 0x7ffffeda0000780c */ /* 0x000fc60003f66070 */
[----:B------:R1:W-:Y:S04]  /*21a60*/  LDGSTS.E [R29+0x51000], [R44.64], !P2 ;  /* 0x510000002c1d7fae */ /* 0x0003e8000d121844 */
[----:B------:R2:W-:Y:S04]  /*21a70*/  STL.64 [R1+0x1130], R4 ;  /* 0x0011300401007387 */ /* 0x0005e80000100a00 */
[----:B------:R1:W-:Y:S04]  /*21a80*/  LDGSTS.E [R29+0x51200], [R20.64], !P2 ;  /* 0x51200000141d7fae */ /* 0x0003e8000d121844 */
[----:B-1----:R-:W5:Y:S04]  /*21a90*/  LDL.LU.64 R44, [R1+0x7d8] ;  /* 0x0007d800012c7983 */ /* 0x002f680000300a00 */
[----:B------:R4:W-:Y:S04]  /*21aa0*/  LDGSTS.E [R29+0x51400], [R6.64], !P2 ;  /* 0x51400000061d7fae */ /* 0x0009e8000d121844 */
[----:B------:R-:W5:Y:S04]  /*21ab0*/  LDL.LU.64 R20, [R1+0x7d0] ;  /* 0x0007d00001147983 */ /* 0x000f680000300a00 */
[----:B------:R-:W5:Y:S04]  /*21ac0*/  LDL.LU.64 R100, [R1+0x7c8] ;  /* 0x0007c80001647983 */ /* 0x000f680000300a00 */
[----:B------:R1:W-:Y:S01]  /*21ad0*/  LDGSTS.E [R29+0x51600], [R4.64], !P2 ;  /* 0x51600000041d7fae */ /* 0x0003e2000d121844 */
[----:B---3--:R-:W-:-:S05]  /*21ae0*/  IMAD.WIDE R36, R2, 0x4, R36 ;  /* 0x0000000402247825 */ /* 0x008fca00078e0224 */
[----:B------:R3:W-:Y:S01]  /*21af0*/  LDGSTS.E [R29+0x53000], [R36.64], !P3 ;  /* 0x53000000241d7fae */ /* 0x0007e2000d921844 */
[----:B--2---:R-:W-:-:S04]  /*21b00*/  IMAD.WIDE R12, R2, 0x4, R12 ;  /* 0x00000004020c7825 */ /* 0x004fc800078e020c */
[C---:B----4-:R-:W-:Y:S01]  /*21b10*/  IMAD.WIDE R6, R2.reuse, 0x4, R68 ;  /* 0x0000000402067825 */ /* 0x050fe200078e0244 */
[----:B------:R2:W-:Y:S04]  /*21b20*/  LDGSTS.E [R29+0x53200], [R12.64], !P3 ;  /* 0x532000000c1d7fae */ /* 0x0005e8000d921844 */
[----:B------:R-:W4:Y:S01]  /*21b30*/  LDL.LU.64 R68, [R1+0x7c0] ;  /* 0x0007c00001447983 */ /* 0x000f220000300a00 */
[----:B-1----:R-:W-:-:S03]  /*21b40*/  IMAD.WIDE R4, R2, 0x4, R92 ;  /* 0x0000000402047825 */ /* 0x002fc600078e025c */
[----:B------:R3:W-:Y:S04]  /*21b50*/  STL.64 [R1+0x1128], R36 ;  /* 0x0011282401007387 */ /* 0x0007e80000100a00 */
[----:B------:R2:W-:Y:S04]  /*21b60*/  STL.64 [R1+0x1120], R12 ;  /* 0x0011200c01007387 */ /* 0x0005e80000100a00 */
[----:B------:R5:W-:Y:S04]  /*21b70*/  STL.64 [R1+0x1118], R6 ;  /* 0x0011180601007387 */ /* 0x000be80000100a00 */
[----:B------:R1:W-:Y:S04]  /*21b80*/  STL.64 [R1+0x1110], R4 ;  /* 0x0011100401007387 */ /* 0x0003e80000100a00 */
[----:B---3--:R-:W3:Y:S04]  /*21b90*/  LDL.LU.64 R36, [R1+0x778] ;  /* 0x0007780001247983 */ /* 0x008ee80000300a00 */
[----:B--2---:R-:W2:Y:S04]  /*21ba0*/  LDL.LU.64 R12, [R1+0x770] ;  /* 0x00077000010c7983 */ /* 0x004ea80000300a00 */
[----:B------:R-:W2:Y:S01]  /*21bb0*/  LDL.LU.64 R92, [R1+0x768] ;  /* 0x00076800015c7983 */ /* 0x000ea20000300a00 */
[----:B------:R-:W-:-:S03]  /*21bc0*/  IADD3 R0, R10, -0xab, RZ ;  /* 0xffffff550a007810 */ /* 0x000fc60007ffe0ff */
[----:B------:R5:W-:Y:S01]  /*21bd0*/  LDGSTS.E [R29+0x53400], [R6.64], !P3 ;  /* 0x53400000061d7fae */ /* 0x000be2000d921844 */
[----:B------:R-:W-:Y:S02]  /*21be0*/  ISETP.GE.U32.AND P4, PT, R0, 0x7ffffed6, PT ;  /* 0x7ffffed60000780c */ /* 0x000fe40003f86070 */
[----:B------:R-:W-:Y:S01]  /*21bf0*/  IADD3 R0, R10, -0xaf, RZ ;  /* 0xffffff510a007810 */ /* 0x000fe20007ffe0ff */
[----:B------:R1:W-:Y:S01]  /*21c00*/  LDGSTS.E [R29+0x53600], [R4.64], !P3 ;  /* 0x53600000041d7fae */ /* 0x0003e2000d921844 */
[----:B------:R-:W-:Y:S02]  /*21c10*/  IMAD.WIDE R76, R2, 0x4, R76 ;  /* 0x00000004024c7825 */ /* 0x000fe400078e024c */
[----:B------:R-:W-:-:S07]  /*21c20*/  ISETP.GE.U32.AND P6, PT, R0, 0x7ffffed2, PT ;  /* 0x7ffffed20000780c */ /* 0x000fce0003fc6070 */
[----:B------:R1:W-:Y:S01]  /*21c30*/  LDGSTS.E [R29+0x55000], [R76.64], !P4 ;  /* 0x550000004c1d7fae */ /* 0x0003e2000e121844 */
[----:B-----5:R-:W-:-:S03]  /*21c40*/  IMAD.WIDE R6, R2, 0x4, R108 ;  /* 0x0000000402067825 */ /* 0x020fc600078e026c */
[----:B------:R-:W5:Y:S01]  /*21c50*/  LDL.LU.64 R108, [R1+0x760] ;  /* 0x00076000016c7983 */ /* 0x000f620000300a00 */
[----:B------:R-:W-:-:S03]  /*21c60*/  IMAD.WIDE R60, R2, 0x4, R60 ;  /* 0x00000004023c7825 */ /* 0x000fc600078e023c */
[----:B------:R1:W-:Y:S02]  /*21c70*/  STL.64 [R1+0xe00], R76 ;  /* 0x000e004c01007387 */ /* 0x0003e40000100a00 */
[C---:B-1----:R-:W-:Y:S02]  /*21c80*/  IMAD.WIDE R4, R2.reuse, 0x4, R84 ;  /* 0x0000000402047825 */ /* 0x042fe400078e0254 */
[----:B------:R1:W-:Y:S04]  /*21c90*/  STL.64 [R1+0x1108], R60 ;  /* 0x0011083c01007387 */ /* 0x0003e80000100a00 */
[----:B------:R1:W-:Y:S04]  /*21ca0*/  STL.64 [R1+0xdf0], R6 ;  /* 0x000df00601007387 */ /* 0x0003e80000100a00 */
[----:B------:R4:W-:Y:S04]  /*21cb0*/  STL.64 [R1+0xde8], R4 ;  /* 0x000de80401007387 */ /* 0x0009e80000100a00 */
[----:B------:R-:W5:Y:S04]  /*21cc0*/  LDL.LU.64 R84, [R1+0x718] ;  /* 0x0007180001547983 */ /* 0x000f680000300a00 */
[----:B------:R1:W-:Y:S04]  /*21cd0*/  LDGSTS.E [R29+0x55200], [R60.64], !P4 ;  /* 0x552000003c1d7fae */ /* 0x0003e8000e121844 */
[----:B------:R-:W5:Y:S04]  /*21ce0*/  LDL.LU.64 R76, [R1+0x710] ;  /* 0x00071000014c7983 */ /* 0x000f680000300a00 */
[----:B------:R1:W-:Y:S04]  /*21cf0*/  LDGSTS.E [R29+0x55400], [R6.64], !P4 ;  /* 0x55400000061d7fae */ /* 0x0003e8000e121844 */
[----:B-1----:R-:W5:Y:S01]  /*21d00*/  LDL.LU.64 R60, [R1+0x708] ;  /* 0x00070800013c7983 */ /* 0x002f620000300a00 */
[----:B------:R-:W-:-:S03]  /*21d10*/  IMAD.WIDE R44, R2, 0x4, R44 ;  /* 0x00000004022c7825 */ /* 0x000fc600078e022c */
[----:B------:R4:W-:Y:S04]  /*21d20*/  LDGSTS.E [R29+0x55600], [R4.64], !P4 ;  /* 0x55600000041d7fae */ /* 0x0009e8000e121844 */
[----:B------:R-:W-:Y:S01]  /*21d30*/  STL.64 [R1+0x1100], R44 ;  /* 0x0011002c01007387 */ /* 0x000fe20000100a00 */
        /* <DEDUP_REMOVED lines=8> */
[----:B----4-:R-:W-:-:S05]  /*21dc0*/  IMAD.WIDE R4, R2, 0x4, R68 ;  /* 0x0000000402047825 */ /* 0x010fca00078e0244 */
[----:B------:R5:W-:Y:S04]  /*21dd0*/  STL.64 [R1+0x10f8], R4 ;  /* 0x0010f80401007387 */ /* 0x000be80000100a00 */
[----:B------:R-:W4:Y:S04]  /*21de0*/  LDL.LU.64 R68, [R1+0x6b8] ;  /* 0x0006b80001447983 */ /* 0x000f280000300a00 */
[----:B-1----:R-:W4:Y:S04]  /*21df0*/  LDL.LU.64 R20, [R1+0x6b0] ;  /* 0x0006b00001147983 */ /* 0x002f280000300a00 */
[----:B------:R-:W4:Y:S01]  /*21e00*/  LDL.LU.64 R44, [R1+0x6a8] ;  /* 0x0006a800012c7983 */ /* 0x000f220000300a00 */
[----:B---3--:R-:W-:Y:S01]  /*21e10*/  IMAD.WIDE R36, R2, 0x4, R36 ;  /* 0x0000000402247825 */ /* 0x008fe200078e0224 */
[----:B------:R-:W-:-:S02]  /*21e20*/  IADD3 R0, R10, -0xb3, RZ ;  /* 0xffffff4d0a007810 */ /* 0x000fc40007ffe0ff */
[----:B------:R5:W-:Y:S04]  /*21e30*/  LDGSTS.E [R29+0x57600], [R4.64], !P6 ;  /* 0x57600000041d7fae */ /* 0x000be8000f121844 */
[----:B------:R1:W-:Y:S01]  /*21e40*/  STL.64 [R1+0x10f0], R36 ;  /* 0x0010f02401007387 */ /* 0x0003e20000100a00 */
[----:B--2---:R-:W-:-:S03]  /*21e50*/  IMAD.WIDE R6, R2, 0x4, R92 ;  /* 0x0000000402067825 */ /* 0x004fc600078e025c */
[----:B------:R-:W2:Y:S01]  /*21e60*/  LDL.LU.64 R92, [R1+0x6a0] ;  /* 0x0006a000015c7983 */ /* 0x000ea20000300a00 */
[----:B------:R-:W-:Y:S01]  /*21e70*/  ISETP.GE.U32.AND P0, PT, R0, 0x7ffffece, PT ;  /* 0x7ffffece0000780c */ /* 0x000fe20003f06070 */
[----:B------:R-:W-:Y:S01]  /*21e80*/  IMAD.WIDE R12, R2, 0x4, R12 ;  /* 0x00000004020c7825 */ /* 0x000fe200078e020c */
[----:B------:R-:W-:-:S04]  /*21e90*/  IADD3 R0, R10, -0xb7, RZ ;  /* 0xffffff490a007810 */ /* 0x000fc80007ffe0ff */
[----:B------:R3:W-:Y:S04]  /*21ea0*/  STL.64 [R1+0x10e8], R12 ;  /* 0x0010e80c01007387 */ /* 0x0007e80000100a00 */
[----:B------:R1:W-:Y:S01]  /*21eb0*/  STL.64 [R1+0x10e0], R6 ;  /* 0x0010e00601007387 */ /* 0x0003e20000100a00 */
[----:B------:R-:W-:-:S03]  /*21ec0*/  ISETP.GE.U32.AND P1, PT, R0, 0x7ffffeca, PT ;  /* 0x7ffffeca0000780c */ /* 0x000fc60003f26070 */
[----:B------:R1:W-:Y:S04]  /*21ed0*/  LDGSTS.E [R29+0x59000], [R36.64], !P0 ;  /* 0x59000000241d7fae */ /* 0x0003e8000c121844 */
[----:B------:R3:W-:Y:S04]  /*21ee0*/  LDGSTS.E [R29+0x59200], [R12.64], !P0 ;  /* 0x592000000c1d7fae */ /* 0x0007e8000c121844 */
[----:B------:R1:W-:Y:S01]  /*21ef0*/  LDGSTS.E [R29+0x59400], [R6.64], !P0 ;  /* 0x59400000061d7fae */ /* 0x0003e2000c121844 */
[----:B-----5:R-:W-:-:S05]  /*21f00*/  IMAD.WIDE R4, R2, 0x4, R108 ;  /* 0x0000000402047825 */ /* 0x020fca00078e026c */
[----:B------:R5:W-:Y:S04]  /*21f10*/  STL.64 [R1+0x10d8], R4 ;  /* 0x0010d80401007387 */ /* 0x000be80000100a00 */
[----:B-1----:R-:W2:Y:S04]  /*21f20*/  LDL.LU.64 R36, [R1+0x658] ;  /* 0x0006580001247983 */ /* 0x002ea80000300a00 */
[----:B---3--:R-:W3:Y:S04]  /*21f30*/  LDL.LU.64 R12, [R1+0x650] ;  /* 0x00065000010c7983 */ /* 0x008ee80000300a00 */
[----:B------:R-:W3:Y:S04]  /*21f40*/  LDL.LU.64 R6, [R1+0x648] ;  /* 0x0006480001067983 */ /* 0x000ee80000300a00 */
[----:B------:R-:W3:Y:S01]  /*21f50*/  LDL.LU.64 R108, [R1+0x640] ;  /* 0x00064000016c7983 */ /* 0x000ee20000300a00 */
[----:B------:R-:W-:-:S03]  /*21f60*/  IMAD.WIDE R84, R2, 0x4, R84 ;  /* 0x0000000402547825 */ /* 0x000fc600078e0254 */
[----:B------:R5:W-:Y:S01]  /*21f70*/  LDGSTS.E [R29+0x59600], [R4.64], !P0 ;  /* 0x59600000041d7fae */ /* 0x000be2000c121844 */
[----:B------:R-:W-:-:S03]  /*21f80*/  IMAD.WIDE R76, R2, 0x4, R76 ;  /* 0x00000004024c7825 */ /* 0x000fc600078e024c */
[----:B------:R-:W-:Y:S01]  /*21f90*/  STL.64 [R1+0x900], R84 ;  /* 0x0009005401007387 */ /* 0x000fe20000100a00 */
[----:B------:R-:W-:Y:S01]  /*21fa0*/  IADD3 R0, R10, -0xbb, RZ ;  /* 0xffffff450a007810 */ /* 0x000fe20007ffe0ff */
[----:B------:R-:W-:Y:S02]  /*21fb0*/  IMAD.WIDE R60, R2, 0x4, R60 ;  /* 0x00000004023c7825 */ /* 0x000fe400078e023c */
[----:B------:R1:W-:Y:S01]  /*21fc0*/  STL.64 [R1+0x10d0], R76 ;  /* 0x0010d04c01007387 */ /* 0x0003e20000100a00 */
[----:B------:R-:W-:-:S03]  /*21fd0*/  ISETP.GE.U32.AND P5, PT, R0, 0x7ffffec6, PT ;  /* 0x7ffffec60000780c */ /* 0x000fc60003fa6070 */
[----:B------:R4:W-:Y:S04]  /*21fe0*/  LDGSTS.E [R29+0x5b000], [R84.64], !P1 ;  /* 0x5b000000541d7fae */ /* 0x0009e8000c921844 */
[----:B------:R1:W-:Y:S04]  /*21ff0*/  STL.64 [R1+0x8f0], R60 ;  /* 0x0008f03c01007387 */ /* 0x0003e80000100a00 */
[----:B------:R1:W-:Y:S04]  /*22000*/  LDGSTS.E [R29+0x5b200], [R76.64], !P1 ;  /* 0x5b2000004c1d7fae */ /* 0x0003e8000c921844 */
[----:B------:R1:W-:Y:S01]  /*22010*/  LDGSTS.E [R29+0x5b400], [R60.64], !P1 ;  /* 0x5b4000003c1d7fae */ /* 0x0003e2000c921844 */
[----:B-----5:R-:W-:-:S05]  /*22020*/  IMAD.WIDE R4, R2, 0x4, R100 ;  /* 0x0000000402047825 */ /* 0x020fca00078e0264 */
[----:B------:R2:W-:Y:S04]  /*22030*/  STL.64 [R1+0x8d8], R4 ;  /* 0x0008d80401007387 */ /* 0x0005e80000100a00 */
[----:B-1----:R-:W5:Y:S04]  /*22040*/  LDL.LU.64 R76, [R1+0x5f8] ;  /* 0x0005f800014c7983 */ /* 0x002f680000300a00 */
[----:B------:R-:W5:Y:S04]  /*22050*/  LDL.LU.64 R60, [R1+0x5f0] ;  /* 0x0005f000013c7983 */ /* 0x000f680000300a00 */
[----:B------:R2:W-:Y:S01]  /*22060*/  LDGSTS.E [R29+0x5b600], [R4.64], !P1 ;  /* 0x5b600000041d7fae */ /* 0x0005e2000c921844 */
[----:B----4-:R-:W-:-:S04]  /*22070*/  IMAD.WIDE R84, R2, 0x4, R68 ;  /* 0x0000000402547825 */ /* 0x010fc800078e0244 */
[C---:B------:R-:W-:Y:S01]  /*22080*/  IMAD.WIDE R68, R2.reuse, 0x4, R20 ;  /* 0x0000000402447825 */ /* 0x040fe200078e0214 */
[----:B------:R1:W-:Y:S04]  /*22090*/  LDGSTS.E [R29+0x5d000], [R84.64], !P5 ;  /* 0x5d000000541d7fae */ /* 0x0003e8000e921844 */
[----:B------:R-:W4:Y:S04]  /*220a0*/  LDL.LU.64 R20, [R1+0x5e8] ;  /* 0x0005e80001147983 */ /* 0x000f280000300a00 */
[----:B------:R-:W4:Y:S01]  /*220b0*/  LDL.LU.64 R100, [R1+0x5e0] ;  /* 0x0005e00001647983 */ /* 0x000f220000300a00 */
[----:B------:R-:W-:-:S03]  /*220c0*/  IMAD.WIDE R44, R2, 0x4, R44 ;  /* 0x00000004022c7825 */ /* 0x000fc600078e022c */
[----:B------:R1:W-:Y:S01]  /*220d0*/  STL.64 [R1+0x10c8], R84 ;  /* 0x0010c85401007387 */ /* 0x0003e20000100a00 */
[----:B--2---:R-:W-:-:S03]  /*220e0*/  IMAD.WIDE R4, R2, 0x4, R92 ;  /* 0x0000000402047825 */ /* 0x004fc600078e025c */
[----:B------:R2:W-:Y:S04]  /*220f0*/  STL.64 [R1+0x10c0], R68 ;  /* 0x0010c04401007387 */ /* 0x0005e80000100a00 */
[----:B------:R1:W-:Y:S04]  /*22100*/  STL.64 [R1+0x10b8], R44 ;  /* 0x0010b82c01007387 */ /* 0x0003e80000100a00 */
[----:B------:R2:W-:Y:S04]  /*22110*/  STL.64 [R1+0x10b0], R4 ;  /* 0x0010b00401007387 */ /* 0x0005e80000100a00 */
[----:B------:R2:W-:Y:S04]  /*22120*/  LDGSTS.E [R29+0x5d200], [R68.64], !P5 ;  /* 0x5d200000441d7fae */ /* 0x0005e8000e921844 */
[----:B-1----:R-:W4:Y:S04]  /*22130*/  LDL.LU.64 R84, [R1+0x598] ;  /* 0x0005980001547983 */ /* 0x002f280000300a00 */
[----:B------:R1:W-:Y:S04]  /*22140*/  LDGSTS.E [R29+0x5d400], [R44.64], !P5 ;  /* 0x5d4000002c1d7fae */ /* 0x0003e8000e921844 */
[----:B--2---:R-:W2:Y:S01]  /*22150*/  LDL.LU.64 R68, [R1+0x590] ;  /* 0x0005900001447983 */ /* 0x004ea20000300a00 */
[----:B------:R-:W-:-:S03]  /*22160*/  IADD3 R0, R10, -0xbf, RZ ;  /* 0xffffff410a007810 */ /* 0x000fc60007ffe0ff */
[----:B------:R3:W-:Y:S04]  /*22170*/  LDGSTS.E [R29+0x5d600], [R4.64], !P5 ;  /* 0x5d600000041d7fae */ /* 0x0007e8000e921844 */
[----:B-1----:R-:W2:Y:S04]  /*22180*/  LDL.LU.64 R44, [R1+0x588] ;  /* 0x00058800012c7983 */ /* 0x002ea80000300a00 */
[----:B------:R-:W2:Y:S01]  /*22190*/  LDL.LU.64 R92, [R1+0x580] ;  /* 0x00058000015c7983 */ /* 0x000ea20000300a00 */
[----:B------:R-:W-:Y:S01]  /*221a0*/  ISETP.GE.U32.AND P2, PT, R0, 0x7ffffec2, PT ;  /* 0x7ffffec20000780c */ /* 0x000fe20003f46070 */
[----:B------:R-:W-:-:S04]  /*221b0*/  IMAD.WIDE R36, R2, 0x4, R36 ;  /* 0x0000000402247825 */ /* 0x000fc800078e0224 */
[C---:B---3--:R-:W-:Y:S01]  /*221c0*/  IMAD.WIDE R12, R2.reuse, 0x4, R12 ;  /* 0x00000004020c7825 */ /* 0x048fe200078e020c */
[----:B------:R1:W-:Y:S03]  /*221d0*/  STL.64 [R1+0x10a8], R36 ;  /* 0x0010a82401007387 */ /* 0x0003e60000100a00 */
[C---:B------:R-:W-:Y:S01]  /*221e0*/  IMAD.WIDE R6, R2.reuse, 0x4, R6 ;  /* 0x0000000402067825 */ /* 0x040fe200078e0206 */
[----:B------:R3:W-:Y:S03]  /*221f0*/  STL.64 [R1+0x850], R12 ;  /* 0x0008500c01007387 */ /* 0x0007e60000100a00 */
[----:B------:R-:W-:Y:S01]  /*22200*/  IMAD.WIDE R4, R2, 0x4, R108 ;  /* 0x0000000402047825 */ /* 0x000fe200078e026c */
[----:B------:R-:W-:Y:S01]  /*22210*/  IADD3 R0, R10, -0xc3, RZ ;  /* 0xffffff3d0a007810 */ /* 0x000fe20007ffe0ff */
[----:B------:R1:W-:Y:S04]  /*22220*/  STL.64 [R1+0x848], R6 ;  /* 0x0008480601007387 */ /* 0x0003e80000100a00 */
[----:B------:R1:W-:Y:S01]  /*22230*/  LDGSTS.E [R29+0x5f000], [R36.64], !P2 ;  /* 0x5f000000241d7fae */ /* 0x0003e2000d121844 */
[----:B------:R-:W-:-:S03]  /*22240*/  ISETP.GE.U32.AND P3, PT, R0, 0x7ffffebe, PT ;  /* 0x7ffffebe0000780c */ /* 0x000fc60003f66070 */
[----:B------:R3:W-:Y:S04]  /*22250*/  STL.64 [R1+0x840], R4 ;  /* 0x0008400401007387 */ /* 0x0007e80000100a00 */
[----:B------:R3:W-:Y:S04]  /*22260*/  LDGSTS.E [R29+0x5f200], [R12.64], !P2 ;  /* 0x5f2000000c1d7fae */ /* 0x0007e8000d121844 */
[----:B-1----:R-:W2:Y:S04]  /*22270*/  LDL.LU.64 R36, [R1+0x538] ;  /* 0x0005380001247983 */ /* 0x002ea80000300a00 */
[----:B------:R1:W-:Y:S04]  /*22280*/  LDGSTS.E [R29+0x5f400], [R6.64], !P2 ;  /* 0x5f400000061d7fae */ /* 0x0003e8000d121844 */
[----:B---3--:R-:W2:Y:S01]  /*22290*/  LDL.LU.64 R12, [R1+0x530] ;  /* 0x00053000010c7983 */ /* 0x008ea20000300a00 */
[----:B------:R-:W-:-:S03]  /*222a0*/  IADD3 R0, R10, -0xc7, RZ ;  /* 0xffffff390a007810 */ /* 0x000fc60007ffe0ff */
[----:B------:R4:W-:Y:S04]  /*222b0*/  LDGSTS.E [R29+0x5f600], [R4.64], !P2 ;  /* 0x5f600000041d7fae */ /* 0x0009e8000d121844 */
[----:B-1----:R-:W2:Y:S04]  /*222c0*/  LDL.LU.64 R6, [R1+0x528] ;  /* 0x0005280001067983 */ /* 0x002ea80000300a00 */
[----:B------:R-:W2:Y:S01]  /*222d0*/  LDL.LU.64 R108, [R1+0x520] ;  /* 0x00052000016c7983 */ /* 0x000ea20000300a00 */
[----:B-----5:R-:W-:-:S04]  /*222e0*/  IMAD.WIDE R76, R2, 0x4, R76 ;  /* 0x00000004024c7825 */ /* 0x020fc800078e024c */
[----:B------:R-:W-:Y:S01]  /*222f0*/  IMAD.WIDE R60, R2, 0x4, R60 ;  /* 0x00000004023c7825 */ /* 0x000fe200078e023c */
[----:B------:R-:W-:Y:S01]  /*22300*/  STL.64 [R1+0x7f8], R76 ;  /* 0x0007f84c01007387 */ /* 0x000fe20000100a00 */
[----:B------:R-:W-:-:S03]  /*22310*/  ISETP.GE.U32.AND P4, PT, R0, 0x7ffffeba, PT ;  /* 0x7ffffeba0000780c */ /* 0x000fc60003f86070 */
[----:B------:R1:W-:Y:S04]  /*22320*/  STL.64 [R1+0x7f0], R60 ;  /* 0x0007f03c01007387 */ /* 0x0003e80000100a00 */
[----:B------:R5:W-:Y:S04]  /*22330*/  LDGSTS.E [R29+0x61000], [R76.64], !P3 ;  /* 0x610000004c1d7fae */ /* 0x000be8000d921844 */
[----:B------:R1:W-:Y:S01]  /*22340*/  LDGSTS.E [R29+0x61200], [R60.64], !P3 ;  /* 0x612000003c1d7fae */ /* 0x0003e2000d921844 */
[----:B----4-:R-:W-:-:S04]  /*22350*/  IMAD.WIDE R20, R2, 0x4, R20 ;  /* 0x0000000402147825 */ /* 0x010fc800078e0214 */
[C---:B------:R-:W-:Y:S01]  /*22360*/  IMAD.WIDE R4, R2.reuse, 0x4, R100 ;  /* 0x0000000402047825 */ /* 0x040fe200078e0264 */
[----:B------:R4:W-:Y:S04]  /*22370*/  STL.64 [R1+0x7e8], R20 ;  /* 0x0007e81401007387 */ /* 0x0009e80000100a00 */
[----:B------:R2:W-:Y:S04]  /*22380*/  STL.64 [R1+0x7e0], R4 ;  /* 0x0007e00401007387 */ /* 0x0005e80000100a00 */
[----:B------:R4:W-:Y:S04]  /*22390*/  LDGSTS.E [R29+0x61400], [R20.64], !P3 ;  /* 0x61400000141d7fae */ /* 0x0009e8000d921844 */
[----:B-1----:R-:W3:Y:S04]  /*223a0*/  LDL.LU.64 R60, [R1+0x4d8] ;  /* 0x0004d800013c7983 */ /* 0x002ee80000300a00 */
[----:B------:R1:W-:Y:S04]  /*223b0*/  LDGSTS.E [R29+0x61600], [R4.64], !P3 ;  /* 0x61600000041d7fae */ /* 0x0003e8000d921844 */
[----:B----4-:R-:W4:Y:S04]  /*223c0*/  LDL.LU.64 R20, [R1+0x4d0] ;  /* 0x0004d00001147983 */ /* 0x010f280000300a00 */
[----:B-----5:R-:W5:Y:S01]  /*223d0*/  LDL.LU.64 R76, [R1+0x4c8] ;  /* 0x0004c800014c7983 */ /* 0x020f620000300a00 */
[----:B------:R-:W-:-:S03]  /*223e0*/  IMAD.WIDE R84, R2, 0x4, R84 ;  /* 0x0000000402547825 */ /* 0x000fc600078e0254 */
[----:B------:R-:W5:Y:S01]  /*223f0*/  LDL.LU.64 R100, [R1+0x4c0] ;  /* 0x0004c00001647983 */ /* 0x000f620000300a00 */
[----:B--2---:R-:W-:-:S03]  /*22400*/  IMAD.WIDE R68, R2, 0x4, R68 ;  /* 0x0000000402447825 */ /* 0x004fc600078e0244 */
[----:B------:R-:W-:Y:S01]  /*22410*/  STL.64 [R1+0x10a0], R84 ;  /* 0x0010a05401007387 */ /* 0x000fe20000100a00 */
[----:B------:R-:W-:-:S03]  /*22420*/  IMAD.WIDE R44, R2, 0x4, R44 ;  /* 0x00000004022c7825 */ /* 0x000fc600078e022c */
[----:B------:R2:W-:Y:S01]  /*22430*/  STL.64 [R1+0x1098], R68 ;  /* 0x0010984401007387 */ /* 0x0005e20000100a00 */
[----:B-1----:R-:W-:-:S03]  /*22440*/  IMAD.WIDE R4, R2, 0x4, R92 ;  /* 0x0000000402047825 */ /* 0x002fc600078e025c */
[----:B------:R1:W-:Y:S04]  /*22450*/  LDGSTS.E [R29+0x63000], [R84.64], !P4 ;  /* 0x63000000541d7fae */ /* 0x0003e8000e121844 */
[----:B------:R1:W-:Y:S04]  /*22460*/  STL.64 [R1+0x1090], R44 ;  /* 0x0010902c01007387 */ /* 0x0003e80000100a00 */
[----:B------:R2:W-:Y:S04]  /*22470*/  LDGSTS.E [R29+0x63200], [R68.64], !P4 ;  /* 0x63200000441d7fae */ /* 0x0005e8000e121844 */
[----:B------:R1:W-:Y:S04]  /*22480*/  STL.64 [R1+0x1088], R4 ;  /* 0x0010880401007387 */ /* 0x0003e80000100a00 */
[----:B------:R1:W-:Y:S04]  /*22490*/  LDGSTS.E [R29+0x63400], [R44.64], !P4 ;  /* 0x634000002c1d7fae */ /* 0x0003e8000e121844 */
[----:B--2---:R-:W2:Y:S01]  /*224a0*/  LDL.LU.64 R68, [R1+0x478] ;  /* 0x0004780001447983 */ /* 0x004ea20000300a00 */
[----:B------:R-:W-:-:S03]  /*224b0*/  IADD3 R0, R10, -0xcb, RZ ;  /* 0xffffff350a007810 */ /* 0x000fc60007ffe0ff */
[----:B------:R1:W-:Y:S04]  /*224c0*/  LDGSTS.E [R29+0x63600], [R4.64], !P4 ;  /* 0x63600000041d7fae */ /* 0x0003e8000e121844 */
[----:B-1----:R-:W2:Y:S04]  /*224d0*/  LDL.LU.64 R44, [R1+0x470] ;  /* 0x00047000012c7983 */ /* 0x002ea80000300a00 */
[----:B------:R-:W2:Y:S01]  /*224e0*/  LDL.LU.64 R92, [R1+0x468] ;  /* 0x00046800015c7983 */ /* 0x000ea20000300a00 */
[----:B------:R-:W-:Y:S01]  /*224f0*/  ISETP.GE.U32.AND P6, PT, R0, 0x7ffffeb6, PT ;  /* 0x7ffffeb60000780c */ /* 0x000fe20003fc6070 */
[----:B------:R-:W-:-:S02]  /*22500*/  IMAD.WIDE R36, R2, 0x4, R36 ;  /* 0x0000000402247825 */ /* 0x000fc400078e0224 */
[----:B------:R-:W2:Y:S02]  /*22510*/  LDL.LU.64 R84, [R1+0x460] ;  /* 0x0004600001547983 */ /* 0x000ea40000300a00 */
[----:B------:R-:W-:Y:S02]  /*22520*/  IMAD.WIDE R12, R2, 0x4, R12 ;  /* 0x00000004020c7825 */ /* 0x000fe400078e020c */
[----:B------:R1:W-:Y:S01]  /*22530*/  STL.64 [R1+0x1080], R36 ;  /* 0x0010802401007387 */ /* 0x0003e20000100a00 */
[----:B------:R-:W-:Y:S01]  /*22540*/  IADD3 R0, R10, -0xcf, RZ ;  /* 0xffffff310a007810 */ /* 0x000fe20007ffe0ff */
[C---:B------:R-:W-:Y:S02]  /*22550*/  IMAD.WIDE R6, R2.reuse, 0x4, R6 ;  /* 0x0000000402067825 */ /* 0x040fe400078e0206 */
[----:B------:R1:W-:Y:S02]  /*22560*/  STL.64 [R1+0x1030], R12 ;  /* 0x0010300c01007387 */ /* 0x0003e40000100a00 */
[----:B------:R-:W-:-:S02]  /*22570*/  IMAD.WIDE R4, R2, 0x4, R108 ;  /* 0x0000000402047825 */ /* 0x000fc400078e026c */
[----:B------:R5:W-:Y:S04]  /*22580*/  STL.64 [R1+0x1028], R6 ;  /* 0x0010280601007387 */ /* 0x000be80000100a00 */
[----:B------:R1:W-:Y:S04]  /*22590*/  LDGSTS.E [R29+0x65000], [R36.64], !P6 ;  /* 0x65000000241d7fae */ /* 0x0003e8000f121844 */
[----:B------:R3:W-:Y:S01]  /*225a0*/  STL.64 [R1+0x1020], R4 ;  /* 0x0010200401007387 */ /* 0x0007e20000100a00 */
[----:B------:R-:W-:-:S03]  /*225b0*/  ISETP.GE.U32.AND P0, PT, R0, 0x7ffffeb2, PT ;  /* 0x7ffffeb20000780c */ /* 0x000fc60003f06070 */
[----:B------:R1:W-:Y:S04]  /*225c0*/  LDGSTS.E [R29+0x65200], [R12.64], !P6 ;  /* 0x652000000c1d7fae */ /* 0x0003e8000f121844 */
[----:B-1----:R-:W2:Y:S04]  /*225d0*/  LDL.LU.64 R36, [R1+0x418] ;  /* 0x0004180001247983 */ /* 0x002ea80000300a00 */
[----:B------:R5:W-:Y:S04]  /*225e0*/  LDGSTS.E [R29+0x65400], [R6.64], !P6 ;  /* 0x65400000061d7fae */ /* 0x000be8000f121844 */
[----:B------:R-:W2:Y:S04]  /*225f0*/  LDL.LU.64 R12, [R1+0x410] ;  /* 0x00041000010c7983 */ /* 0x000ea80000300a00 */
[----:B------:R-:W2:Y:S04]  /*22600*/  LDL.LU.64 R108, [R1+0x408] ;  /* 0x00040800016c7983 */ /* 0x000ea80000300a00 */
[----:B------:R1:W-:Y:S01]  /*22610*/  LDGSTS.E [R29+0x65600], [R4.64], !P6 ;  /* 0x65600000041d7fae */ /* 0x0003e2000f121844 */
[----:B---3--:R-:W-:-:S05]  /*22620*/  IMAD.WIDE R60, R2, 0x4, R60 ;  /* 0x00000004023c7825 */ /* 0x008fca00078e023c */
[----:B------:R3:W-:Y:S01]  /*22630*/  LDGSTS.E [R29+0x67000], [R60.64], !P0 ;  /* 0x670000003c1d7fae */ /* 0x0007e2000c121844 */
[----:B----4-:R-:W-:-:S04]  /*22640*/  IMAD.WIDE R20, R2, 0x4, R20 ;  /* 0x0000000402147825 */ /* 0x010fc800078e0214 */
[C---:B-----5:R-:W-:Y:S01]  /*22650*/  IMAD.WIDE R6, R2.reuse, 0x4, R76 ;  /* 0x0000000402067825 */ /* 0x060fe200078e024c */
[----:B------:R4:W-:Y:S03]  /*22660*/  LDGSTS.E [R29+0x67200], [R20.64], !P0 ;  /* 0x67200000141d7fae */ /* 0x0009e6000c121844 */
[----:B-1----:R-:W-:Y:S01]  /*22670*/  IMAD.WIDE R4, R2, 0x4, R100 ;  /* 0x0000000402047825 */ /* 0x002fe200078e0264 */
[----:B------:R-:W5:Y:S04]  /*22680*/  LDL.LU.64 R76, [R1+0x400] ;  /* 0x00040000014c7983 */ /* 0x000f680000300a00 */
[----:B------:R3:W-:Y:S04]  /*22690*/  STL.64 [R1+0x1010], R60 ;  /* 0x0010103c01007387 */ /* 0x0007e80000100a00 */
[----:B------:R4:W-:Y:S04]  /*226a0*/  STL.64 [R1+0x1000], R20 ;  /* 0x0010001401007387 */ /* 0x0009e80000100a00 */
[----:B------:R1:W-:Y:S04]  /*226b0*/  STL.64 [R1+0xff8], R6 ;  /* 0x000ff80601007387 */ /* 0x0003e80000100a00 */
[----:B------:R1:W-:Y:S04]  /*226c0*/  STL.64 [R1+0xff0], R4 ;  /* 0x000ff00401007387 */ /* 0x0003e80000100a00 */
[----:B---3--:R-:W3:Y:S04]  /*226d0*/  LDL.LU.64 R60, [R1+0x3b8] ;  /* 0x0003b800013c7983 */ /* 0x008ee80000300a00 */
[----:B----4-:R-:W4:Y:S04]  /*226e0*/  LDL.LU.64 R20, [R1+0x3b0] ;  /* 0x0003b00001147983 */ /* 0x010f280000300a00 */
[----:B------:R-:W4:Y:S04]  /*226f0*/  LDL.LU.64 R100, [R1+0x3a8] ;  /* 0x0003a80001647983 */ /* 0x000f280000300a00 */
[----:B------:R1:W-:Y:S01]  /*22700*/  LDGSTS.E [R29+0x67400], [R6.64], !P0 ;  /* 0x67400000061d7fae */ /* 0x0003e2000c121844 */
[----:B------:R-:W-:Y:S01]  /*22710*/  IADD3 R0, R10, -0xd3, RZ ;  /* 0xffffff2d0a007810 */ /* 0x000fe20007ffe0ff */
[----:B--2---:R-:W-:-:S04]  /*22720*/  IMAD.WIDE R68, R2, 0x4, R68 ;  /* 0x0000000402447825 */ /* 0x004fc800078e0244 */
[----:B-1----:R-:W-:Y:S01]  /*22730*/  IMAD.WIDE R6, R2, 0x4, R92 ;  /* 0x0000000402067825 */ /* 0x002fe200078e025c */
[----:B------:R1:W-:Y:S04]  /*22740*/  LDGSTS.E [R29+0x67600], [R4.64], !P0 ;  /* 0x67600000041d7fae */ /* 0x0003e8000c121844 */
[----:B------:R-:W2:Y:S01]  /*22750*/  LDL.LU.64 R92, [R1+0x3a0] ;  /* 0x0003a000015c7983 */ /* 0x000ea20000300a00 */
[----:B------:R-:W-:Y:S01]  /*22760*/  ISETP.GE.U32.AND P1, PT, R0, 0x7ffffeae, PT ;  /* 0x7ffffeae0000780c */ /* 0x000fe20003f26070 */
[----:B------:R-:W-:Y:S01]  /*22770*/  IMAD.WIDE R44, R2, 0x4, R44 ;  /* 0x00000004022c7825 */ /* 0x000fe200078e022c */
[----:B------:R-:W-:Y:S01]  /*22780*/  IADD3 R0, R10, -0xd7, RZ ;  /* 0xffffff290a007810 */ /* 0x000fe20007ffe0ff */
[----:B------:R1:W-:Y:S02]  /*22790*/  STL.64 [R1+0xde0], R68 ;  /* 0x000de04401007387 */ /* 0x0003e40000100a00 */
[----:B-1----:R-:W-:-:S02]  /*227a0*/  IMAD.WIDE R4, R2, 0x4, R84 ;  /* 0x0000000402047825 */ /* 0x002fc400078e0254 */
[----:B------:R1:W-:Y:S01]  /*227b0*/  STL.64 [R1+0xdd0], R44 ;  /* 0x000dd02c01007387 */ /* 0x0003e20000100a00 */
[----:B------:R-:W-:-:S03]  /*227c0*/  ISETP.GE.U32.AND P5, PT, R0, 0x7ffffeaa, PT ;  /* 0x7ffffeaa0000780c */ /* 0x000fc60003fa6070 */
[----:B------:R1:W-:Y:S04]  /*227d0*/  STL.64 [R1+0xd88], R6 ;  /* 0x000d880601007387 */ /* 0x0003e80000100a00 */
[----:B------:R1:W-:Y:S04]  /*227e0*/  LDGSTS.E [R29+0x69000], [R68.64], !P1 ;  /* 0x69000000441d7fae */ /* 0x0003e8000c921844 */
[----:B------:R5:W-:Y:S04]  /*227f0*/  STL.64 [R1+0xd80], R4 ;  /* 0x000d800401007387 */ /* 0x000be80000100a00 */
[----:B------:R1:W-:Y:S04]  /*22800*/  LDGSTS.E [R29+0x69200], [R44.64], !P1 ;  /* 0x692000002c1d7fae */ /* 0x0003e8000c921844 */
[----:B------:R-:W2:Y:S01]  /*22810*/  LDL.LU.64 R84, [R1+0x358] ;  /* 0x0003580001547983 */ /* 0x000ea20000300a00 */
[----:B-1----:R-:W-:-:S03]  /*22820*/  IMAD.WIDE R68, R2, 0x4, R36 ;  /* 0x0000000402447825 */ /* 0x002fc600078e0224 */
[----:B------:R1:W-:Y:S04]  /*22830*/  LDGSTS.E [R29+0x69400], [R6.64], !P1 ;  /* 0x69400000061d7fae */ /* 0x0003e8000c921844 */
[----:B------:R-:W2:Y:S01]  /*22840*/  LDL.LU.64 R44, [R1+0x350] ;  /* 0x00035000012c7983 */ /* 0x000ea20000300a00 */
[----:B------:R-:W-:-:S03]  /*22850*/  IMAD.WIDE R36, R2, 0x4, R12 ;  /* 0x0000000402247825 */ /* 0x000fc600078e020c */
[----:B------:R-:W2:Y:S01]  /*22860*/  LDL.LU.64 R12, [R1+0x348] ;  /* 0x00034800010c7983 */ /* 0x000ea20000300a00 */
[----:B-1----:R-:W-:-:S03]  /*22870*/  IMAD.WIDE R6, R2, 0x4, R108 ;  /* 0x0000000402067825 */ /* 0x002fc600078e026c */
[----:B------:R-:W-:Y:S04]  /*22880*/  STL.64 [R1+0xd70], R68 ;  /* 0x000d704401007387 */ /* 0x000fe80000100a00 */
[----:B------:R-:W2:Y:S01]  /*22890*/  LDL.LU.64 R108, [R1+0x340] ;  /* 0x00034000016c7983 */ /* 0x000ea20000300a00 */
[----:B------:R-:W-:-:S03]  /*228a0*/  IADD3 R0, R10, -0xdb, RZ ;  /* 0xffffff250a007810 */ /* 0x000fc60007ffe0ff */
[----:B------:R5:W-:Y:S01]  /*228b0*/  LDGSTS.E [R29+0x69600], [R4.64], !P1 ;  /* 0x69600000041d7fae */ /* 0x000be2000c921844 */
[----:B------:R-:W-:-:S03]  /*228c0*/  ISETP.GE.U32.AND P2, PT, R0, 0x7ffffea6, PT ;  /* 0x7ffffea60000780c */ /* 0x000fc60003f46070 */
[----:B------:R1:W-:Y:S04]  /*228d0*/  STL.64 [R1+0xd60], R36 ;  /* 0x000d602401007387 */ /* 0x0003e80000100a00 */
[----:B------:R1:W-:Y:S04]  /*228e0*/  STL.64 [R1+0xd58], R6 ;  /* 0x000d580601007387 */ /* 0x0003e80000100a00 */
[----:B------:R1:W-:Y:S04]  /*228f0*/  LDGSTS.E [R29+0x6b000], [R68.64], !P5 ;  /* 0x6b000000441d7fae */ /* 0x0003e8000e921844 */
[----:B------:R1:W-:Y:S04]  /*22900*/  LDGSTS.E [R29+0x6b200], [R36.64], !P5 ;  /* 0x6b200000241d7fae */ /* 0x0003e8000e921844 */
[----:B------:R1:W-:Y:S01]  /*22910*/  LDGSTS.E [R29+0x6b400], [R6.64], !P5 ;  /* 0x6b400000061d7fae */ /* 0x0003e2000e921844 */
[----:B-----5:R-:W-:-:S05]  /*22920*/  IMAD.WIDE R4, R2, 0x4, R76 ;  /* 0x0000000402047825 */ /* 0x020fca00078e024c */
[----:B------:R2:W-:Y:S04]  /*22930*/  STL.64 [R1+0xd50], R4 ;  /* 0x000d500401007387 */ /* 0x0005e80000100a00 */
[----:B------:R-:W5:Y:S04]  /*22940*/  LDL.LU.64 R76, [R1+0x2f8] ;  /* 0x0002f800014c7983 */ /* 0x000f680000300a00 */
[----:B-1----:R-:W5:Y:S04]  /*22950*/  LDL.LU.64 R36, [R1+0x2f0] ;  /* 0x0002f00001247983 */ /* 0x002f680000300a00 */
[----:B------:R-:W5:Y:S01]  /*22960*/  LDL.LU.64 R68, [R1+0x2e8] ;  /* 0x0002e80001447983 */ /* 0x000f620000300a00 */
[----:B---3--:R-:W-:-:S03]  /*22970*/  IMAD.WIDE R60, R2, 0x4, R60 ;  /* 0x00000004023c7825 */ /* 0x008fc600078e023c */
[----:B------:R2:W-:Y:S04]  /*22980*/  LDGSTS.E [R29+0x6b600], [R4.64], !P5 ;  /* 0x6b600000041d7fae */ /* 0x0005e8000e921844 */
[----:B------:R-:W-:Y:S01]  /*22990*/  STL.64 [R1+0xd40], R60 ;  /* 0x000d403c01007387 */ /* 0x000fe20000100a00 */
[----:B----4-:R-:W-:-:S03]  /*229a0*/  IMAD.WIDE R20, R2, 0x4, R20 ;  /* 0x0000000402147825 */ /* 0x010fc600078e0214 */
[----:B------:R1:W-:Y:S01]  /*229b0*/  LDGSTS.E [R29+0x6d000], [R60.64], !P2 ;  /* 0x6d0000003c1d7fae */ /* 0x0003e2000d121844 */
[----:B------:R-:W-:-:S03]  /*229c0*/  IMAD.WIDE R6, R2, 0x4, R100 ;  /* 0x0000000402067825 */ /* 0x000fc600078e0264 */
[----:B------:R-:W3:Y:S04]  /*229d0*/  LDL.LU.64 R100, [R1+0x2e0] ;  /* 0x0002e00001647983 */ /* 0x000ee80000300a00 */
[----:B------:R4:W-:Y:S04]  /*229e0*/  STL.64 [R1+0xd00], R20 ;  /* 0x000d001401007387 */ /* 0x0009e80000100a00 */
[----:B------:R1:W-:Y:S04]  /*229f0*/  STL.64 [R1+0xcf0], R6 ;  /* 0x000cf00601007387 */ /* 0x0003e80000100a00 */
[----:B------:R4:W-:Y:S01]  /*22a00*/  LDGSTS.E [R29+0x6d200], [R20.64], !P2 ;  /* 0x6d200000141d7fae */ /* 0x0009e2000d121844 */
[----:B------:R-:W-:-:S03]  /*22a10*/  IADD3 R0, R10, -0xdf, RZ ;  /* 0xffffff210a007810 */ /* 0x000fc60007ffe0ff */
[----:B------:R1:W-:Y:S01]  /*22a20*/  LDGSTS.E [R29+0x6d400], [R6.64], !P2 ;  /* 0x6d400000061d7fae */ /* 0x0003e2000d121844 */
[----:B--2---:R-:W-:-:S05]  /*22a30*/  IMAD.WIDE R4, R2, 0x4, R92 ;  /* 0x0000000402047825 */ /* 0x004fca00078e025c */
[----:B------:R2:W-:Y:S04]  /*22a40*/  STL.64 [R1+0xce0], R4 ;  /* 0x000ce00401007387 */ /* 0x0005e80000100a00 */
[----:B----4-:R-:W4:Y:S01]  /*22a50*/  LDL.LU.64 R20, [R1+0x298] ;  /* 0x0002980001147983 */ /* 0x010f220000300a00 */
[----:B------:R-:W-:-:S03]  /*22a60*/  ISETP.GE.U32.AND P3, PT, R0, 0x7ffffea2, PT ;  /* 0x7ffffea20000780c */ /* 0x000fc60003f66070 */
[----:B------:R2:W-:Y:S04]  /*22a70*/  LDGSTS.E [R29+0x6d600], [R4.64], !P2 ;  /* 0x6d600000041d7fae */ /* 0x0005e8000d121844 */
[----:B-1----:R-:W4:Y:S04]  /*22a80*/  LDL.LU.64 R60, [R1+0x290] ;  /* 0x00029000013c7983 */ /* 0x002f280000300a00 */
[----:B------:R-:W4:Y:S01]  /*22a90*/  LDL.LU.64 R6, [R1+0x288] ;  /* 0x0002880001067983 */ /* 0x000f220000300a00 */
[----:B------:R-:W-:-:S03]  /*22aa0*/  IADD3 R0, R10, -0xe3, RZ ;  /* 0xffffff1d0a007810 */ /* 0x000fc60007ffe0ff */
[----:B------:R-:W4:Y:S01]  /*22ab0*/  LDL.LU.64 R92, [R1+0x280] ;  /* 0x00028000015c7983 */ /* 0x000f220000300a00 */
[----:B------:R-:W-:-:S04]  /*22ac0*/  IMAD.WIDE R84, R2, 0x4, R84 ;  /* 0x0000000402547825 */ /* 0x000fc800078e0254 */
[C---:B------:R-:W-:Y:S01]  /*22ad0*/  IMAD.WIDE R44, R2.reuse, 0x4, R44 ;  /* 0x00000004022c7825 */ /* 0x040fe200078e022c */
[----:B------:R-:W-:Y:S03]  /*22ae0*/  STL.64 [R1+0xcd0], R84 ;  /* 0x000cd05401007387 */ /* 0x000fe60000100a00 */
[C---:B------:R-:W-:Y:S01]  /*22af0*/  IMAD.WIDE R12, R2.reuse, 0x4, R12 ;  /* 0x00000004020c7825 */ /* 0x040fe200078e020c */
[----:B------:R-:W-:Y:S04]  /*22b00*/  STL.64 [R1+0xcc8], R44 ;  /* 0x000cc82c01007387 */ /* 0x000fe80000100a00 */
[----:B------:R5:W-:Y:S01]  /*22b10*/  LDGSTS.E [R29+0x6f000], [R84.64], !P3 ;  /* 0x6f000000541d7fae */ /* 0x000be2000d921844 */
[----:B--2---:R-:W-:-:S03]  /*22b20*/  IMAD.WIDE R4, R2, 0x4, R108 ;  /* 0x0000000402047825 */ /* 0x004fc600078e026c */
[----:B------:R1:W-:Y:S04]  /*22b30*/  STL.64 [R1+0xcc0], R12 ;  /* 0x000cc00c01007387 */ /* 0x0003e80000100a00 */
[----:B------:R2:W-:Y:S01]  /*22b40*/  LDGSTS.E [R29+0x6f200], [R44.64], !P3 ;  /* 0x6f2000002c1d7fae */ /* 0x0005e2000d921844 */
[----:B------:R-:W-:-:S03]  /*22b50*/  ISETP.GE.U32.AND P4, PT, R0, 0x7ffffe9e, PT ;  /* 0x7ffffe9e0000780c */ /* 0x000fc60003f86070 */
[----:B------:R3:W-:Y:S04]  /*22b60*/  STL.64 [R1+0xca0], R4 ;  /* 0x000ca00401007387 */ /* 0x0007e80000100a00 */
[----:B------:R1:W-:Y:S04]  /*22b70*/  LDGSTS.E [R29+0x6f400], [R12.64], !P3 ;  /* 0x6f4000000c1d7fae */ /* 0x0003e8000d921844 */
[----:B------:R3:W-:Y:S04]  /*22b80*/  LDGSTS.E [R29+0x6f600], [R4.64], !P3 ;  /* 0x6f600000041d7fae */ /* 0x0007e8000d921844 */
[----:B-1----:R-:W4:Y:S04]  /*22b90*/  LDL.LU.64 R12, [R1+0x238] ;  /* 0x00023800010c7983 */ /* 0x002f280000300a00 */
[----:B--2---:R-:W2:Y:S01]  /*22ba0*/  LDL.LU.64 R44, [R1+0x230] ;  /* 0x00023000012c7983 */ /* 0x004ea20000300a00 */
[----:B-----5:R-:W-:-:S04]  /*22bb0*/  IMAD.WIDE R84, R2, 0x4, R76 ;  /* 0x0000000402547825 */ /* 0x020fc800078e024c */
[C---:B------:R-:W-:Y:S01]  /*22bc0*/  IMAD.WIDE R76, R2.reuse, 0x4, R36 ;  /* 0x00000004024c7825 */ /* 0x040fe200078e0224 */
[----:B------:R4:W-:Y:S04]  /*22bd0*/  LDGSTS.E [R29+0x71000], [R84.64], !P4 ;  /* 0x71000000541d7fae */ /* 0x0009e8000e121844 */
[----:B------:R-:W5:Y:S01]  /*22be0*/  LDL.LU.64 R36, [R1+0x228] ;  /* 0x0002280001247983 */ /* 0x000f620000300a00 */
[----:B------:R-:W-:-:S03]  /*22bf0*/  IMAD.WIDE R68, R2, 0x4, R68 ;  /* 0x0000000402447825 */ /* 0x000fc600078e0244 */
[----:B------:R-:W5:Y:S04]  /*22c00*/  LDL.LU.64 R108, [R1+0x220] ;  /* 0x00022000016c7983 */ /* 0x000f680000300a00 */
[----:B------:R-:W-:Y:S04]  /*22c10*/  STL.64 [R1+0xc98], R84 ;  /* 0x000c985401007387 */ /* 0x000fe80000100a00 */
[----:B------:R1:W-:Y:S01]  /*22c20*/  STL.64 [R1+0xc50], R76 ;  /* 0x000c504c01007387 */ /* 0x0003e20000100a00 */
[----:B---3--:R-:W-:-:S03]  /*22c30*/  IMAD.WIDE R4, R2, 0x4, R100 ;  /* 0x0000000402047825 */ /* 0x008fc600078e0264 */
[----:B------:R3:W-:Y:S04]  /*22c40*/  STL.64 [R1+0xc40], R68 ;  /* 0x000c404401007387 */ /* 0x0007e80000100a00 */
[----:B------:R1:W-:Y:S04]  /*22c50*/  LDGSTS.E [R29+0x71200], [R76.64], !P4 ;  /* 0x712000004c1d7fae */ /* 0x0003e8000e121844 */
[----:B------:R3:W-:Y:S04]  /*22c60*/  STL.64 [R1+0xc38], R4 ;  /* 0x000c380401007387 */ /* 0x0007e80000100a00 */
[----:B------:R3:W-:Y:S04]  /*22c70*/  LDGSTS.E [R29+0x71400], [R68.64], !P4 ;  /* 0x71400000441d7fae */ /* 0x0007e8000e121844 */
[----:B-1----:R-:W5:Y:S01]  /*22c80*/  LDL.LU.64 R76, [R1+0x1d8] ;  /* 0x0001d800014c7983 */ /* 0x002f620000300a00 */
[----:B------:R-:W-:-:S03]  /*22c90*/  IADD3 R0, R10, -0xe7, RZ ;  /* 0xffffff190a007810 */ /* 0x000fc60007ffe0ff */
[----:B------:R1:W-:Y:S04]  /*22ca0*/  LDGSTS.E [R29+0x71600], [R4.64], !P4 ;  /* 0x71600000041d7fae */ /* 0x0003e8000e121844 */
[----:B---3--:R-:W3:Y:S01]  /*22cb0*/  LDL.LU.64 R68, [R1+0x1d0] ;  /* 0x0001d00001447983 */ /* 0x008ee20000300a00 */
[----:B----4-:R-:W-:-:S03]  /*22cc0*/  IMAD.WIDE R84, R2, 0x4, R20 ;  /* 0x0000000402547825 */ /* 0x010fc600078e0214 */
[----:B------:R-:W4:Y:S04]  /*22cd0*/  LDL.LU.64 R20, [R1+0x1c8] ;  /* 0x0001c80001147983 */ /* 0x000f280000300a00 */
[----:B------:R-:W4:Y:S01]  /*22ce0*/  LDL.LU.64 R100, [R1+0x1c0] ;  /* 0x0001c00001647983 */ /* 0x000f220000300a00 */
[----:B------:R-:W-:Y:S01]  /*22cf0*/  ISETP.GE.U32.AND P6, PT, R0, 0x7ffffe9a, PT ;  /* 0x7ffffe9a0000780c */ /* 0x000fe20003fc6070 */
[----:B------:R-:W-:Y:S01]  /*22d00*/  IMAD.WIDE R60, R2, 0x4, R60 ;  /* 0x00000004023c7825 */ /* 0x000fe200078e023c */
[----:B------:R-:W-:-:S03]  /*22d10*/  IADD3 R0, R10, -0xeb, RZ ;  /* 0xffffff150a007810 */ /* 0x000fc60007ffe0ff */
[C---:B------:R-:W-:Y:S01]  /*22d20*/  IMAD.WIDE R6, R2.reuse, 0x4, R6 ;  /* 0x0000000402067825 */ /* 0x040fe200078e0206 */
[----:B------:R-:W-:Y:S03]  /*22d30*/  STL.64 [R1+0xc30], R84 ;  /* 0x000c305401007387 */ /* 0x000fe60000100a00 */
[----:B-1----:R-:W-:Y:S01]  /*22d40*/  IMAD.WIDE R4, R2, 0x4, R92 ;  /* 0x0000000402047825 */ /* 0x002fe200078e025c */
[----:B------:R-:W-:Y:S01]  /*22d50*/  ISETP.GE.U32.AND P0, PT, R0, 0x7ffffe96, PT ;  /* 0x7ffffe960000780c */ /* 0x000fe20003f06070 */
[----:B------:R1:W-:Y:S04]  /*22d60*/  STL.64 [R1+0xc10], R60 ;  /* 0x000c103c01007387 */ /* 0x0003e80000100a00 */
[----:B------:R1:W-:Y:S04]  /*22d70*/  LDGSTS.E [R29+0x73000], [R84.64], !P6 ;  /* 0x73000000541d7fae */ /* 0x0003e8000f121844 */
[----:B------:R1:W-:Y:S04]  /*22d80*/  STL.64 [R1+0xc08], R6 ;  /* 0x000c080601007387 */ /* 0x0003e80000100a00 */
[----:B------:R1:W-:Y:S04]  /*22d90*/  LDGSTS.E [R29+0x73200], [R60.64], !P6 ;  /* 0x732000003c1d7fae */ /* 0x0003e8000f121844 */
[----:B------:R2:W-:Y:S04]  /*22da0*/  STL.64 [R1+0xc00], R4 ;  /* 0x000c000401007387 */ /* 0x0005e80000100a00 */
[----:B------:R2:W-:Y:S04]  /*22db0*/  LDGSTS.E [R29+0x73400], [R6.64], !P6 ;  /* 0x73400000061d7fae */ /* 0x0005e8000f121844 */
[----:B-1----:R-:W4:Y:S01]  /*22dc0*/  LDL.LU.64 R60, [R1+0x178] ;  /* 0x00017800013c7983 */ /* 0x002f220000300a00 */
[----:B------:R-:W-:-:S03]  /*22dd0*/  IADD3 R0, R10, -0xef, RZ ;  /* 0xffffff110a007810 */ /* 0x000fc60007ffe0ff */
[----:B------:R1:W-:Y:S01]  /*22de0*/  LDGSTS.E [R29+0x73600], [R4.64], !P6 ;  /* 0x73600000041d7fae */ /* 0x0003e2000f121844 */
[----:B------:R-:W-:Y:S01]  /*22df0*/  ISETP.GE.U32.AND P1, PT, R0, 0x7ffffe92, PT ;  /* 0x7ffffe920000780c */ /* 0x000fe20003f26070 */
[C---:B------:R-:W-:Y:S02]  /*22e00*/  IMAD.WIDE R92, R2.reuse, 0x4, R12 ;  /* 0x00000004025c7825 */ /* 0x040fe400078e020c */
[----:B------:R-:W4:Y:S02]  /*22e10*/  LDL.LU.64 R12, [R1+0x170] ;  /* 0x00017000010c7983 */ /* 0x000f240000300a00 */
[C---:B--2---:R-:W-:Y:S02]  /*22e20*/  IMAD.WIDE R44, R2.reuse, 0x4, R44 ;  /* 0x00000004022c7825 */ /* 0x044fe400078e022c */
[----:B------:R-:W4:Y:S04]  /*22e30*/  LDL.LU.64 R6, [R1+0x168] ;  /* 0x0001680001067983 */ /* 0x000f280000300a00 */
[----:B------:R-:W-:Y:S04]  /*22e40*/  STL.64 [R1+0xbf0], R92 ;  /* 0x000bf05c01007387 */ /* 0x000fe80000100a00 */
[----:B------:R-:W4:Y:S04]  /*22e50*/  LDL.LU.64 R84, [R1+0x160] ;  /* 0x0001600001547983 */ /* 0x000f280000300a00 */
[----:B------:R1:W-:Y:S04]  /*22e60*/  STL.64 [R1+0xba8], R44 ;  /* 0x000ba82c01007387 */ /* 0x0003e80000100a00 */
[----:B------:R1:W-:Y:S04]  /*22e70*/  LDGSTS.E [R29+0x75000], [R92.64], !P0 ;  /* 0x750000005c1d7fae */ /* 0x0003e8000c121844 */
[----:B------:R1:W-:Y:S01]  /*22e80*/  LDGSTS.E [R29+0x75200], [R44.64], !P0 ;  /* 0x752000002c1d7fae */ /* 0x0003e2000c121844 */
[----:B-----5:R-:W-:-:S04]  /*22e90*/  IMAD.WIDE R36, R2, 0x4, R36 ;  /* 0x0000000402247825 */ /* 0x020fc800078e0224 */
[C---:B-1----:R-:W-:Y:S01]  /*22ea0*/  IMAD.WIDE R4, R2.reuse, 0x4, R108 ;  /* 0x0000000402047825 */ /* 0x042fe200078e026c */
[----:B------:R1:W-:Y:S04]  /*22eb0*/  STL.64 [R1+0xba0], R36 ;  /* 0x000ba02401007387 */ /* 0x0003e80000100a00 */
[----:B------:R5:W-:Y:S04]  /*22ec0*/  STL.64 [R1+0xb90], R4 ;  /* 0x000b900401007387 */ /* 0x000be80000100a00 */
[----:B------:R1:W-:Y:S04]  /*22ed0*/  LDGSTS.E [R29+0x75400], [R36.64], !P0 ;  /* 0x75400000241d7fae */ /* 0x0003e8000c121844 */
[----:B------:R-:W2:Y:S04]  /*22ee0*/  LDL.LU.64 R44, [R1+0x118] ;  /* 0x00011800012c7983 */ /* 0x000ea80000300a00 */
[----:B------:R5:W-:Y:S04]  /*22ef0*/  LDGSTS.E [R29+0x75600], [R4.64], !P0 ;  /* 0x75600000041d7fae */ /* 0x000be8000c121844 */
[----:B-1----:R-:W2:Y:S04]  /*22f00*/  LDL.LU.64 R36, [R1+0x110] ;  /* 0x0001100001247983 */ /* 0x002ea80000300a00 */
[----:B------:R-:W2:Y:S01]  /*22f10*/  LDL.LU.64 R108, [R1+0x108] ;  /* 0x00010800016c7983 */ /* 0x000ea20000300a00 */
[----:B------:R-:W-:-:S03]  /*22f20*/  IMAD.WIDE R92, R2, 0x4, R76 ;  /* 0x00000004025c7825 */ /* 0x000fc600078e024c */
[----:B------:R-:W2:Y:S01]  /*22f30*/  LDL.LU.64 R76, [R1+0x100] ;  /* 0x00010000014c7983 */ /* 0x000ea20000300a00 */
[----:B---3--:R-:W-:-:S03]  /*22f40*/  IMAD.WIDE R68, R2, 0x4, R68 ;  /* 0x0000000402447825 */ /* 0x008fc600078e0244 */
[----:B------:R-:W-:Y:S01]  /*22f50*/  STL.64 [R1+0xb88], R92 ;  /* 0x000b885c01007387 */ /* 0x000fe20000100a00 */
[----:B----4-:R-:W-:-:S03]  /*22f60*/  IMAD.WIDE R20, R2, 0x4, R20 ;  /* 0x0000000402147825 */ /* 0x010fc600078e0214 */
[----:B------:R1:W-:Y:S01]  /*22f70*/  STL.64 [R1+0xb80], R68 ;  /* 0x000b804401007387 */ /* 0x0003e20000100a00 */
[----:B-----5:R-:W-:-:S03]  /*22f80*/  IMAD.WIDE R4, R2, 0x4, R100 ;  /* 0x0000000402047825 */ /* 0x020fc600078e0264 */
[----:B------:R3:W-:Y:S04]  /*22f90*/  LDGSTS.E [R29+0x77000], [R92.64], !P1 ;  /* 0x770000005c1d7fae */ /* 0x0007e8000c921844 */
[----:B------:R4:W-:Y:S04]  /*22fa0*/  STL.64 [R1+0xb78], R20 ;  /* 0x000b781401007387 */ /* 0x0009e80000100a00 */
[----:B------:R1:W-:Y:S04]  /*22fb0*/  LDGSTS.E [R29+0x77200], [R68.64], !P1 ;  /* 0x77200000441d7fae */ /* 0x0003e8000c921844 */
[----:B------:R5:W-:Y:S04]  /*22fc0*/  STL.64 [R1+0xb70], R4 ;  /* 0x000b700401007387 */ /* 0x000be80000100a00 */
[----:B------:R4:W-:Y:S04]  /*22fd0*/  LDGSTS.E [R29+0x77400], [R20.64], !P1 ;  /* 0x77400000141d7fae */ /* 0x0009e8000c921844 */
[----:B-1----:R-:W2:Y:S01]  /*22fe0*/  LDL.LU.64 R68, [R1+0xb8] ;  /* 0x0000b80001447983 */ /* 0x002ea20000300a00 */
[----:B------:R-:W-:-:S03]  /*22ff0*/  IADD3 R0, R10, -0xf3, RZ ;  /* 0xffffff0d0a007810 */ /* 0x000fc60007ffe0ff */
[----:B------:R5:W-:Y:S04]  /*23000*/  LDGSTS.E [R29+0x77600], [R4.64], !P1 ;  /* 0x77600000041d7fae */ /* 0x000be8000c921844 */
[----:B----4-:R-:W3:Y:S04]  /*23010*/  LDL.LU.64 R20, [R1+0xb0] ;  /* 0x0000b00001147983 */ /* 0x010ee80000300a00 */
[----:B------:R-:W3:Y:S04]  /*23020*/  LDL.LU.64 R100, [R1+0xa8] ;  /* 0x0000a80001647983 */ /* 0x000ee80000300a00 */
[----:B---3--:R-:W3:Y:S01]  /*23030*/  LDL.LU.64 R92, [R1+0xa0] ;  /* 0x0000a000015c7983 */ /* 0x008ee20000300a00 */
[----:B------:R-:W-:Y:S01]  /*23040*/  ISETP.GE.U32.AND P5, PT, R0, 0x7ffffe8e, PT ;  /* 0x7ffffe8e0000780c */ /* 0x000fe20003fa6070 */
[----:B------:R-:W-:Y:S01]  /*23050*/  IMAD.WIDE R60, R2, 0x4, R60 ;  /* 0x00000004023c7825 */ /* 0x000fe200078e023c */
[----:B------:R-:W-:-:S04]  /*23060*/  IADD3 R0, R10, -0xf7, RZ ;  /* 0xffffff090a007810 */ /* 0x000fc80007ffe0ff */
[----:B------:R-:W-:Y:S01]  /*23070*/  STL.64 [R1+0xb68], R60 ;  /* 0x000b683c01007387 */ /* 0x000fe20000100a00 */
[----:B------:R-:W-:-:S06]  /*23080*/  ISETP.GE.U32.AND P2, PT, R0, 0x7ffffe8a, PT ;  /* 0x7ffffe8a0000780c */ /* 0x000fcc0003f46070 */
[----:B------:R1:W-:Y:S01]  /*23090*/  LDGSTS.E [R29+0x79000], [R60.64], !P5 ;  /* 0x790000003c1d7fae */ /* 0x0003e2000e921844 */
[----:B------:R-:W-:-:S04]  /*230a0*/  IMAD.WIDE R12, R2, 0x4, R12 ;  /* 0x00000004020c7825 */ /* 0x000fc800078e020c */
[C---:B------:R-:W-:Y:S01]  /*230b0*/  IMAD.WIDE R6, R2.reuse, 0x4, R6 ;  /* 0x0000000402067825 */ /* 0x040fe200078e0206 */
[----:B------:R1:W-:Y:S03]  /*230c0*/  STL.64 [R1+0xb40], R12 ;  /* 0x000b400c01007387 */ /* 0x0003e60000100a00 */
[C---:B-----5:R-:W-:Y:S01]  /*230d0*/  IMAD.WIDE R4, R2.reuse, 0x4, R84 ;  /* 0x0000000402047825 */ /* 0x060fe200078e0254 */
[----:B------:R5:W-:Y:S04]  /*230e0*/  STL.64 [R1+0xb38], R6 ;  /* 0x000b380601007387 */ /* 0x000be80000100a00 */
[----:B------:R1:W-:Y:S04]  /*230f0*/  LDGSTS.E [R29+0x79200], [R12.64], !P5 ;  /* 0x792000000c1d7fae */ /* 0x0003e8000e921844 */
[----:B------:R2:W-:Y:S04]  /*23100*/  STL.64 [R1+0xb30], R4 ;  /* 0x000b300401007387 */ /* 0x0005e80000100a00 */
[----:B------:R5:W-:Y:S04]  /*23110*/  LDGSTS.E [R29+0x79400], [R6.64], !P5 ;  /* 0x79400000061d7fae */ /* 0x000be8000e921844 */
[----:B-1----:R-:W3:Y:S04]  /*23120*/  LDL.LU.64 R12, [R1+0x58] ;  /* 0x00005800010c7983 */ /* 0x002ee80000300a00 */
[----:B------:R-:W3:Y:S04]  /*23130*/  LDL.LU.64 R60, [R1+0x50] ;  /* 0x00005000013c7983 */ /* 0x000ee80000300a00 */
[----:B------:R-:W3:Y:S04]  /*23140*/  LDL.LU.64 R84, [R1+0x48] ;  /* 0x0000480001547983 */ /* 0x000ee80000300a00 */
[----:B------:R1:W-:Y:S01]  /*23150*/  LDGSTS.E [R29+0x79600], [R4.64], !P5 ;  /* 0x79600000041d7fae */ /* 0x0003e2000e921844 */
[----:B--2---:R-:W-:-:S05]  /*23160*/  IMAD.WIDE R44, R2, 0x4, R44 ;  /* 0x00000004022c7825 */ /* 0x004fca00078e022c */
[----:B------:R2:W-:Y:S01]  /*23170*/  LDGSTS.E [R29+0x7b000], [R44.64], !P2 ;  /* 0x7b0000002c1d7fae */ /* 0x0005e2000d121844 */
[----:B------:R-:W-:-:S04]  /*23180*/  IMAD.WIDE R36, R2, 0x4, R36 ;  /* 0x0000000402247825 */ /* 0x000fc800078e0224 */
[C---:B-----5:R-:W-:Y:S01]  /*23190*/  IMAD.WIDE R6, R2.reuse, 0x4, R108 ;  /* 0x0000000402067825 */ /* 0x060fe200078e026c */
[----:B------:R5:W-:Y:S04]  /*231a0*/  LDGSTS.E [R29+0x7b200], [R36.64], !P2 ;  /* 0x7b200000241d7fae */ /* 0x000be8000d121844 */
[----:B------:R-:W4:Y:S01]  /*231b0*/  LDL.LU.64 R108, [R1+0x40] ;  /* 0x00004000016c7983 */ /* 0x000f220000300a00 */
[----:B-1----:R-:W-:-:S03]  /*231c0*/  IMAD.WIDE R4, R2, 0x4, R76 ;  /* 0x0000000402047825 */ /* 0x002fc600078e024c */
[----:B------:R2:W-:Y:S04]  /*231d0*/  STL.64 [R1+0xb28], R44 ;  /* 0x000b282c01007387 */ /* 0x0005e80000100a00 */
[----:B------:R5:W-:Y:S04]  /*231e0*/  STL.64 [R1+0xb20], R36 ;  /* 0x000b202401007387 */ /* 0x000be80000100a00 */
[----:B------:R-:W-:Y:S04]  /*231f0*/  STL.64 [R1+0xb18], R6 ;  /* 0x000b180601007387 */ /* 0x000fe80000100a00 */
[----:B------:R3:W-:Y:S04]  /*23200*/  STL.64 [R1+0xb10], R4 ;  /* 0x000b100401007387 */ /* 0x0007e80000100a00 */
[----:B--2---:R-:W2:Y:S04]  /*23210*/  LDL.LU.64 R44, [R1+0xdc0] ;  /* 0x000dc000012c7983 */ /* 0x004ea80000300a00 */
[----:B-----5:R-:W5:Y:S04]  /*23220*/  LDL.LU.64 R36, [R1+0xdb8] ;  /* 0x000db80001247983 */ /* 0x020f680000300a00 */
[----:B------:R-:W5:Y:S04]  /*23230*/  LDL.LU.64 R76, [R1+0xdb0] ;  /* 0x000db000014c7983 */ /* 0x000f680000300a00 */
[----:B------:R1:W-:Y:S04]  /*23240*/  LDGSTS.E [R29+0x7b400], [R6.64], !P2 ;  /* 0x7b400000061d7fae */ /* 0x0003e8000d121844 */
[----:B------:R3:W-:Y:S01]  /*23250*/  LDGSTS.E [R29+0x7b600], [R4.64], !P2 ;  /* 0x7b600000041d7fae */ /* 0x0007e2000d121844 */
[----:B------:R-:W-:-:S05]  /*23260*/  IMAD.WIDE R68, R2, 0x4, R68 ;  /* 0x0000000402447825 */ /* 0x000fca00078e0244 */
[----:B------:R-:W-:Y:S01]  /*23270*/  STL.64 [R1+0xb00], R68 ;  /* 0x000b004401007387 */ /* 0x000fe20000100a00 */
[----:B---3--:R-:W-:-:S03]  /*23280*/  IMAD.WIDE R4, R2, 0x4, R92 ;  /* 0x0000000402047825 */ /* 0x008fc600078e025c */
[----:B------:R-:W3:Y:S01]  /*23290*/  LDL.LU.64 R92, [R1+0xda0] ;  /* 0x000da000015c7983 */ /* 0x000ee20000300a00 */
[----:B------:R-:W-:-:S04]  /*232a0*/  IADD3 R0, R10, -0xfb, RZ ;  /* 0xffffff050a007810 */ /* 0x000fc80007ffe0ff */
[----:B------:R-:W-:Y:S02]  /*232b0*/  ISETP.GE.U32.AND P3, PT, R0, 0x7ffffe86, PT ;  /* 0x7ffffe860000780c */ /* 0x000fe40003f66070 */
[----:B------:R-:W-:Y:S01]  /*232c0*/  IADD3 R0, R10, -0xff, RZ ;  /* 0xffffff010a007810 */ /* 0x000fe20007ffe0ff */
[----:B------:R-:W-:-:S03]  /*232d0*/  IMAD.WIDE R20, R2, 0x4, R20 ;  /* 0x0000000402147825 */ /* 0x000fc600078e0214 */
[----:B------:R-:W-:Y:S01]  /*232e0*/  ISETP.GE.U32.AND P4, PT, R0, 0x7ffffe82, PT ;  /* 0x7ffffe820000780c */ /* 0x000fe20003f86070 */
[C---:B-1----:R-:W-:Y:S01]  /*232f0*/  IMAD.WIDE R6, R2.reuse, 0x4, R100 ;  /* 0x0000000402067825 */ /* 0x042fe200078e0264 */
[----:B------:R1:W-:Y:S05]  /*23300*/  STL.64 [R1+0xac0], R20 ;  /* 0x000ac01401007387 */ /* 0x0003ea0000100a00 */
[----:B------:R1:W-:Y:S04]  /*23310*/  LDGSTS.E [R29+0x7d000], [R68.64], !P3 ;  /* 0x7d000000441d7fae */ /* 0x0003e8000d921844 */
[----:B------:R1:W-:Y:S04]  /*23320*/  STL.64 [R1+0xab8], R6 ;  /* 0x000ab80601007387 */ /* 0x0003e80000100a00 */
[----:B------:R4:W-:Y:S04]  /*23330*/  STL.64 [R1+0xab0], R4 ;  /* 0x000ab00401007387 */ /* 0x0009e80000100a00 */
[----:B------:R1:W-:Y:S04]  /*23340*/  LDGSTS.E [R29+0x7d200], [R20.64], !P3 ;  /* 0x7d200000141d7fae */ /* 0x0003e8000d921844 */
[----:B------:R1:W-:Y:S04]  /*23350*/  LDGSTS.E [R29+0x7d400], [R6.64], !P3 ;  /* 0x7d400000061d7fae */ /* 0x0003e8000d921844 */
[----:B------:R4:W-:Y:S04]  /*23360*/  LDGSTS.E [R29+0x7d600], [R4.64], !P3 ;  /* 0x7d600000041d7fae */ /* 0x0009e8000d921844 */
[----:B-1----:R-:W3:Y:S01]  /*23370*/  LDL.LU.64 R20, [R1+0xd30] ;  /* 0x000d300001147983 */ /* 0x002ee20000300a00 */
[----:B------:R-:W-:-:S03]  /*23380*/  IMAD.WIDE R68, R2, 0x4, R12 ;  /* 0x0000000402447825 */ /* 0x000fc600078e020c */
[----:B------:R-:W3:Y:S01]  /*23390*/  LDL.LU.64 R12, [R1+0xd28] ;  /* 0x000d2800010c7983 */ /* 0x000ee20000300a00 */
[----:B------:R-:W-:-:S03]  /*233a0*/  IMAD.WIDE R60, R2, 0x4, R60 ;  /* 0x00000004023c7825 */ /* 0x000fc600078e023c */
[----:B------:R-:W-:Y:S01]  /*233b0*/  STL.64 [R1+0xaa0], R68 ;  /* 0x000aa04401007387 */ /* 0x000fe20000100a00 */
[----:B------:R-:W-:-:S03]  /*233c0*/  IMAD.WIDE R6, R2, 0x4, R84 ;  /* 0x0000000402067825 */ /* 0x000fc600078e0254 */
[----:B------:R-:W3:Y:S01]  /*233d0*/  LDL.LU.64 R100, [R1+0xd20] ;  /* 0x000d200001647983 */ /* 0x000ee20000300a00 */
[----:B------:R-:W-:-:S03]  /*233e0*/  IADD3 R0, R10, -0x84, RZ ;  /* 0xffffff7c0a007810 */ /* 0x000fc60007ffe0ff */
[----:B------:R-:W3:Y:S04]  /*233f0*/  LDL.LU.64 R84, [R1+0xd10] ;  /* 0x000d100001547983 */ /* 0x000ee80000300a00 */
[----:B------:R1:W-:Y:S04]  /*23400*/  STL.64 [R1+0xa90], R60 ;  /* 0x000a903c01007387 */ /* 0x0003e80000100a00 */
[----:B------:R5:W-:Y:S04]  /*23410*/  STL.64 [R1+0xa88], R6 ;  /* 0x000a880601007387 */ /* 0x000be80000100a00 */
[----:B------:R1:W-:Y:S04]  /*23420*/  LDGSTS.E [R29+0x7f000], [R68.64], !P4 ;  /* 0x7f000000441d7fae */ /* 0x0003e8000e121844 */
[----:B------:R1:W-:Y:S01]  /*23430*/  LDGSTS.E [R29+0x7f200], [R60.64], !P4 ;  /* 0x7f2000003c1d7fae */ /* 0x0003e2000e121844 */
[----:B------:R-:W-:-:S03]  /*23440*/  ISETP.GE.U32.AND P6, PT, R0, 0x7ffffefd, PT ;  /* 0x7ffffefd0000780c */ /* 0x000fc60003fc6070 */
[----:B------:R1:W-:Y:S01]  /*23450*/  LDGSTS.E [R29+0x7f400], [R6.64], !P4 ;  /* 0x7f400000061d7fae */ /* 0x0003e2000e121844 */
[----:B------:R-:W-:Y:S01]  /*23460*/  LOP3.LUT R11, R52, 0x60, RZ, 0x3c, !PT ;  /* 0x00000060340b7812 */ /* 0x000fe200078e3cff */
[----:B----4-:R-:W-:-:S05]  /*23470*/  IMAD.WIDE R4, R2, 0x4, R108 ;  /* 0x0000000402047825 */ /* 0x010fca00078e026c */
[----:B------:R3:W-:Y:S04]  /*23480*/  STL.64 [R1+0xa80], R4 ;  /* 0x000a800401007387 */ /* 0x0007e80000100a00 */
[----:B-1----:R-:W4:Y:S04]  /*23490*/  LDL.LU.64 R60, [R1+0xc90] ;  /* 0x000c9000013c7983 */ /* 0x002f280000300a00 */
[----:B------:R1:W-:Y:S01]  /*234a0*/  LDGSTS.E [R29+0x7f600], [R4.64], !P4 ;  /* 0x7f600000041d7fae */ /* 0x0003e2000e121844 */
[----:B--2---:R-:W-:-:S03]  /*234b0*/  IMAD.WIDE R44, R2, 0x4, R44 ;  /* 0x00000004022c7825 */ /* 0x004fc600078e022c */
[----:B-1----:R-:W2:Y:S01]  /*234c0*/  LDL.LU.64 R28, [R1+0xc80] ;  /* 0x000c8000011c7983 */ /* 0x002ea20000300a00 */
[----:B-----5:R-:W-:-:S03]  /*234d0*/  IMAD.WIDE R6, R2, 0x4, R76 ;  /* 0x0000000402067825 */ /* 0x020fc600078e024c */
[----:B------:R-:W5:Y:S04]  /*234e0*/  LDL.LU.64 R68, [R1+0xc70] ;  /* 0x000c700001447983 */ /* 0x000f680000300a00 */
[----:B------:R1:W-:Y:S01]  /*234f0*/  STL.64 [R1+0xa70], R44 ;  /* 0x000a702c01007387 */ /* 0x0003e20000100a00 */
[----:B------:R-:W-:-:S03]  /*23500*/  IMAD.WIDE R36, R2, 0x4, R36 ;  /* 0x0000000402247825 */ /* 0x000fc600078e0224 */
[----:B------:R-:W5:Y:S04]  /*23510*/  LDL.LU.64 R76, [R1+0xc60] ;  /* 0x000c6000014c7983 */ /* 0x000f680000300a00 */
[----:B------:R1:W-:Y:S04]  /*23520*/  STL.64 [R1+0xa30], R36 ;  /* 0x000a302401007387 */ /* 0x0003e80000100a00 */
[----:B------:R1:W-:Y:S04]  /*23530*/  STL.64 [R1+0xa28], R6 ;  /* 0x000a280601007387 */ /* 0x0003e80000100a00 */
[----:B------:R1:W-:Y:S01]  /*23540*/  LDGSTS.E [R11+0x41800], [R44.64], !P6 ;  /* 0x418000002c0b7fae */ /* 0x0003e2000f121844 */
[----:B------:R-:W-:-:S03]  /*23550*/  IADD3 R0, R10, -0x88, RZ ;  /* 0xffffff780a007810 */ /* 0x000fc60007ffe0ff */
[----:B------:R1:W-:Y:S01]  /*23560*/  LDGSTS.E [R11+0x41a00], [R36.64], !P6 ;  /* 0x41a00000240b7fae */ /* 0x0003e2000f121844 */
[----:B---3--:R-:W-:Y:S01]  /*23570*/  IMAD.WIDE R4, R2, 0x4, R92 ;  /* 0x0000000402047825 */ /* 0x008fe200078e025c */
[----:B------:R-:W-:Y:S02]  /*23580*/  ISETP.GE.U32.AND P0, PT, R0, 0x7ffffef9, PT ;  /* 0x7ffffef90000780c */ /* 0x000fe40003f06070 */
[----:B------:R3:W-:Y:S04]  /*23590*/  LDGSTS.E [R11+0x41c00], [R6.64], !P6 ;  /* 0x41c00000060b7fae */ /* 0x0007e8000f121844 */
[----:B------:R3:W-:Y:S04]  /*235a0*/  STL.64 [R1+0xa20], R4 ;  /* 0x000a200401007387 */ /* 0x0007e80000100a00 */
[----:B-1----:R-:W5:Y:S01]  /*235b0*/  LDL.LU.64 R44, [R1+0xbe0] ;  /* 0x000be000012c7983 */ /* 0x002f620000300a00 */
[----:B------:R-:W-:-:S03]  /*235c0*/  IADD3 R0, R10, -0x8c, RZ ;  /* 0xffffff740a007810 */ /* 0x000fc60007ffe0ff */
[----:B------:R1:W-:Y:S01]  /*235d0*/  LDGSTS.E [R11+0x41e00], [R4.64], !P6 ;  /* 0x41e00000040b7fae */ /* 0x0003e2000f121844 */
[----:B------:R-:W-:Y:S01]  /*235e0*/  ISETP.GE.U32.AND P1, PT, R0, 0x7ffffef5, PT ;  /* 0x7ffffef50000780c */ /* 0x000fe20003f26070 */
[C---:B------:R-:W-:Y:S02]  /*235f0*/  IMAD.WIDE R36, R2.reuse, 0x4, R20 ;  /* 0x0000000402247825 */ /* 0x040fe400078e0214 */
[----:B------:R-:W5:Y:S04]  /*23600*/  LDL.LU.64 R20, [R1+0xbd0] ;  /* 0x000bd00001147983 */ /* 0x000f680000300a00 */
[----:B------:R-:W5:Y:S01]  /*23610*/  LDL.LU.64 R108, [R1+0xbc0] ;  /* 0x000bc000016c7983 */ /* 0x000f620000300a00 */
[----:B------:R-:W-:-:S03]  /*23620*/  IMAD.WIDE R12, R2, 0x4, R12 ;  /* 0x00000004020c7825 */ /* 0x000fc600078e020c */
[----:B------:R1:W-:Y:S04]  /*23630*/  STL.64 [R1+0xa10], R36 ;  /* 0x000a102401007387 */ /* 0x0003e80000100a00 */
[----:B------:R-:W5:Y:S01]  /*23640*/  LDL.LU.64 R92, [R1+0xbb0] ;  /* 0x000bb000015c7983 */ /* 0x000f620000300a00 */
[----:B---3--:R-:W-:-:S03]  /*23650*/  IMAD.WIDE R6, R2, 0x4, R100 ;  /* 0x0000000402067825 */ /* 0x008fc600078e0264 */
[----:B------:R3:W-:Y:S01]  /*23660*/  STL.64 [R1+0xa00], R12 ;  /* 0x000a000c01007387 */ /* 0x0007e20000100a00 */
[----:B-1----:R-:W-:-:S03]  /*23670*/  IMAD.WIDE R4, R2, 0x4, R84 ;  /* 0x0000000402047825 */ /* 0x002fc600078e0254 */
[----:B------:R5:W-:Y:S04]  /*23680*/  STL.64 [R1+0x9f8], R6 ;  /* 0x0009f80601007387 */ /* 0x000be80000100a00 */
[----:B------:R1:W-:Y:S04]  /*23690*/  LDGSTS.E [R11+0x43800], [R36.64], !P0 ;  /* 0x43800000240b7fae */ /* 0x0003e8000c121844 */
[----:B------:R2:W-:Y:S04]  /*236a0*/  STL.64 [R1+0x9f0], R4 ;  /* 0x0009f00401007387 */ /* 0x0005e80000100a00 */
[----:B------:R3:W-:Y:S04]  /*236b0*/  LDGSTS.E [R11+0x43a00], [R12.64], !P0 ;  /* 0x43a000000c0b7fae */ /* 0x0007e8000c121844 */
[----:B-1----:R-:W5:Y:S04]  /*236c0*/  LDL.LU.64 R36, [R1+0xb60] ;  /* 0x000b600001247983 */ /* 0x002f680000300a00 */
[----:B------:R5:W-:Y:S04]  /*236d0*/  LDGSTS.E [R11+0x43c00], [R6.64], !P0 ;  /* 0x43c00000060b7fae */ /* 0x000be8000c121844 */
[----:B---3--:R-:W3:Y:S04]  /*236e0*/  LDL.LU.64 R12, [R1+0xb58] ;  /* 0x000b5800010c7983 */ /* 0x008ee80000300a00 */
[----:B------:R-:W3:Y:S04]  /*236f0*/  LDL.LU.64 R100, [R1+0xb50] ;  /* 0x000b500001647983 */ /* 0x000ee80000300a00 */
[----:B------:R1:W-:Y:S01]  /*23700*/  LDGSTS.E [R11+0x43e00], [R4.64], !P0 ;  /* 0x43e00000040b7fae */ /* 0x0003e2000c121844 */
[----:B----4-:R-:W-:-:S05]  /*23710*/  IMAD.WIDE R60, R2, 0x4, R60 ;  /* 0x00000004023c7825 */ /* 0x010fca00078e023c */
[----:B------:R4:W-:Y:S04]  /*23720*/  STL.64 [R1+0x9e0], R60 ;  /* 0x0009e03c01007387 */ /* 0x0009e80000100a00 */
[----:B------:R4:W-:Y:S01]  /*23730*/  LDGSTS.E [R11+0x45800], [R60.64], !P1 ;  /* 0x458000003c0b7fae */ /* 0x0009e2000c921844 */
[----:B--2---:R-:W-:-:S04]  /*23740*/  IMAD.WIDE R28, R2, 0x4, R28 ;  /* 0x00000004021c7825 */ /* 0x004fc800078e021c */
[C---:B-----5:R-:W-:Y:S01]  /*23750*/  IMAD.WIDE R6, R2.reuse, 0x4, R68 ;  /* 0x0000000402067825 */ /* 0x060fe200078e0244 */
[----:B------:R2:W-:Y:S04]  /*23760*/  LDGSTS.E [R11+0x45a00], [R28.64], !P1 ;  /* 0x45a000001c0b7fae */ /* 0x0005e8000c921844 */
[----:B------:R-:W5:Y:S01]  /*23770*/  LDL.LU.64 R68, [R1+0xb48] ;  /* 0x000b480001447983 */ /* 0x000f620000300a00 */
[----:B-1----:R-:W-:-:S03]  /*23780*/  IMAD.WIDE R4, R2, 0x4, R76 ;  /* 0x0000000402047825 */ /* 0x002fc600078e024c */
[----:B------:R2:W-:Y:S04]  /*23790*/  STL.64 [R1+0x9a0], R28 ;  /* 0x0009a01c01007387 */ /* 0x0005e80000100a00 */
[----:B------:R1:W-:Y:S04]  /*237a0*/  STL.64 [R1+0x980], R6 ;  /* 0x0009800601007387 */ /* 0x0003e80000100a00 */
[----:B------:R1:W-:Y:S04]  /*237b0*/  STL.64 [R1+0x970], R4 ;  /* 0x0009700401007387 */ /* 0x0003e80000100a00 */
[----:B----4-:R-:W4:Y:S04]  /*237c0*/  LDL.LU.64 R60, [R1+0xaf0] ;  /* 0x000af000013c7983 */ /* 0x010f280000300a00 */
[----:B--2---:R-:W2:Y:S04]  /*237d0*/  LDL.LU.64 R28, [R1+0xae8] ;  /* 0x000ae800011c7983 */ /* 0x004ea80000300a00 */
[----:B------:R-:W2:Y:S01]  /*237e0*/  LDL.LU.64 R84, [R1+0xae0] ;  /* 0x000ae00001547983 */ /* 0x000ea20000300a00 */
[----:B------:R-:W-:-:S03]  /*237f0*/  IADD3 R0, R10, -0x90, RZ ;  /* 0xffffff700a007810 */ /* 0x000fc60007ffe0ff */
[----:B------:R1:W-:Y:S01]  /*23800*/  LDGSTS.E [R11+0x45c00], [R6.64], !P1 ;  /* 0x45c00000060b7fae */ /* 0x0003e2000c921844 */
[----:B------:R-:W-:Y:S01]  /*23810*/  IMAD.WIDE R76, R2, 0x4, R44 ;  /* 0x00000004024c7825 */ /* 0x000fe200078e022c */
[----:B------:R-:W-:Y:S02]  /*23820*/  ISETP.GE.U32.AND P5, PT, R0, 0x7ffffef1, PT ;  /* 0x7ffffef10000780c */ /* 0x000fe40003fa6070 */
[----:B------:R-:W2:Y:S01]  /*23830*/  LDL.LU.64 R44, [R1+0xad0] ;  /* 0x000ad000012c7983 */ /* 0x000ea20000300a00 */
[----:B------:R-:W-:-:S03]  /*23840*/  IADD3 R0, R10, -0x94, RZ ;  /* 0xffffff6c0a007810 */ /* 0x000fc60007ffe0ff */
[----:B------:R1:W-:Y:S01]  /*23850*/  LDGSTS.E [R11+0x45e00], [R4.64], !P1 ;  /* 0x45e00000040b7fae */ /* 0x0003e2000c921844 */
[----:B------:R-:W-:-:S03]  /*23860*/  ISETP.GE.U32.AND P2, PT, R0, 0x7ffffeed, PT ;  /* 0x7ffffeed0000780c */ /* 0x000fc60003f46070 */
[----:B------:R-:W-:Y:S04]  /*23870*/  STL.64 [R1+0x968], R76 ;  /* 0x0009684c01007387 */ /* 0x000fe80000100a00 */
[----:B------:R1:W-:Y:S01]  /*23880*/  LDGSTS.E [R11+0x47800], [R76.64], !P5 ;  /* 0x478000004c0b7fae */ /* 0x0003e2000e921844 */
[----:B------:R-:W-:-:S04]  /*23890*/  IMAD.WIDE R20, R2, 0x4, R20 ;  /* 0x0000000402147825 */ /* 0x000fc800078e0214 */
[C---:B-1----:R-:W-:Y:S01]  /*238a0*/  IMAD.WIDE R6, R2.reuse, 0x4, R108 ;  /* 0x0000000402067825 */ /* 0x042fe200078e026c */
[----:B------:R1:W-:Y:S04]  /*238b0*/  STL.64 [R1+0x910], R20 ;  /* 0x0009101401007387 */ /* 0x0003e80000100a00 */
[----:B------:R1:W-:Y:S04]  /*238c0*/  STL.64 [R1+0x908], R6 ;  /* 0x0009080601007387 */ /* 0x0003e80000100a00 */
[----:B------:R1:W-:Y:S01]  /*238d0*/  LDGSTS.E [R11+0x47a00], [R20.64], !P5 ;  /* 0x47a00000140b7fae */ /* 0x0003e2000e921844 */
[----:B------:R-:W-:-:S03]  /*238e0*/  IMAD.WIDE R4, R2, 0x4, R92 ;  /* 0x0000000402047825 */ /* 0x000fc600078e025c */
[----:B------:R3:W-:Y:S04]  /*238f0*/  LDGSTS.E [R11+0x47c00], [R6.64], !P5 ;  /* 0x47c00000060b7fae */ /* 0x0007e8000e921844 */
[----:B------:R5:W-:Y:S04]  /*23900*/  STL.64 [R1+0x8e0], R4 ;  /* 0x0008e00401007387 */ /* 0x000be80000100a00 */
[----:B-1----:R-:W2:Y:S04]  /*23910*/  LDL.LU.64 R20, [R1+0xa60] ;  /* 0x000a600001147983 */ /* 0x002ea80000300a00 */
[----:B------:R5:W-:Y:S04]  /*23920*/  LDGSTS.E [R11+0x47e00], [R4.64], !P5 ;  /* 0x47e00000040b7fae */ /* 0x000be8000e921844 */
[----:B------:R-:W2:Y:S04]  /*23930*/  LDL.LU.64 R76, [R1+0xa58] ;  /* 0x000a5800014c7983 */ /* 0x000ea80000300a00 */
[----:B------:R-:W2:Y:S01]  /*23940*/  LDL.LU.64 R108, [R1+0xa50] ;  /* 0x000a5000016c7983 */ /* 0x000ea20000300a00 */
[----:B------:R-:W-:-:S05]  /*23950*/  IMAD.WIDE R36, R2, 0x4, R36 ;  /* 0x0000000402247825 */ /* 0x000fca00078e0224 */
[----:B------:R1:W-:Y:S01]  /*23960*/  STL.64 [R1+0x8d0], R36 ;  /* 0x0008d02401007387 */ /* 0x0003e20000100a00 */
[----:B---3--:R-:W-:-:S03]  /*23970*/  IMAD.WIDE R12, R2, 0x4, R12 ;  /* 0x00000004020c7825 */ /* 0x008fc600078e020c */
[----:B------:R-:W3:Y:S01]  /*23980*/  LDL.LU.64 R92, [R1+0xa40] ;  /* 0x000a4000015c7983 */ /* 0x000ee20000300a00 */
[----:B------:R-:W-:-:S03]  /*23990*/  IMAD.WIDE R6, R2, 0x4, R100 ;  /* 0x0000000402067825 */ /* 0x000fc600078e0264 */
[----:B------:R1:W-:Y:S04]  /*239a0*/  STL.64 [R1+0x8c0], R12 ;  /* 0x0008c00c01007387 */ /* 0x0003e80000100a00 */
[----:B------:R-:W-:Y:S04]  /*239b0*/  STL.64 [R1+0x878], R6 ;  /* 0x0008780601007387 */ /* 0x000fe80000100a00 */
[----:B------:R1:W-:Y:S04]  /*239c0*/  LDGSTS.E [R11+0x49800], [R36.64], !P2 ;  /* 0x49800000240b7fae */ /* 0x0003e8000d121844 */
[----:B------:R1:W-:Y:S04]  /*239d0*/  LDGSTS.E [R11+0x49a00], [R12.64], !P2 ;  /* 0x49a000000c0b7fae */ /* 0x0003e8000d121844 */
[----:B------:R1:W-:Y:S01]  /*239e0*/  LDGSTS.E [R11+0x49c00], [R6.64], !P2 ;  /* 0x49c00000060b7fae */ /* 0x0003e2000d121844 */
[----:B-----5:R-:W-:-:S05]  /*239f0*/  IMAD.WIDE R4, R2, 0x4, R68 ;  /* 0x0000000402047825 */ /* 0x020fca00078e0244 */
[----:B------:R2:W-:Y:S04]  /*23a00*/  STL.64 [R1+0x870], R4 ;  /* 0x0008700401007387 */ /* 0x0005e80000100a00 */
[----:B-1----:R-:W5:Y:S04]  /*23a10*/  LDL.LU.64 R36, [R1+0x9d0] ;  /* 0x0009d00001247983 */ /* 0x002f680000300a00 */
[----:B------:R-:W5:Y:S01]  /*23a20*/  LDL.LU.64 R12, [R1+0x9c8] ;  /* 0x0009c800010c7983 */ /* 0x000f620000300a00 */
[----:B----4-:R-:W-:-:S03]  /*23a30*/  IMAD.WIDE R60, R2, 0x4, R60 ;  /* 0x00000004023c7825 */ /* 0x010fc600078e023c */
[----:B------:R2:W-:Y:S04]  /*23a40*/  LDGSTS.E [R11+0x49e00], [R4.64], !P2 ;  /* 0x49e00000040b7fae */ /* 0x0005e8000d121844 */
[----:B------:R-:W4:Y:S04]  /*23a50*/  LDL.LU.64 R68, [R1+0x9c0] ;  /* 0x0009c00001447983 */ /* 0x000f280000300a00 */
[----:B------:R1:W-:Y:S01]  /*23a60*/  STL.64 [R1+0x860], R60 ;  /* 0x0008603c01007387 */ /* 0x0003e20000100a00 */
[----:B--2---:R-:W-:-:S03]  /*23a70*/  IMAD.WIDE R4, R2, 0x4, R44 ;  /* 0x0000000402047825 */ /* 0x004fc600078e022c */
[----:B------:R-:W2:Y:S01]  /*23a80*/  LDL.LU.64 R44, [R1+0x9b0] ;  /* 0x0009b000012c7983 */ /* 0x000ea20000300a00 */
[----:B------:R-:W-:-:S04]  /*23a90*/  IADD3 R0, R10, -0x98, RZ ;  /* 0xffffff680a007810 */ /* 0x000fc80007ffe0ff */
[----:B------:R-:W-:Y:S02]  /*23aa0*/  ISETP.GE.U32.AND P3, PT, R0, 0x7ffffee9, PT ;  /* 0x7ffffee90000780c */ /* 0x000fe40003f66070 */
[----:B------:R-:W-:Y:S01]  /*23ab0*/  IADD3 R0, R10, -0x9c, RZ ;  /* 0xffffff640a007810 */ /* 0x000fe20007ffe0ff */
[----:B------:R-:W-:-:S03]  /*23ac0*/  IMAD.WIDE R28, R2, 0x4, R28 ;  /* 0x00000004021c7825 */ /* 0x000fc600078e021c */
[----:B------:R-:W-:Y:S01]  /*23ad0*/  ISETP.GE.U32.AND P4, PT, R0, 0x7ffffee5, PT ;  /* 0x7ffffee50000780c */ /* 0x000fe20003f86070 */
[----:B------:R-:W-:Y:S01]  /*23ae0*/  IMAD.WIDE R6, R2, 0x4, R84 ;  /* 0x0000000402067825 */ /* 0x000fe200078e0254 */
[----:B------:R1:W-:Y:S01]  /*23af0*/  STL.64 [R1+0x830], R28 ;  /* 0x0008301c01007387 */ /* 0x0003e20000100a00 */
[----:B------:R-:W-:-:S03]  /*23b00*/  IADD3 R0, R10, -0xa0, RZ ;  /* 0xffffff600a007810 */ /* 0x000fc60007ffe0ff */
[----:B------:R1:W-:Y:S04]  /*23b10*/  STL.64 [R1+0x820], R6 ;  /* 0x0008200601007387 */ /* 0x0003e80000100a00 */
[----:B------:R1:W-:Y:S04]  /*23b20*/  LDGSTS.E [R11+0x4b800], [R60.64], !P3 ;  /* 0x4b8000003c0b7fae */ /* 0x0003e8000d921844 */
[----:B------:R3:W-:Y:S04]  /*23b30*/  STL.64 [R1+0x7d8], R4 ;  /* 0x0007d80401007387 */ /* 0x0007e80000100a00 */
[----:B------:R1:W-:Y:S04]  /*23b40*/  LDGSTS.E [R11+0x4ba00], [R28.64], !P3 ;  /* 0x4ba000001c0b7fae */ /* 0x0003e8000d921844 */
[----:B------:R1:W-:Y:S04]  /*23b50*/  LDGSTS.E [R11+0x4bc00], [R6.64], !P3 ;  /* 0x4bc00000060b7fae */ /* 0x0003e8000d921844 */
[----:B-1----:R-:W2:Y:S01]  /*23b60*/  LDL.LU.64 R60, [R1+0x940] ;  /* 0x00094000013c7983 */ /* 0x002ea20000300a00 */
[----:B------:R-:W-:-:S03]  /*23b70*/  ISETP.GE.U32.AND P6, PT, R0, 0x7ffffee1, PT ;  /* 0x7ffffee10000780c */ /* 0x000fc60003fc6070 */
[----:B------:R3:W-:Y:S04]  /*23b80*/  LDGSTS.E [R11+0x4be00], [R4.64], !P3 ;  /* 0x4be00000040b7fae */ /* 0x0007e8000d921844 */
[----:B------:R-:W2:Y:S01]  /*23b90*/  LDL.LU.64 R28, [R1+0x938] ;  /* 0x00093800011c7983 */ /* 0x000ea20000300a00 */
[----:B------:R-:W-:-:S03]  /*23ba0*/  IMAD.WIDE R84, R2, 0x4, R20 ;  /* 0x0000000402547825 */ /* 0x000fc600078e0214 */
[----:B------:R-:W2:Y:S01]  /*23bb0*/  LDL.LU.64 R20, [R1+0x930] ;  /* 0x0009300001147983 */ /* 0x000ea20000300a00 */
[----:B------:R-:W-:-:S03]  /*23bc0*/  IMAD.WIDE R76, R2, 0x4, R76 ;  /* 0x00000004024c7825 */ /* 0x000fc600078e024c */
[----:B------:R1:W-:Y:S01]  /*23bd0*/  STL.64 [R1+0x7d0], R84 ;  /* 0x0007d05401007387 */ /* 0x0003e20000100a00 */
[----:B------:R-:W-:-:S03]  /*23be0*/  IMAD.WIDE R6, R2, 0x4, R108 ;  /* 0x0000000402067825 */ /* 0x000fc600078e026c */
[----:B------:R-:W2:Y:S04]  /*23bf0*/  LDL.LU.64 R100, [R1+0x920] ;  /* 0x0009200001647983 */ /* 0x000ea80000300a00 */
[----:B------:R-:W-:Y:S01]  /*23c00*/  STL.64 [R1+0x7c8], R76 ;  /* 0x0007c84c01007387 */ /* 0x000fe20000100a00 */
[----:B---3--:R-:W-:-:S03]  /*23c10*/  IMAD.WIDE R4, R2, 0x4, R92 ;  /* 0x0000000402047825 */ /* 0x008fc600078e025c */
[----:B------:R4:W-:Y:S04]  /*23c20*/  STL.64 [R1+0x7c0], R6 ;  /* 0x0007c00601007387 */ /* 0x0009e80000100a00 */
[----:B------:R1:W-:Y:S04]  /*23c30*/  LDGSTS.E [R11+0x4d800], [R84.64], !P4 ;  /* 0x4d800000540b7fae */ /* 0x0003e8000e121844 */
[----:B------:R2:W-:Y:S04]  /*23c40*/  STL.64 [R1+0x798], R4 ;  /* 0x0007980401007387 */ /* 0x0005e80000100a00 */
[----:B------:R3:W-:Y:S04]  /*23c50*/  LDGSTS.E [R11+0x4da00], [R76.64], !P4 ;  /* 0x4da000004c0b7fae */ /* 0x0007e8000e121844 */
[----:B------:R-:W2:Y:S04]  /*23c60*/  LDL.LU.64 R92, [R1+0x8b0] ;  /* 0x0008b000015c7983 */ /* 0x000ea80000300a00 */
[----:B------:R4:W-:Y:S04]  /*23c70*/  LDGSTS.E [R11+0x4dc00], [R6.64], !P4 ;  /* 0x4dc00000060b7fae */ /* 0x0009e8000e121844 */
[----:B-1----:R-:W2:Y:S04]  /*23c80*/  LDL.LU.64 R84, [R1+0x818] ;  /* 0x0008180001547983 */ /* 0x002ea80000300a00 */
[----:B------:R2:W-:Y:S01]  /*23c90*/  LDGSTS.E [R11+0x4de00], [R4.64], !P4 ;  /* 0x4de00000040b7fae */ /* 0x0005e2000e121844 */
[----:B-----5:R-:W-:-:S04]  /*23ca0*/  IMAD.WIDE R36, R2, 0x4, R36 ;  /* 0x0000000402247825 */ /* 0x020fc800078e0224 */
[C---:B------:R-:W-:Y:S01]  /*23cb0*/  IMAD.WIDE R108, R2.reuse, 0x4, R12 ;  /* 0x00000004026c7825 */ /* 0x040fe200078e020c */
[----:B------:R1:W-:Y:S04]  /*23cc0*/  STL.64 [R1+0x790], R36 ;  /* 0x0007902401007387 */ /* 0x0003e80000100a00 */
[----:B------:R-:W5:Y:S01]  /*23cd0*/  LDL.LU.64 R12, [R1+0x8a8] ;  /* 0x0008a800010c7983 */ /* 0x000f620000300a00 */
[----:B----4-:R-:W-:-:S03]  /*23ce0*/  IMAD.WIDE R6, R2, 0x4, R68 ;  /* 0x0000000402067825 */ /* 0x010fc600078e0244 */
[----:B------:R-:W-:Y:S04]  /*23cf0*/  STL.64 [R1+0x788], R108 ;  /* 0x0007886c01007387 */ /* 0x000fe80000100a00 */
[----:B------:R-:W4:Y:S04]  /*23d00*/  LDL.LU.64 R68, [R1+0x8a0] ;  /* 0x0008a00001447983 */ /* 0x000f280000300a00 */
[----:B---3--:R-:W3:Y:S01]  /*23d10*/  LDL.LU.64 R76, [R1+0x880] ;  /* 0x00088000014c7983 */ /* 0x008ee20000300a00 */
[----:B--2---:R-:W-:-:S03]  /*23d20*/  IMAD.WIDE R4, R2, 0x4, R44 ;  /* 0x0000000402047825 */ /* 0x004fc600078e022c */
[----:B------:R-:W-:Y:S04]  /*23d30*/  STL.64 [R1+0x780], R6 ;  /* 0x0007800601007387 */ /* 0x000fe80000100a00 */
[----:B------:R-:W2:Y:S04]  /*23d40*/  LDL.LU.64 R44, [R1+0x810] ;  /* 0x00081000012c7983 */ /* 0x000ea80000300a00 */
[----:B------:R1:W-:Y:S04]  /*23d50*/  LDGSTS.E [R11+0x4f800], [R36.64], !P6 ;  /* 0x4f800000240b7fae */ /* 0x0003e8000f121844 */
[----:B------:R1:W-:Y:S04]  /*23d60*/  STL.64 [R1+0x778], R4 ;  /* 0x0007780401007387 */ /* 0x0003e80000100a00 */
[----:B------:R1:W-:Y:S04]  /*23d70*/  LDGSTS.E [R11+0x4fa00], [R108.64], !P6 ;  /* 0x4fa000006c0b7fae */ /* 0x0003e8000f121844 */
[----:B-1----:R-:W2:Y:S04]  /*23d80*/  LDL.LU.64 R36, [R1+0x808] ;  /* 0x0008080001247983 */ /* 0x002ea80000300a00 */
[----:B------:R1:W-:Y:S04]  /*23d90*/  LDGSTS.E [R11+0x4fc00], [R6.64], !P6 ;  /* 0x4fc00000060b7fae */ /* 0x0003e8000f121844 */
[----:B------:R1:W-:Y:S04]  /*23da0*/  LDGSTS.E [R11+0x4fe00], [R4.64], !P6 ;  /* 0x4fe00000040b7fae */ /* 0x0003e8000f121844 */
[----:B-1----:R-:W2:Y:S01]  /*23db0*/  LDL.LU.64 R4, [R1+0x800] ;  /* 0x0008000001047983 */ /* 0x002ea20000300a00 */
[----:B------:R-:W-:-:S04]  /*23dc0*/  IADD3 R0, R10, -0xa4, RZ ;  /* 0xffffff5c0a007810 */ /* 0x000fc80007ffe0ff */
[----:B------:R-:W-:Y:S01]  /*23dd0*/  ISETP.GE.U32.AND P0, PT, R0, 0x7ffffedd, PT ;  /* 0x7ffffedd0000780c */ /* 0x000fe20003f06070 */
[----:B------:R-:W-:Y:S01]  /*23de0*/  IMAD.WIDE R60, R2, 0x4, R60 ;  /* 0x00000004023c7825 */ /* 0x000fe200078e023c */
[----:B------:R-:W-:-:S03]  /*23df0*/  IADD3 R0, R10, -0xa8, RZ ;  /* 0xffffff580a007810 */ /* 0x000fc60007ffe0ff */
[C---:B------:R-:W-:Y:S01]  /*23e00*/  IMAD.WIDE R28, R2.reuse, 0x4, R28 ;  /* 0x00000004021c7825 */ /* 0x040fe200078e021c */
[----:B------:R1:W-:Y:S03]  /*23e10*/  STL.64 [R1+0x770], R60 ;  /* 0x0007703c01007387 */ /* 0x0003e60000100a00 */
[----:B------:R-:W-:Y:S01]  /*23e20*/  IMAD.WIDE R20, R2, 0x4, R20 ;  /* 0x0000000402147825 */ /* 0x000fe200078e0214 */
[----:B------:R1:W-:Y:S01]  /*23e30*/  STL.64 [R1+0x768], R28 ;  /* 0x0007681c01007387 */ /* 0x0003e20000100a00 */
[----:B------:R-:W-:-:S03]  /*23e40*/  ISETP.GE.U32.AND P1, PT, R0, 0x7ffffed9, PT ;  /* 0x7ffffed90000780c */ /* 0x000fc60003f26070 */
        /* <DEDUP_REMOVED lines=8> */
[----:B------:R2:W-:Y:S04]  /*23ed0*/  LDGSTS.E [R11+0x51e00], [R6.64], !P0 ;  /* 0x51e00000060b7fae */ /* 0x0005e8000c121844 */
[----:B-1----:R-:W2:Y:S01]  /*23ee0*/  LDL.LU.64 R20, [R1+0x7a8] ;  /* 0x0007a80001147983 */ /* 0x002ea20000300a00 */
[----:B------:R-:W-:-:S03]  /*23ef0*/  IMAD.WIDE R108, R2, 0x4, R92 ;  /* 0x00000004026c7825 */ /* 0x000fc600078e025c */
[----:B------:R-:W2:Y:S01]  /*23f00*/  LDL.LU.64 R92, [R1+0x7a0] ;  /* 0x0007a000015c7983 */ /* 0x000ea20000300a00 */
[----:B------:R-:W-:-:S03]  /*23f10*/  IMAD.WIDE R84, R2, 0x4, R84 ;  /* 0x0000000402547825 */ /* 0x000fc600078e0254 */
[----:B------:R1:W-:Y:S04]  /*23f20*/  STL.64 [R1+0x730], R108 ;  /* 0x0007306c01007387 */ /* 0x0003e80000100a00 */
[----:B------:R-:W-:Y:S04]  /*23f30*/  STL.64 [R1+0x818], R84 ;  /* 0x0008185401007387 */ /* 0x000fe80000100a00 */
[----:B------:R1:W-:Y:S01]  /*23f40*/  LDGSTS.E [R11+0x53800], [R108.64], !P1 ;  /* 0x538000006c0b7fae */ /* 0x0003e2000c921844 */
[----:B-----5:R-:W-:-:S04]  /*23f50*/  IMAD.WIDE R12, R2, 0x4, R12 ;  /* 0x00000004020c7825 */ /* 0x020fc800078e020c */
[C---:B----4-:R-:W-:Y:S01]  /*23f60*/  IMAD.WIDE R68, R2.reuse, 0x4, R68 ;  /* 0x0000000402447825 */ /* 0x050fe200078e0244 */
[----:B------:R4:W-:Y:S03]  /*23f70*/  STL.64 [R1+0x590], R12 ;  /* 0x0005900c01007387 */ /* 0x0009e60000100a00 */
[C---:B---3--:R-:W-:Y:S01]  /*23f80*/  IMAD.WIDE R100, R2.reuse, 0x4, R76 ;  /* 0x0000000402647825 */ /* 0x048fe200078e024c */
[----:B------:R3:W-:Y:S04]  /*23f90*/  STL.64 [R1+0x588], R68 ;  /* 0x0005884401007387 */ /* 0x0007e80000100a00 */
[----:B------:R-:W-:Y:S04]  /*23fa0*/  STL.64 [R1+0x580], R100 ;  /* 0x0005806401007387 */ /* 0x000fe80000100a00 */
[----:B------:R4:W-:Y:S01]  /*23fb0*/  LDGSTS.E [R11+0x53a00], [R12.64], !P1 ;  /* 0x53a000000c0b7fae */ /* 0x0009e2000c921844 */
[----:B--2---:R-:W-:-:S03]  /*23fc0*/  IMAD.WIDE R76, R2, 0x4, R44 ;  /* 0x00000004024c7825 */ /* 0x004fc600078e022c */
[----:B------:R-:W2:Y:S04]  /*23fd0*/  LDL.LU.64 R44, [R1+0x758] ;  /* 0x00075800012c7983 */ /* 0x000ea80000300a00 */
[----:B------:R3:W-:Y:S01]  /*23fe0*/  LDGSTS.E [R11+0x53c00], [R68.64], !P1 ;  /* 0x53c00000440b7fae */ /* 0x0007e2000c921844 */
[----:B------:R-:W-:Y:S01]  /*23ff0*/  IMAD.WIDE R4, R2, 0x4, R4 ;  /* 0x0000000402047825 */ /* 0x000fe200078e0204 */
[----:B------:R-:W-:Y:S02]  /*24000*/  IADD3 R0, R10, -0xac, RZ ;  /* 0xffffff540a007810 */ /* 0x000fe40007ffe0ff */
[----:B------:R5:W-:Y:S01]  /*24010*/  LDGSTS.E [R11+0x53e00], [R100.64], !P1 ;  /* 0x53e00000640b7fae */ /* 0x000be2000c921844 */
[----:B------:R-:W-:-:S03]  /*24020*/  IMAD.WIDE R6, R2, 0x4, R36 ;  /* 0x0000000402067825 */ /* 0x000fc600078e0224 */
[----:B------:R-:W2:Y:S04]  /*24030*/  LDL.LU.64 R36, [R1+0x750] ;  /* 0x0007500001247983 */ /* 0x000ea80000300a00 */
[----:B------:R3:W-:Y:S04]  /*24040*/  STL.64 [R1+0x728], R76 ;  /* 0x0007284c01007387 */ /* 0x0007e80000100a00 */
[----:B------:R3:W-:Y:S04]  /*24050*/  STL.64 [R1+0x720], R6 ;  /* 0x0007200601007387 */ /* 0x0007e80000100a00 */
[----:B-1----:R-:W2:Y:S04]  /*24060*/  LDL.LU.64 R108, [R1+0x35d0] ;  /* 0x0035d000016c7983 */ /* 0x002ea80000300a00 */
[----:B----4-:R-:W4:Y:S04]  /*24070*/  LDL.LU.64 R12, [R1+0x748] ;  /* 0x00074800010c7983 */ /* 0x010f280000300a00 */
[----:B------:R-:W-:Y:S04]  /*24080*/  STL.64 [R1+0x718], R4 ;  /* 0x0007180401007387 */ /* 0x000fe80000100a00 */
[----:B---3--:R-:W3:Y:S01]  /*24090*/  LDL.LU.64 R68, [R1+0x740] ;  /* 0x0007400001447983 */ /* 0x008ee20000300a00 */
[----:B------:R-:W-:-:S02]  /*240a0*/  ISETP.GE.U32.AND P5, PT, R0, 0x7ffffed5, PT ;  /* 0x7ffffed50000780c */ /* 0x000fc40003fa6070 */
[----:B------:R-:W-:-:S04]  /*240b0*/  IADD3 R0, R10, -0xb0, RZ ;  /* 0xffffff500a007810 */ /* 0x000fc80007ffe0ff */
[----:B------:R-:W-:Y:S01]  /*240c0*/  ISETP.GE.U32.AND P2, PT, R0, 0x7ffffed1, PT ;  /* 0x7ffffed10000780c */ /* 0x000fe20003f46070 */
[----:B------:R-:W-:Y:S01]  /*240d0*/  IMAD.MOV.U32 R52, RZ, RZ, c[0x0][0x180] ;  /* 0x00006000ff347624 */ /* 0x000fe200078e00ff */
[----:B------:R-:W-:-:S05]  /*240e0*/  IADD3 R0, R10, -0xb4, RZ ;  /* 0xffffff4c0a007810 */ /* 0x000fca0007ffe0ff */
[----:B------:R1:W-:Y:S04]  /*240f0*/  LDGSTS.E [R11+0x55800], [R84.64], !P5 ;  /* 0x55800000540b7fae */ /* 0x0003e8000e921844 */
[----:B------:R5:W-:Y:S01]  /*24100*/  LDGSTS.E [R11+0x55a00], [R76.64], !P5 ;  /* 0x55a000004c0b7fae */ /* 0x000be2000e921844 */
[----:B------:R-:W-:-:S03]  /*24110*/  ISETP.GE.U32.AND P3, PT, R0, 0x7ffffecd, PT ;  /* 0x7ffffecd0000780c */ /* 0x000fc60003f66070 */
[----:B------:R5:W-:Y:S01]  /*24120*/  LDGSTS.E [R11+0x55c00], [R6.64], !P5 ;  /* 0x55c00000060b7fae */ /* 0x000be2000e921844 */
[----:B-1----:R-:W-:-:S03]  /*24130*/  IMAD.WIDE R84, R2, 0x4, R60 ;  /* 0x0000000402547825 */ /* 0x002fc600078e023c */
[----:B------:R1:W-:Y:S01]  /*24140*/  LDGSTS.E [R11+0x55e00], [R4.64], !P5 ;  /* 0x55e00000040b7fae */ /* 0x0003e2000e921844 */
[----:B-----5:R-:W-:Y:S01]  /*24150*/  IMAD.WIDE R76, R2, 0x4, R28 ;  /* 0x00000004024c7825 */ /* 0x020fe200078e021c */
[----:B------:R-:W-:Y:S02]  /*24160*/  IADD3 R52, R52, -0x80, RZ ;  /* 0xffffff8034347810 */ /* 0x000fe40007ffe0ff */
[----:B------:R-:W2:Y:S01]  /*24170*/  LDL.LU.64 R28, [R1+0x6f8] ;  /* 0x0006f800011c7983 */ /* 0x000ea20000300a00 */
[C---:B------:R-:W-:Y:S01]  /*24180*/  IMAD.WIDE R60, R2.reuse, 0x4, R20 ;  /* 0x00000004023c7825 */ /* 0x040fe200078e0214 */
[----:B------:R-:W-:Y:S02]  /*24190*/  IADD3 R53, R53, 0x7f, RZ ;  /* 0x0000007f35357810 */ /* 0x000fe40007ffe0ff */
[----:B------:R-:W-:Y:S01]  /*241a0*/  STL.64 [R1+0x710], R84 ;  /* 0x0007105401007387 */ /* 0x000fe20000100a00 */
[----:B------:R-:W-:-:S03]  /*241b0*/  IMAD.WIDE R6, R2, 0x4, R92 ;  /* 0x0000000402067825 */ /* 0x000fc600078e025c */
[----:B------:R-:W2:Y:S04]  /*241c0*/  LDL.LU.64 R20, [R1+0x6f0] ;  /* 0x0006f00001147983 */ /* 0x000ea80000300a00 */
[----:B------:R1:W-:Y:S04]  /*241d0*/  LDGSTS.E [R11+0x57800], [R84.64], !P2 ;  /* 0x57800000540b7fae */ /* 0x0003e8000d121844 */
[----:B------:R-:W-:Y:S04]  /*241e0*/  STL.64 [R1+0x708], R76 ;  /* 0x0007084c01007387 */ /* 0x000fe80000100a00 */
[----:B------:R1:W-:Y:S01]  /*241f0*/  LDGSTS.E [R11+0x57a00], [R76.64], !P2 ;  /* 0x57a000004c0b7fae */ /* 0x0003e2000d121844 */
[----:B------:R-:W-:-:S03]  /*24200*/  ISETP.GE.AND P5, PT, R9, R52, PT ;  /* 0x000000340900720c */ /* 0x000fc60003fa6270 */
[----:B------:R2:W-:Y:S04]  /*24210*/  STL.64 [R1+0x700], R60 ;  /* 0x0007003c01007387 */ /* 0x0005e80000100a00 */
[----:B------:R2:W-:Y:S04]  /*24220*/  LDGSTS.E [R11+0x57c00], [R60.64], !P2 ;  /* 0x57c000003c0b7fae */ /* 0x0005e8000d121844 */
[----:B------:R-:W2:Y:S04]  /*24230*/  LDL.LU.64 R100, [R1+0x6e8] ;  /* 0x0006e80001647983 */ /* 0x000ea80000300a00 */
[----:B------:R-:W2:Y:S04]  /*24240*/  LDL.LU.64 R92, [R1+0x6e0] ;  /* 0x0006e000015c7983 */ /* 0x000ea80000300a00 */
[----:B------:R3:W-:Y:S01]  /*24250*/  LDGSTS.E [R11+0x57e00], [R6.64], !P2 ;  /* 0x57e00000060b7fae */ /* 0x0007e2000d121844 */
[----:B------:R-:W-:-:S03]  /*24260*/  ISETP.GT.AND P2, PT, R53, 0xff, PT ;  /* 0x000000ff3500780c */ /* 0x000fc60003f44270 */
[----:B------:R3:W-:Y:S04]  /*24270*/  STL.64 [R1+0x6d8], R6 ;  /* 0x0006d80601007387 */ /* 0x0007e80000100a00 */
[----:B------:R-:W2:Y:S02]  /*24280*/  LDL.LU.64 R52, [R1+0x698] ;  /* 0x0006980001347983 */ /* 0x000ea40000300a00 */
[----:B--2---:R-:W-:-:S05]  /*24290*/  IMAD.WIDE R60, R2, 0x4, R44 ;  /* 0x00000004023c7825 */ /* 0x004fca00078e022c */
[----:B------:R2:W-:Y:S01]  /*242a0*/  LDGSTS.E [R11+0x59800], [R60.64], !P3 ;  /* 0x598000003c0b7fae */ /* 0x0005e2000d921844 */
[----:B------:R-:W-:-:S03]  /*242b0*/  IMAD.WIDE R44, R2, 0x4, R36 ;  /* 0x00000004022c7825 */ /* 0x000fc600078e0224 */
[----:B------:R-:W5:Y:S04]  /*242c0*/  LDL.LU.64 R36, [R1+0x690] ;  /* 0x0006900001247983 */ /* 0x000f680000300a00 */
[----:B------:R2:W-:Y:S04]  /*242d0*/  STL.64 [R1+0x6d0], R60 ;  /* 0x0006d03c01007387 */ /* 0x0005e80000100a00 */
[----:B------:R2:W-:Y:S04]  /*242e0*/  STL.64 [R1+0x6c8], R44 ;  /* 0x0006c82c01007387 */ /* 0x0005e80000100a00 */
[----:B-1----:R-:W5:Y:S01]  /*242f0*/  LDL.LU.64 R84, [R1+0x688] ;  /* 0x0006880001547983 */ /* 0x002f620000300a00 */
[----:B----4-:R-:W-:-:S03]  /*24300*/  IMAD.WIDE R12, R2, 0x4, R12 ;  /* 0x00000004020c7825 */ /* 0x010fc600078e020c */
[----:B------:R1:W-:Y:S01]  /*24310*/  LDGSTS.E [R11+0x59a00], [R44.64], !P3 ;  /* 0x59a000002c0b7fae */ /* 0x0003e2000d921844 */
[----:B---3--:R-:W-:-:S03]  /*24320*/  IMAD.WIDE R6, R2, 0x4, R68 ;  /* 0x0000000402067825 */ /* 0x008fc600078e0244 */
[----:B------:R3:W-:Y:S04]  /*24330*/  STL.64 [R1+0x6c0], R12 ;  /* 0x0006c00c01007387 */ /* 0x0007e80000100a00 */
[----:B------:R4:W-:Y:S04]  /*24340*/  STL.64 [R1+0x6b8], R6 ;  /* 0x0006b80601007387 */ /* 0x0009e80000100a00 */
[----:B--2---:R-:W2:Y:S04]  /*24350*/  LDL.LU.64 R60, [R1+0x680] ;  /* 0x00068000013c7983 */ /* 0x004ea80000300a00 */
[----:B------:R3:W-:Y:S04]  /*24360*/  LDGSTS.E [R11+0x59c00], [R12.64], !P3 ;  /* 0x59c000000c0b7fae */ /* 0x0007e8000d921844 */
[----:B-1----:R-:W2:Y:S01]  /*24370*/  LDL.LU.64 R44, [R1+0x638] ;  /* 0x00063800012c7983 */ /* 0x002ea20000300a00 */
[----:B------:R-:W-:-:S02]  /*24380*/  IADD3 R0, R10, -0xb8, RZ ;  /* 0xffffff480a007810 */ /* 0x000fc40007ffe0ff */
[----:B------:R-:W-:Y:S01]  /*24390*/  IADD3 R5, R10, -0xc8, RZ ;  /* 0xffffff380a057810 */ /* 0x000fe20007ffe0ff */
[----:B------:R4:W-:Y:S04]  /*243a0*/  LDGSTS.E [R11+0x59e00], [R6.64], !P3 ;  /* 0x59e00000060b7fae */ /* 0x0009e8000d921844 */
[----:B---3--:R-:W3:Y:S04]  /*243b0*/  LDL.LU.64 R12, [R1+0x630] ;  /* 0x00063000010c7983 */ /* 0x008ee80000300a00 */
[----:B------:R-:W3:Y:S04]  /*243c0*/  LDL.LU.64 R76, [R1+0x628] ;  /* 0x00062800014c7983 */ /* 0x000ee80000300a00 */
[----:B------:R-:W3:Y:S01]  /*243d0*/  LDL.LU.64 R68, [R1+0x620] ;  /* 0x0006200001447983 */ /* 0x000ee20000300a00 */
[----:B------:R-:W-:-:S02]  /*243e0*/  ISETP.GE.U32.AND P4, PT, R0, 0x7ffffec9, PT ;  /* 0x7ffffec90000780c */ /* 0x000fc40003f86070 */
[----:B------:R-:W-:-:S04]  /*243f0*/  IADD3 R0, R10, -0xbc, RZ ;  /* 0xffffff440a007810 */ /* 0x000fc80007ffe0ff */
[----:B------:R-:W-:Y:S02]  /*24400*/  ISETP.GE.U32.AND P6, PT, R0, 0x7ffffec5, PT ;  /* 0x7ffffec50000780c */ /* 0x000fe40003fc6070 */
[----:B------:R-:W-:-:S04]  /*24410*/  IADD3 R0, R10, -0xc0, RZ ;  /* 0xffffff400a007810 */ /* 0x000fc80007ffe0ff */
[----:B------:R-:W-:Y:S02]  /*24420*/  ISETP.GE.U32.AND P0, PT, R0, 0x7ffffec1, PT ;  /* 0x7ffffec10000780c */ /* 0x000fe40003f06070 */
[C---:B------:R-:W-:Y:S02]  /*24430*/  IADD3 R0, R10.reuse, -0xc4, RZ ;  /* 0xffffff3c0a007810 */ /* 0x040fe40007ffe0ff */
[----:B------:R-:W-:Y:S01]  /*24440*/  IADD3 R4, R10, -0xcc, RZ ;  /* 0xffffff340a047810 */ /* 0x000fe20007ffe0ff */
[----:B------:R-:W-:Y:S01]  /*24450*/  IMAD.WIDE R28, R2, 0x4, R28 ;  /* 0x00000004021c7825 */ /* 0x000fe200078e021c */
[----:B------:R-:W-:Y:S02]  /*24460*/  ISETP.GE.U32.AND P1, PT, R0, 0x7ffffebd, PT ;  /* 0x7ffffebd0000780c */ /* 0x000fe40003f26070 */
[----:B------:R-:W-:Y:S01]  /*24470*/  SEL R0, RZ, 0x4, P5 ;  /* 0x00000004ff007807 */ /* 0x000fe20002800000 */
[----:B------:R-:W-:Y:S01]  /*24480*/  IMAD.WIDE R20, R2, 0x4, R20 ;  /* 0x0000000402147825 */ /* 0x000fe200078e0214 */
[----:B------:R-:W-:Y:S01]  /*24490*/  ISETP.GE.U32.AND P3, PT, R5, 0x7ffffeb9, PT ;  /* 0x7ffffeb90500780c */ /* 0x000fe20003f66070 */
[----:B------:R1:W-:Y:S01]  /*244a0*/  LDGSTS.E [R11+0x5b800], [R28.64], !P4 ;  /* 0x5b8000001c0b7fae */ /* 0x0003e2000e121844 */
[----:B------:R-:W-:-:S03]  /*244b0*/  ISETP.GE.U32.AND P5, PT, R4, 0x7ffffeb5, PT ;  /* 0x7ffffeb50400780c */ /* 0x000fc60003fa6070 */
[----:B------:R1:W-:Y:S01]  /*244c0*/  STL.64 [R1+0x6b0], R28 ;  /* 0x0006b01c01007387 */ /* 0x0003e20000100a00 */
[----:B----4-:R-:W-:-:S03]  /*244d0*/  IMAD.WIDE R6, R2, 0x4, R100 ;  /* 0x0000000402067825 */ /* 0x010fc600078e0264 */
[----:B------:R4:W-:Y:S01]  /*244e0*/  STL.64 [R1+0x6a8], R20 ;  /* 0x0006a81401007387 */ /* 0x0009e20000100a00 */
[----:B------:R-:W-:-:S03]  /*244f0*/  IMAD.WIDE R4, R2, 0x4, R92 ;  /* 0x0000000402047825 */ /* 0x000fc600078e025c */
[----:B------:R1:W-:Y:S04]  /*24500*/  STL.64 [R1+0x6a0], R6 ;  /* 0x0006a00601007387 */ /* 0x0003e80000100a00 */
[----:B------:R4:W-:Y:S04]  /*24510*/  LDGSTS.E [R11+0x5ba00], [R20.64], !P4 ;  /* 0x5ba00000140b7fae */ /* 0x0009e8000e121844 */
[----:B------:R2:W-:Y:S01]  /*24520*/  STL.64 [R1+0x678], R4 ;  /* 0x0006780401007387 */ /* 0x0005e20000100a00 */
[----:B------:R-:W-:-:S03]  /*24530*/  IMAD.WIDE R52, R2, 0x4, R52 ;  /* 0x0000000402347825 */ /* 0x000fc600078e0234 */
[----:B------:R4:W-:Y:S04]  /*24540*/  LDGSTS.E [R11+0x5bc00], [R6.64], !P4 ;  /* 0x5bc00000060b7fae */ /* 0x0009e8000e121844 */
[----:B-1----:R-:W3:Y:S04]  /*24550*/  LDL.LU.64 R28, [R1+0x5d8] ;  /* 0x0005d800011c7983 */ /* 0x002ee80000300a00 */
[----:B------:R2:W-:Y:S04]  /*24560*/  LDGSTS.E [R11+0x5be00], [R4.64], !P4 ;  /* 0x5be00000040b7fae */ /* 0x0005e8000e121844 */
[----:B----4-:R-:W3:Y:S04]  /*24570*/  LDL.LU.64 R20, [R1+0x5d0] ;  /* 0x0005d00001147983 */ /* 0x010ee80000300a00 */
[----:B------:R-:W3:Y:S04]  /*24580*/  LDL.LU.64 R100, [R1+0x5c8] ;  /* 0x0005c80001647983 */ /* 0x000ee80000300a00 */
[----:B------:R-:W3:Y:S04]  /*24590*/  LDL.LU.64 R92, [R1+0x5c0] ;  /* 0x0005c000015c7983 */ /* 0x000ee80000300a00 */
[----:B------:R1:W-:Y:S04]  /*245a0*/  STL.64 [R1+0x670], R52 ;  /* 0x0006703401007387 */ /* 0x0003e80000100a00 */
[----:B------:R1:W-:Y:S01]  /*245b0*/  LDGSTS.E [R11+0x5d800], [R52.64], !P6 ;  /* 0x5d800000340b7fae */ /* 0x0003e2000f121844 */
[----:B-----5:R-:W-:-:S05]  /*245c0*/  IMAD.WIDE R36, R2, 0x4, R36 ;  /* 0x0000000402247825 */ /* 0x020fca00078e0224 */
[----:B------:R5:W-:Y:S04]  /*245d0*/  STL.64 [R1+0x668], R36 ;  /* 0x0006682401007387 */ /* 0x000be80000100a00 */
[----:B------:R5:W-:Y:S01]  /*245e0*/  LDGSTS.E [R11+0x5da00], [R36.64], !P6 ;  /* 0x5da00000240b7fae */ /* 0x000be2000f121844 */
[----:B------:R-:W-:-:S05]  /*245f0*/  IMAD.WIDE R6, R2, 0x4, R84 ;  /* 0x0000000402067825 */ /* 0x000fca00078e0254 */
[----:B------:R1:W-:Y:S04]  /*24600*/  STL.64 [R1+0x660], R6 ;  /* 0x0006600601007387 */ /* 0x0003e80000100a00 */
[----:B------:R1:W-:Y:S01]  /*24610*/  LDGSTS.E [R11+0x5dc00], [R6.64], !P6 ;  /* 0x5dc00000060b7fae */ /* 0x0003e2000f121844 */
[----:B--2---:R-:W-:-:S05]  /*24620*/  IMAD.WIDE R4, R2, 0x4, R60 ;  /* 0x0000000402047825 */ /* 0x004fca00078e023c */
[----:B------:R2:W-:Y:S04]  /*24630*/  STL.64 [R1+0x658], R4 ;  /* 0x0006580401007387 */ /* 0x0005e80000100a00 */
[----:B-1----:R-:W4:Y:S01]  /*24640*/  LDL.LU.64 R52, [R1+0x578] ;  /* 0x0005780001347983 */ /* 0x002f220000300a00 */
[----:B------:R-:W-:-:S03]  /*24650*/  IMAD.WIDE R44, R2, 0x4, R44 ;  /* 0x00000004022c7825 */ /* 0x000fc600078e022c */
[----:B-----5:R-:W5:Y:S04]  /*24660*/  LDL.LU.64 R36, [R1+0x570] ;  /* 0x0005700001247983 */ /* 0x020f680000300a00 */
[----:B------:R-:W5:Y:S01]  /*24670*/  LDL.LU.64 R60, [R1+0x568] ;  /* 0x00056800013c7983 */ /* 0x000f620000300a00 */
[----:B---3--:R-:W-:-:S03]  /*24680*/  IMAD.WIDE R12, R2, 0x4, R12 ;  /* 0x00000004020c7825 */ /* 0x008fc600078e020c */
[----:B------:R2:W-:Y:S01]  /*24690*/  LDGSTS.E [R11+0x5de00], [R4.64], !P6 ;  /* 0x5de00000040b7fae */ /* 0x0005e2000f121844 */
[----:B------:R-:W-:-:S03]  /*246a0*/  IMAD.WIDE R6, R2, 0x4, R76 ;  /* 0x0000000402067825 */ /* 0x000fc600078e024c */
[----:B------:R-:W3:Y:S04]  /*246b0*/  LDL.LU.64 R76, [R1+0x560] ;  /* 0x00056000014c7983 */ /* 0x000ee80000300a00 */
[----:B------:R1:W-:Y:S01]  /*246c0*/  STL.64 [R1+0x650], R44 ;  /* 0x0006502c01007387 */ /* 0x0003e20000100a00 */
[----:B--2---:R-:W-:-:S03]  /*246d0*/  IMAD.WIDE R4, R2, 0x4, R68 ;  /* 0x0000000402047825 */ /* 0x004fc600078e0244 */
[----:B------:R2:W-:Y:S04]  /*246e0*/  STL.64 [R1+0x648], R12 ;  /* 0x0006480c01007387 */ /* 0x0005e80000100a00 */
[----:B------:R1:W-:Y:S04]  /*246f0*/  STL.64 [R1+0x640], R6 ;  /* 0x0006400601007387 */ /* 0x0003e80000100a00 */
[----:B------:R1:W-:Y:S04]  /*24700*/  LDGSTS.E [R11+0x5f800], [R44.64], !P0 ;  /* 0x5f8000002c0b7fae */ /* 0x0003e8000c121844 */
[----:B------:R2:W-:Y:S04]  /*24710*/  STL.64 [R1+0x638], R4 ;  /* 0x0006380401007387 */ /* 0x0005e80000100a00 */
[----:B------:R2:W-:Y:S04]  /*24720*/  LDGSTS.E [R11+0x5fa00], [R12.64], !P0 ;  /* 0x5fa000000c0b7fae */ /* 0x0005e8000c121844 */
[----:B-1----:R-:W3:Y:S04]  /*24730*/  LDL.LU.64 R44, [R1+0x518] ;  /* 0x00051800012c7983 */ /* 0x002ee80000300a00 */
[----:B------:R1:W-:Y:S04]  /*24740*/  LDGSTS.E [R11+0x5fc00], [R6.64], !P0 ;  /* 0x5fc00000060b7fae */ /* 0x0003e8000c121844 */
[----:B--2---:R-:W2:Y:S04]  /*24750*/  LDL.LU.64 R12, [R1+0x510] ;  /* 0x00051000010c7983 */ /* 0x004ea80000300a00 */
[----:B------:R-:W2:Y:S04]  /*24760*/  LDL.LU.64 R84, [R1+0x508] ;  /* 0x0005080001547983 */ /* 0x000ea80000300a00 */
[----:B------:R-:W2:Y:S04]  /*24770*/  LDL.LU.64 R68, [R1+0x500] ;  /* 0x0005000001447983 */ /* 0x000ea80000300a00 */
[----:B------:R1:W-:Y:S01]  /*24780*/  LDGSTS.E [R11+0x5fe00], [R4.64], !P0 ;  /* 0x5fe00000040b7fae */ /* 0x0003e2000c121844 */
[----:B------:R-:W-:-:S04]  /*24790*/  IMAD.WIDE R28, R2, 0x4, R28 ;  /* 0x00000004021c7825 */ /* 0x000fc800078e021c */
[C---:B------:R-:W-:Y:S01]  /*247a0*/  IMAD.WIDE R20, R2.reuse, 0x4, R20 ;  /* 0x0000000402147825 */ /* 0x040fe200078e0214 */
[----:B------:R1:W-:Y:S03]  /*247b0*/  STL.64 [R1+0x630], R28 ;  /* 0x0006301c01007387 */ /* 0x0003e60000100a00 */
[C---:B-1----:R-:W-:Y:S01]  /*247c0*/  IMAD.WIDE R6, R2.reuse, 0x4, R100 ;  /* 0x0000000402067825 */ /* 0x042fe200078e0264 */
[----:B------:R1:W-:Y:S03]  /*247d0*/  STL.64 [R1+0x628], R20 ;  /* 0x0006281401007387 */ /* 0x0003e60000100a00 */
[C---:B------:R-:W-:Y:S01]  /*247e0*/  IMAD.WIDE R4, R2.reuse, 0x4, R92 ;  /* 0x0000000402047825 */ /* 0x040fe200078e025c */
[----:B------:R5:W-:Y:S04]  /*247f0*/  STL.64 [R1+0x620], R6 ;  /* 0x0006200601007387 */ /* 0x000be80000100a00 */
[----:B------:R1:W-:Y:S04]  /*24800*/  LDGSTS.E [R11+0x61800], [R28.64], !P1 ;  /* 0x618000001c0b7fae */ /* 0x0003e8000c921844 */
[----:B------:R3:W-:Y:S04]  /*24810*/  STL.64 [R1+0x618], R4 ;  /* 0x0006180401007387 */ /* 0x0007e80000100a00 */
[----:B------:R1:W-:Y:S04]  /*24820*/  LDGSTS.E [R11+0x61a00], [R20.64], !P1 ;  /* 0x61a00000140b7fae */ /* 0x0003e8000c921844 */
[----:B-1----:R-:W2:Y:S04]  /*24830*/  LDL.LU.64 R28, [R1+0x4b8] ;  /* 0x0004b800011c7983 */ /* 0x002ea80000300a00 */
[----:B------:R5:W-:Y:S04]  /*24840*/  LDGSTS.E [R11+0x61c00], [R6.64], !P1 ;  /* 0x61c00000060b7fae */ /* 0x000be8000c921844 */
[----:B------:R-:W2:Y:S04]  /*24850*/  LDL.LU.64 R20, [R1+0x4b0] ;  /* 0x0004b00001147983 */ /* 0x000ea80000300a00 */
[----:B------:R-:W2:Y:S04]  /*24860*/  LDL.LU.64 R100, [R1+0x4a8] ;  /* 0x0004a80001647983 */ /* 0x000ea80000300a00 */
[----:B------:R3:W-:Y:S01]  /*24870*/  LDGSTS.E [R11+0x61e00], [R4.64], !P1 ;  /* 0x61e00000040b7fae */ /* 0x0007e2000c921844 */
[----:B----4-:R-:W-:-:S05]  /*24880*/  IMAD.WIDE R52, R2, 0x4, R52 ;  /* 0x0000000402347825 */ /* 0x010fca00078e0234 */
[----:B------:R1:W-:Y:S01]  /*24890*/  STL.64 [R1+0x610], R52 ;  /* 0x0006103401007387 */ /* 0x0003e20000100a00 */
[----:B-----5:R-:W-:-:S03]  /*248a0*/  IMAD.WIDE R6, R2, 0x4, R60 ;  /* 0x0000000402067825 */ /* 0x020fc600078e023c */
[----:B------:R1:W-:Y:S04]  /*248b0*/  LDGSTS.E [R11+0x63800], [R52.64], !P3 ;  /* 0x63800000340b7fae */ /* 0x0003e8000d921844 */
[----:B------:R-:W4:Y:S01]  /*248c0*/  LDL.LU.64 R60, [R1+0x4a0] ;  /* 0x0004a000013c7983 */ /* 0x000f220000300a00 */
[----:B------:R-:W-:-:S04]  /*248d0*/  IMAD.WIDE R36, R2, 0x4, R36 ;  /* 0x0000000402247825 */ /* 0x000fc800078e0224 */
[C---:B---3--:R-:W-:Y:S01]  /*248e0*/  IMAD.WIDE R4, R2.reuse, 0x4, R76 ;  /* 0x0000000402047825 */ /* 0x048fe200078e024c */
[----:B------:R3:W-:Y:S04]  /*248f0*/  STL.64 [R1+0x608], R36 ;  /* 0x0006082401007387 */ /* 0x0007e80000100a00 */
[----:B------:R5:W-:Y:S04]  /*24900*/  STL.64 [R1+0x600], R6 ;  /* 0x0006000601007387 */ /* 0x000be80000100a00 */
[----:B------:R3:W-:Y:S04]  /*24910*/  LDGSTS.E [R11+0x63a00], [R36.64], !P3 ;  /* 0x63a00000240b7fae */ /* 0x0007e8000d921844 */
[----:B------:R1:W-:Y:S04]  /*24920*/  STL.64 [R1+0x5f8], R4 ;  /* 0x0005f80401007387 */ /* 0x0003e80000100a00 */
[----:B------:R5:W-:Y:S04]  /*24930*/  LDGSTS.E [R11+0x63c00], [R6.64], !P3 ;  /* 0x63c00000060b7fae */ /* 0x000be8000d921844 */
[----:B------:R-:W4:Y:S04]  /*24940*/  LDL.LU.64 R76, [R1+0x458] ;  /* 0x00045800014c7983 */ /* 0x000f280000300a00 */
[----:B------:R2:W-:Y:S01]  /*24950*/  LDGSTS.E [R11+0x63e00], [R4.64], !P3 ;  /* 0x63e00000040b7fae */ /* 0x0005e2000d921844 */
[----:B------:R-:W-:-:S03]  /*24960*/  IMAD.WIDE R44, R2, 0x4, R44 ;  /* 0x00000004022c7825 */ /* 0x000fc600078e022c */
[----:B-1----:R-:W4:Y:S04]  /*24970*/  LDL.LU.64 R52, [R1+0x450] ;  /* 0x0004500001347983 */ /* 0x002f280000300a00 */
[----:B---3--:R-:W3:Y:S01]  /*24980*/  LDL.LU.64 R36, [R1+0x448] ;  /* 0x0004480001247983 */ /* 0x008ee20000300a00 */
[----:B--2---:R-:W-:-:S03]  /*24990*/  IMAD.WIDE R12, R2, 0x4, R12 ;  /* 0x00000004020c7825 */ /* 0x004fc600078e020c */
[----:B------:R-:W2:Y:S01]  /*249a0*/  LDL.LU.64 R92, [R1+0x440] ;  /* 0x00044000015c7983 */ /* 0x000ea20000300a00 */
[----:B-----5:R-:W-:-:S03]  /*249b0*/  IMAD.WIDE R6, R2, 0x4, R84 ;  /* 0x0000000402067825 */ /* 0x020fc600078e0254 */
[----:B------:R-:W-:Y:S01]  /*249c0*/  STL.64 [R1+0x5f0], R44 ;  /* 0x0005f02c01007387 */ /* 0x000fe20000100a00 */
[----:B------:R-:W-:-:S03]  /*249d0*/  IMAD.WIDE R4, R2, 0x4, R68 ;  /* 0x0000000402047825 */ /* 0x000fc600078e0244 */
[----:B------:R1:W-:Y:S04]  /*249e0*/  STL.64 [R1+0x5e8], R12 ;  /* 0x0005e80c01007387 */ /* 0x0003e80000100a00 */
[----:B------:R5:W-:Y:S04]  /*249f0*/  LDGSTS.E [R11+0x65800], [R44.64], !P5 ;  /* 0x658000002c0b7fae */ /* 0x000be8000e921844 */
[----:B------:R1:W-:Y:S04]  /*24a00*/  STL.64 [R1+0x5e0], R6 ;  /* 0x0005e00601007387 */ /* 0x0003e80000100a00 */
[----:B------:R1:W-:Y:S04]  /*24a10*/  LDGSTS.E [R11+0x65a00], [R12.64], !P5 ;  /* 0x65a000000c0b7fae */ /* 0x0003e8000e921844 */
[----:B------:R4:W-:Y:S01]  /*24a20*/  STL.64 [R1+0x5d8], R4 ;  /* 0x0005d80401007387 */ /* 0x0009e20000100a00 */
[----:B------:R-:W-:-:S02]  /*24a30*/  IADD3 R3, R10, -0xd0, RZ ;  /* 0xffffff300a037810 */ /* 0x000fc40007ffe0ff */
[----:B------:R-:W-:Y:S01]  /*24a40*/  SEL R0, R0, RZ, P2 ;  /* 0x000000ff00007207 */ /* 0x000fe20001000000 */
[----:B------:R5:W-:Y:S04]  /*24a50*/  LDGSTS.E [R11+0x65c00], [R6.64], !P5 ;  /* 0x65c00000060b7fae */ /* 0x000be8000e921844 */
[----:B-1----:R-:W2:Y:S01]  /*24a60*/  LDL.LU.64 R12, [R1+0x3f8] ;  /* 0x0003f800010c7983 */ /* 0x002ea20000300a00 */
[----:B------:R-:W-:Y:S02]  /*24a70*/  ISETP.GE.U32.AND P2, PT, R3, 0x7ffffeb1, PT ;  /* 0x7ffffeb10300780c */ /* 0x000fe40003f46070 */
[----:B------:R-:W-:Y:S01]  /*24a80*/  IADD3 R3, R10, -0xd4, RZ ;  /* 0xffffff2c0a037810 */ /* 0x000fe20007ffe0ff */
[----:B------:R4:W-:Y:S04]  /*24a90*/  LDGSTS.E [R11+0x65e00], [R4.64], !P5 ;  /* 0x65e00000040b7fae */ /* 0x0009e8000e921844 */
[----:B-----5:R-:W5:Y:S01]  /*24aa0*/  LDL.LU.64 R44, [R1+0x3f0] ;  /* 0x0003f000012c7983 */ /* 0x020f620000300a00 */
[----:B------:R-:W-:-:S03]  /*24ab0*/  IMAD.WIDE R28, R2, 0x4, R28 ;  /* 0x00000004021c7825 */ /* 0x000fc600078e021c */
[----:B------:R-:W5:Y:S01]  /*24ac0*/  LDL.LU.64 R84, [R1+0x3e8] ;  /* 0x0003e80001547983 */ /* 0x000f620000300a00 */
[----:B------:R-:W-:-:S03]  /*24ad0*/  ISETP.GE.U32.AND P4, PT, R3, 0x7ffffead, PT ;  /* 0x7ffffead0300780c */ /* 0x000fc60003f86070 */
[----:B------:R1:W-:Y:S01]  /*24ae0*/  STL.64 [R1+0x5d0], R28 ;  /* 0x0005d01c01007387 */ /* 0x0003e20000100a00 */
[----:B------:R-:W-:-:S03]  /*24af0*/  IMAD.WIDE R20, R2, 0x4, R20 ;  /* 0x0000000402147825 */ /* 0x000fc600078e0214 */
[----:B------:R-:W5:Y:S01]  /*24b00*/  LDL.LU.64 R68, [R1+0x3e0] ;  /* 0x0003e00001447983 */ /* 0x000f620000300a00 */
[----:B------:R-:W-:-:S03]  /*24b10*/  IMAD.WIDE R6, R2, 0x4, R100 ;  /* 0x0000000402067825 */ /* 0x000fc600078e0264 */
[----:B------:R1:W-:Y:S04]  /*24b20*/  STL.64 [R1+0x5c8], R20 ;  /* 0x0005c81401007387 */ /* 0x0003e80000100a00 */
[----:B------:R3:W-:Y:S04]  /*24b30*/  STL.64 [R1+0x5c0], R6 ;  /* 0x0005c00601007387 */ /* 0x0007e80000100a00 */
[----:B------:R1:W-:Y:S04]  /*24b40*/  LDGSTS.E [R11+0x67800], [R28.64], !P2 ;  /* 0x678000001c0b7fae */ /* 0x0003e8000d121844 */
[----:B------:R1:W-:Y:S04]  /*24b50*/  LDGSTS.E [R11+0x67a00], [R20.64], !P2 ;  /* 0x67a00000140b7fae */ /* 0x0003e8000d121844 */
[----:B------:R3:W-:Y:S01]  /*24b60*/  LDGSTS.E [R11+0x67c00], [R6.64], !P2 ;  /* 0x67c00000060b7fae */ /* 0x0007e2000d121844 */
[----:B----4-:R-:W-:-:S05]  /*24b70*/  IMAD.WIDE R4, R2, 0x4, R60 ;  /* 0x0000000402047825 */ /* 0x010fca00078e023c */
[----:B------:R2:W-:Y:S04]  /*24b80*/  STL.64 [R1+0x5b8], R4 ;  /* 0x0005b80401007387 */ /* 0x0005e80000100a00 */
[----:B-1----:R-:W4:Y:S04]  /*24b90*/  LDL.LU.64 R28, [R1+0x398] ;  /* 0x00039800011c7983 */ /* 0x002f280000300a00 */
[----:B------:R-:W4:Y:S04]  /*24ba0*/  LDL.LU.64 R20, [R1+0x390] ;  /* 0x0003900001147983 */ /* 0x000f280000300a00 */
[----:B------:R-:W4:Y:S04]  /*24bb0*/  LDL.LU.64 R60, [R1+0x388] ;  /* 0x00038800013c7983 */ /* 0x000f280000300a00 */
[----:B------:R2:W-:Y:S01]  /*24bc0*/  LDGSTS.E [R11+0x67e00], [R4.64], !P2 ;  /* 0x67e00000040b7fae */ /* 0x0005e2000d121844 */
[----:B------:R-:W-:-:S05]  /*24bd0*/  IMAD.WIDE R76, R2, 0x4, R76 ;  /* 0x00000004024c7825 */ /* 0x000fca00078e024c */
[----:B------:R1:W-:Y:S01]  /*24be0*/  LDGSTS.E [R11+0x69800], [R76.64], !P4 ;  /* 0x698000004c0b7fae */ /* 0x0003e2000e121844 */
[----:B------:R-:W-:-:S04]  /*24bf0*/  IMAD.WIDE R52, R2, 0x4, R52 ;  /* 0x0000000402347825 */ /* 0x000fc800078e0234 */
[C---:B---3--:R-:W-:Y:S01]  /*24c00*/  IMAD.WIDE R6, R2.reuse, 0x4, R36 ;  /* 0x0000000402067825 */ /* 0x048fe200078e0224 */
[----:B------:R3:W-:Y:S03]  /*24c10*/  LDGSTS.E [R11+0x69a00], [R52.64], !P4 ;  /* 0x69a00000340b7fae */ /* 0x0007e6000e121844 */
[----:B--2---:R-:W-:Y:S01]  /*24c20*/  IMAD.WIDE R4, R2, 0x4, R92 ;  /* 0x0000000402047825 */ /* 0x004fe200078e025c */
[----:B------:R-:W2:Y:S04]  /*24c30*/  LDL.LU.64 R36, [R1+0x380] ;  /* 0x0003800001247983 */ /* 0x000ea80000300a00 */
[----:B------:R1:W-:Y:S04]  /*24c40*/  STL.64 [R1+0x5b0], R76 ;  /* 0x0005b04c01007387 */ /* 0x0003e80000100a00 */
[----:B------:R3:W-:Y:S04]  /*24c50*/  STL.64 [R1+0x5a8], R52 ;  /* 0x0005a83401007387 */ /* 0x0007e80000100a00 */
[----:B------:R3:W-:Y:S04]  /*24c60*/  STL.64 [R1+0x5a0], R6 ;  /* 0x0005a00601007387 */ /* 0x0007e80000100a00 */
[----:B------:R3:W-:Y:S04]  /*24c70*/  STL.64 [R1+0x598], R4 ;  /* 0x0005980401007387 */ /* 0x0007e80000100a00 */
[----:B-1----:R-:W2:Y:S01]  /*24c80*/  LDL.LU.64 R76, [R1+0x338] ;  /* 0x00033800014c7983 */ /* 0x002ea20000300a00 */
[----:B------:R-:W-:-:S03]  /*24c90*/  IADD3 R3, R10, -0xd8, RZ ;  /* 0xffffff280a037810 */ /* 0x000fc60007ffe0ff */
[----:B------:R1:W-:Y:S01]  /*24ca0*/  LDGSTS.E [R11+0x69c00], [R6.64], !P4 ;  /* 0x69c00000060b7fae */ /* 0x0003e2000e121844 */
[C---:B---3--:R-:W-:Y:S01]  /*24cb0*/  IMAD.WIDE R52, R2.reuse, 0x4, R12 ;  /* 0x0000000402347825 */ /* 0x048fe200078e020c */
[----:B------:R-:W-:Y:S02]  /*24cc0*/  ISETP.GE.U32.AND P6, PT, R3, 0x7ffffea9, PT ;  /* 0x7ffffea90300780c */ /* 0x000fe40003fc6070 */
[----:B------:R-:W3:Y:S04]  /*24cd0*/  LDL.LU.64 R12, [R1+0x330] ;  /* 0x00033000010c7983 */ /* 0x000ee80000300a00 */
[----:B------:R-:W3:Y:S04]  /*24ce0*/  LDL.LU.64 R100, [R1+0x328] ;  /* 0x0003280001647983 */ /* 0x000ee80000300a00 */
[----:B------:R5:W-:Y:S04]  /*24cf0*/  STL.64 [R1+0x578], R52 ;  /* 0x0005783401007387 */ /* 0x000be80000100a00 */
[----:B------:R-:W3:Y:S01]  /*24d00*/  LDL.LU.64 R92, [R1+0x320] ;  /* 0x00032000015c7983 */ /* 0x000ee20000300a00 */
[----:B-----5:R-:W-:Y:S01]  /*24d10*/  IMAD.WIDE R44, R2, 0x4, R44 ;  /* 0x00000004022c7825 */ /* 0x020fe200078e022c */
[----:B------:R-:W-:-:S02]  /*24d20*/  IADD3 R3, R10, -0xdc, RZ ;  /* 0xffffff240a037810 */ /* 0x000fc40007ffe0ff */
[----:B------:R5:W-:Y:S01]  /*24d30*/  LDGSTS.E [R11+0x69e00], [R4.64], !P4 ;  /* 0x69e00000040b7fae */ /* 0x000be2000e121844 */
[C---:B-1----:R-:W-:Y:S01]  /*24d40*/  IMAD.WIDE R6, R2.reuse, 0x4, R84 ;  /* 0x0000000402067825 */ /* 0x042fe200078e0254 */
[----:B------:R-:W-:Y:S02]  /*24d50*/  ISETP.GE.U32.AND P0, PT, R3, 0x7ffffea5, PT ;  /* 0x7ffffea50300780c */ /* 0x000fe40003f06070 */
[----:B------:R1:W-:Y:S04]  /*24d60*/  STL.64 [R1+0x570], R44 ;  /* 0x0005702c01007387 */ /* 0x0003e80000100a00 */
[----:B------:R1:W-:Y:S01]  /*24d70*/  STL.64 [R1+0x568], R6 ;  /* 0x0005680601007387 */ /* 0x0003e20000100a00 */
[----:B-----5:R-:W-:-:S03]  /*24d80*/  IMAD.WIDE R4, R2, 0x4, R68 ;  /* 0x0000000402047825 */ /* 0x020fc600078e0244 */
[----:B------:R5:W-:Y:S04]  /*24d90*/  LDGSTS.E [R11+0x6b800], [R52.64], !P6 ;  /* 0x6b800000340b7fae */ /* 0x000be8000f121844 */
[----:B------:R2:W-:Y:S01]  /*24da0*/  STL.64 [R1+0x560], R4 ;  /* 0x0005600401007387 */ /* 0x0005e20000100a00 */
[----:B------:R-:W-:-:S03]  /*24db0*/  IADD3 R3, R10, -0xe0, RZ ;  /* 0xffffff200a037810 */ /* 0x000fc60007ffe0ff */
[----:B------:R1:W-:Y:S04]  /*24dc0*/  LDGSTS.E [R11+0x6ba00], [R44.64], !P6 ;  /* 0x6ba000002c0b7fae */ /* 0x0003e8000f121844 */
[----:B-----5:R-:W5:Y:S04]  /*24dd0*/  LDL.LU.64 R52, [R1+0x2d8] ;  /* 0x0002d80001347983 */ /* 0x020f680000300a00 */
[----:B------:R4:W-:Y:S04]  /*24de0*/  LDGSTS.E [R11+0x6bc00], [R6.64], !P6 ;  /* 0x6bc00000060b7fae */ /* 0x0009e8000f121844 */
[----:B-1----:R-:W5:Y:S04]  /*24df0*/  LDL.LU.64 R44, [R1+0x2d0] ;  /* 0x0002d000012c7983 */ /* 0x002f680000300a00 */
[----:B------:R-:W5:Y:S01]  /*24e00*/  LDL.LU.64 R84, [R1+0x2c8] ;  /* 0x0002c80001547983 */ /* 0x000f620000300a00 */
[----:B------:R-:W-:-:S03]  /*24e10*/  ISETP.GE.U32.AND P1, PT, R3, 0x7ffffea1, PT ;  /* 0x7ffffea10300780c */ /* 0x000fc60003f26070 */
[----:B------:R2:W-:Y:S01]  /*24e20*/  LDGSTS.E [R11+0x6be00], [R4.64], !P6 ;  /* 0x6be00000040b7fae */ /* 0x0005e2000f121844 */
[----:B----4-:R-:W-:-:S05]  /*24e30*/  IMAD.WIDE R28, R2, 0x4, R28 ;  /* 0x00000004021c7825 */ /* 0x010fca00078e021c */
[----:B------:R1:W-:Y:S01]  /*24e40*/  STL.64 [R1+0x558], R28 ;  /* 0x0005581c01007387 */ /* 0x0003e20000100a00 */
[----:B------:R-:W-:-:S03]  /*24e50*/  IMAD.WIDE R20, R2, 0x4, R20 ;  /* 0x0000000402147825 */ /* 0x000fc600078e0214 */
[----:B------:R1:W-:Y:S01]  /*24e60*/  LDGSTS.E [R11+0x6d800], [R28.64], !P0 ;  /* 0x6d8000001c0b7fae */ /* 0x0003e2000c121844 */
[----:B------:R-:W-:-:S03]  /*24e70*/  IMAD.WIDE R6, R2, 0x4, R60 ;  /* 0x0000000402067825 */ /* 0x000fc600078e023c */
[----:B------:R-:W4:Y:S04]  /*24e80*/  LDL.LU.64 R60, [R1+0x2c0] ;  /* 0x0002c000013c7983 */ /* 0x000f280000300a00 */
[----:B------:R1:W-:Y:S04]  /*24e90*/  STL.64 [R1+0x550], R20 ;  /* 0x0005501401007387 */ /* 0x0003e80000100a00 */
[----:B------:R1:W-:Y:S04]  /*24ea0*/  STL.64 [R1+0x548], R6 ;  /* 0x0005480601007387 */ /* 0x0003e80000100a00 */
[----:B------:R1:W-:Y:S04]  /*24eb0*/  LDGSTS.E [R11+0x6da00], [R20.64], !P0 ;  /* 0x6da00000140b7fae */ /* 0x0003e8000c121844 */
[----:B------:R1:W-:Y:S01]  /*24ec0*/  LDGSTS.E [R11+0x6dc00], [R6.64], !P0 ;  /* 0x6dc00000060b7fae */ /* 0x0003e2000c121844 */
[----:B--2---:R-:W-:-:S05]  /*24ed0*/  IMAD.WIDE R4, R2, 0x4, R36 ;  /* 0x0000000402047825 */ /* 0x004fca00078e0224 */
[----:B------:R2:W-:Y:S04]  /*24ee0*/  STL.64 [R1+0x540], R4 ;  /* 0x0005400401007387 */ /* 0x0005e80000100a00 */
[----:B-1----:R-:W4:Y:S04]  /*24ef0*/  LDL.LU.64 R28, [R1+0x278] ;  /* 0x00027800011c7983 */ /* 0x002f280000300a00 */
[----:B------:R2:W-:Y:S04]  /*24f00*/  LDGSTS.E [R11+0x6de00], [R4.64], !P0 ;  /* 0x6de00000040b7fae */ /* 0x0005e8000c121844 */
[----:B------:R-:W4:Y:S01]  /*24f10*/  LDL.LU.64 R20, [R1+0x270] ;  /* 0x0002700001147983 */ /* 0x000f220000300a00 */
[----:B------:R-:W-:-:S03]  /*24f20*/  IMAD.WIDE R76, R2, 0x4, R76 ;  /* 0x00000004024c7825 */ /* 0x000fc600078e024c */
[----:B------:R-:W4:Y:S04]  /*24f30*/  LDL.LU.64 R68, [R1+0x268] ;  /* 0x0002680001447983 */ /* 0x000f280000300a00 */
[----:B------:R-:W4:Y:S04]  /*24f40*/  LDL.LU.64 R36, [R1+0x260] ;  /* 0x0002600001247983 */ /* 0x000f280000300a00 */
[----:B------:R-:W-:Y:S01]  /*24f50*/  STL.64 [R1+0x538], R76 ;  /* 0x0005384c01007387 */ /* 0x000fe20000100a00 */
[----:B---3--:R-:W-:-:S03]  /*24f60*/  IMAD.WIDE R12, R2, 0x4, R12 ;  /* 0x00000004020c7825 */ /* 0x008fc600078e020c */
[----:B------:R1:W-:Y:S01]  /*24f70*/  LDGSTS.E [R11+0x6f800], [R76.64], !P1 ;  /* 0x6f8000004c0b7fae */ /* 0x0003e2000c921844 */
[----:B------:R-:W-:-:S03]  /*24f80*/  IMAD.WIDE R6, R2, 0x4, R100 ;  /* 0x0000000402067825 */ /* 0x000fc600078e0264 */
[----:B------:R3:W-:Y:S01]  /*24f90*/  STL.64 [R1+0x530], R12 ;  /* 0x0005300c01007387 */ /* 0x0007e20000100a00 */
[----:B--2---:R-:W-:-:S03]  /*24fa0*/  IMAD.WIDE R4, R2, 0x4, R92 ;  /* 0x0000000402047825 */ /* 0x004fc600078e025c */
[----:B------:R2:W-:Y:S04]  /*24fb0*/  STL.64 [R1+0x528], R6 ;  /* 0x0005280601007387 */ /* 0x0005e80000100a00 */
[----:B------:R3:W-:Y:S04]  /*24fc0*/  LDGSTS.E [R11+0x6fa00], [R12.64], !P1 ;  /* 0x6fa000000c0b7fae */ /* 0x0007e8000c921844 */
[----:B------:R4:W-:Y:S01]  /*24fd0*/  STL.64 [R1+0x520], R4 ;  /* 0x0005200401007387 */ /* 0x0009e20000100a00 */
[----:B------:R-:W-:-:S03]  /*24fe0*/  IADD3 R3, R10, -0xe4, RZ ;  /* 0xffffff1c0a037810 */ /* 0x000fc60007ffe0ff */
[----:B------:R2:W-:Y:S04]  /*24ff0*/  LDGSTS.E [R11+0x6fc00], [R6.64], !P1 ;  /* 0x6fc00000060b7fae */ /* 0x0005e8000c921844 */
[----:B---3--:R-:W3:Y:S01]  /*25000*/  LDL.LU.64 R12, [R1+0x218] ;  /* 0x00021800010c7983 */ /* 0x008ee20000300a00 */
[----:B------:R-:W-:-:S03]  /*25010*/  ISETP.GE.U32.AND P3, PT, R3, 0x7ffffe9d, PT ;  /* 0x7ffffe9d0300780c */ /* 0x000fc60003f66070 */
[----:B------:R4:W-:Y:S01]  /*25020*/  LDGSTS.E [R11+0x6fe00], [R4.64], !P1 ;  /* 0x6fe00000040b7fae */ /* 0x0009e2000c921844 */
[----:B------:R-:W-:-:S03]  /*25030*/  IADD3 R3, R10, -0xe8, RZ ;  /* 0xffffff180a037810 */ /* 0x000fc60007ffe0ff */
[----:B-1----:R-:W3:Y:S01]  /*25040*/  LDL.LU.64 R76, [R1+0x210] ;  /* 0x00021000014c7983 */ /* 0x002ee20000300a00 */
[----:B-----5:R-:W-:-:S03]  /*25050*/  IMAD.WIDE R52, R2, 0x4, R52 ;  /* 0x0000000402347825 */ /* 0x020fc600078e0234 */
[----:B------:R-:W3:Y:S04]  /*25060*/  LDL.LU.64 R100, [R1+0x208] ;  /* 0x0002080001647983 */ /* 0x000ee80000300a00 */
[----:B------:R1:W-:Y:S01]  /*25070*/  STL.64 [R1+0x518], R52 ;  /* 0x0005183401007387 */ /* 0x0003e20000100a00 */
[----:B------:R-:W-:-:S03]  /*25080*/  IMAD.WIDE R44, R2, 0x4, R44 ;  /* 0x00000004022c7825 */ /* 0x000fc600078e022c */
[----:B------:R-:W3:Y:S01]  /*25090*/  LDL.LU.64 R92, [R1+0x200] ;  /* 0x00020000015c7983 */ /* 0x000ee20000300a00 */
[----:B--2---:R-:W-:-:S03]  /*250a0*/  IMAD.WIDE R6, R2, 0x4, R84 ;  /* 0x0000000402067825 */ /* 0x004fc600078e0254 */
[----:B------:R2:W-:Y:S01]  /*250b0*/  STL.64 [R1+0x510], R44 ;  /* 0x0005102c01007387 */ /* 0x0005e20000100a00 */
[----:B------:R-:W-:-:S03]  /*250c0*/  ISETP.GE.U32.AND P5, PT, R3, 0x7ffffe99, PT ;  /* 0x7ffffe990300780c */ /* 0x000fc60003fa6070 */
[----:B------:R1:W-:Y:S04]  /*250d0*/  STL.64 [R1+0x508], R6 ;  /* 0x0005080601007387 */ /* 0x0003e80000100a00 */
[----:B------:R1:W-:Y:S04]  /*250e0*/  LDGSTS.E [R11+0x71800], [R52.64], !P3 ;  /* 0x71800000340b7fae */ /* 0x0003e8000d921844 */
[----:B------:R2:W-:Y:S04]  /*250f0*/  LDGSTS.E [R11+0x71a00], [R44.64], !P3 ;  /* 0x71a000002c0b7fae */ /* 0x0005e8000d921844 */
[----:B------:R1:W-:Y:S01]  /*25100*/  LDGSTS.E [R11+0x71c00], [R6.64], !P3 ;  /* 0x71c00000060b7fae */ /* 0x0003e2000d921844 */
[----:B----4-:R-:W-:-:S05]  /*25110*/  IMAD.WIDE R4, R2, 0x4, R60 ;  /* 0x0000000402047825 */ /* 0x010fca00078e023c */
[----:B------:R4:W-:Y:S04]  /*25120*/  STL.64 [R1+0x500], R4 ;  /* 0x0005000401007387 */ /* 0x0009e80000100a00 */
[----:B-1----:R-:W5:Y:S04]  /*25130*/  LDL.LU.64 R52, [R1+0x1b8] ;  /* 0x0001b80001347983 */ /* 0x002f680000300a00 */
[----:B--2---:R-:W2:Y:S04]  /*25140*/  LDL.LU.64 R44, [R1+0x1b0] ;  /* 0x0001b000012c7983 */ /* 0x004ea80000300a00 */
[----:B------:R-:W2:Y:S04]  /*25150*/  LDL.LU.64 R60, [R1+0x1a8] ;  /* 0x0001a800013c7983 */ /* 0x000ea80000300a00 */
[----:B------:R4:W-:Y:S01]  /*25160*/  LDGSTS.E [R11+0x71e00], [R4.64], !P3 ;  /* 0x71e00000040b7fae */ /* 0x0009e2000d921844 */
[----:B------:R-:W-:-:S05]  /*25170*/  IMAD.WIDE R28, R2, 0x4, R28 ;  /* 0x00000004021c7825 */ /* 0x000fca00078e021c */
[----:B------:R-:W-:Y:S01]  /*25180*/  STL.64 [R1+0x4f8], R28 ;  /* 0x0004f81c01007387 */ /* 0x000fe20000100a00 */
[----:B------:R-:W-:-:S03]  /*25190*/  IMAD.WIDE R20, R2, 0x4, R20 ;  /* 0x0000000402147825 */ /* 0x000fc600078e0214 */
[----:B------:R1:W-:Y:S01]  /*251a0*/  LDGSTS.E [R11+0x73800], [R28.64], !P5 ;  /* 0x738000001c0b7fae */ /* 0x0003e2000e921844 */
[----:B------:R-:W-:-:S03]  /*251b0*/  IMAD.WIDE R6, R2, 0x4, R68 ;  /* 0x0000000402067825 */ /* 0x000fc600078e0244 */
[----:B------:R1:W-:Y:S01]  /*251c0*/  LDGSTS.E [R11+0x73a00], [R20.64], !P5 ;  /* 0x73a00000140b7fae */ /* 0x0003e2000e921844 */
[----:B----4-:R-:W-:-:S03]  /*251d0*/  IMAD.WIDE R4, R2, 0x4, R36 ;  /* 0x0000000402047825 */ /* 0x010fc600078e0224 */
[----:B------:R-:W4:Y:S04]  /*251e0*/  LDL.LU.64 R68, [R1+0x1a0] ;  /* 0x0001a00001447983 */ /* 0x000f280000300a00 */
[----:B------:R1:W-:Y:S04]  /*251f0*/  STL.64 [R1+0x4f0], R20 ;  /* 0x0004f01401007387 */ /* 0x0003e80000100a00 */
[----:B------:R3:W-:Y:S04]  /*25200*/  STL.64 [R1+0x4e8], R6 ;  /* 0x0004e80601007387 */ /* 0x0007e80000100a00 */
[----:B------:R3:W-:Y:S04]  /*25210*/  STL.64 [R1+0x4e0], R4 ;  /* 0x0004e00401007387 */ /* 0x0007e80000100a00 */
[----:B-1----:R-:W4:Y:S01]  /*25220*/  LDL.LU.64 R20, [R1+0x158] ;  /* 0x0001580001147983 */ /* 0x002f220000300a00 */
[----:B---3--:R-:W-:Y:S01]  /*25230*/  IMAD.WIDE R84, R2, 0x4, R12 ;  /* 0x0000000402547825 */ /* 0x008fe200078e020c */
[----:B------:R-:W-:-:S02]  /*25240*/  IADD3 R3, R10, -0xec, RZ ;  /* 0xffffff140a037810 */ /* 0x000fc40007ffe0ff */
[----:B------:R-:W3:Y:S04]  /*25250*/  LDL.LU.64 R12, [R1+0x150] ;  /* 0x00015000010c7983 */ /* 0x000ee80000300a00 */
[----:B------:R-:W3:Y:S04]  /*25260*/  LDL.LU.64 R36, [R1+0x148] ;  /* 0x0001480001247983 */ /* 0x000ee80000300a00 */
[----:B------:R-:W-:Y:S04]  /*25270*/  STL.64 [R1+0x4d8], R84 ;  /* 0x0004d85401007387 */ /* 0x000fe80000100a00 */
[----:B------:R-:W3:Y:S01]  /*25280*/  LDL.LU.64 R28, [R1+0x140] ;  /* 0x00014000011c7983 */ /* 0x000ee20000300a00 */
[----:B------:R-:W-:Y:S01]  /*25290*/  ISETP.GE.U32.AND P2, PT, R3, 0x7ffffe95, PT ;  /* 0x7ffffe950300780c */ /* 0x000fe20003f46070 */
[----:B------:R-:W-:Y:S01]  /*252a0*/  IMAD.WIDE R76, R2, 0x4, R76 ;  /* 0x00000004024c7825 */ /* 0x000fe200078e024c */
[----:B------:R-:W-:Y:S01]  /*252b0*/  IADD3 R3, R10, -0xf0, RZ ;  /* 0xffffff100a037810 */ /* 0x000fe20007ffe0ff */
[----:B------:R1:W-:Y:S04]  /*252c0*/  LDGSTS.E [R11+0x73c00], [R6.64], !P5 ;  /* 0x73c00000060b7fae */ /* 0x0003e8000e921844 */
[----:B------:R1:W-:Y:S01]  /*252d0*/  LDGSTS.E [R11+0x73e00], [R4.64], !P5 ;  /* 0x73e00000040b7fae */ /* 0x0003e2000e921844 */
[----:B------:R-:W-:-:S03]  /*252e0*/  ISETP.GE.U32.AND P4, PT, R3, 0x7ffffe91, PT ;  /* 0x7ffffe910300780c */ /* 0x000fc60003f86070 */
[----:B------:R-:W-:Y:S01]  /*252f0*/  STL.64 [R1+0x4d0], R76 ;  /* 0x0004d04c01007387 */ /* 0x000fe20000100a00 */
[----:B-1----:R-:W-:-:S03]  /*25300*/  IMAD.WIDE R6, R2, 0x4, R100 ;  /* 0x0000000402067825 */ /* 0x002fc600078e0264 */
[----:B------:R1:W-:Y:S01]  /*25310*/  LDGSTS.E [R11+0x75800], [R84.64], !P2 ;  /* 0x75800000540b7fae */ /* 0x0003e2000d121844 */
[----:B------:R-:W-:-:S03]  /*25320*/  IMAD.WIDE R4, R2, 0x4, R92 ;  /* 0x0000000402047825 */ /* 0x000fc600078e025c */
[----:B------:R1:W-:Y:S04]  /*25330*/  LDGSTS.E [R11+0x75a00], [R76.64], !P2 ;  /* 0x75a000004c0b7fae */ /* 0x0003e8000d121844 */
[----:B------:R-:W-:Y:S04]  /*25340*/  STL.64 [R1+0x4c8], R6 ;  /* 0x0004c80601007387 */ /* 0x000fe80000100a00 */
[----:B------:R4:W-:Y:S04]  /*25350*/  LDGSTS.E [R11+0x75c00], [R6.64], !P2 ;  /* 0x75c00000060b7fae */ /* 0x0009e8000d121844 */
[----:B------:R1:W-:Y:S04]  /*25360*/  STL.64 [R1+0x4c0], R4 ;  /* 0x0004c00401007387 */ /* 0x0003e80000100a00 */
[----:B------:R1:W-:Y:S04]  /*25370*/  LDGSTS.E [R11+0x75e00], [R4.64], !P2 ;  /* 0x75e00000040b7fae */ /* 0x0003e8000d121844 */
[----:B------:R-:W3:Y:S01]  /*25380*/  LDL.LU.64 R92, [R1+0xf8] ;  /* 0x0000f800015c7983 */ /* 0x000ee20000300a00 */
[----:B------:R-:W-:-:S04]  /*25390*/  IADD3 R3, R10, -0xf4, RZ ;  /* 0xffffff0c0a037810 */ /* 0x000fc80007ffe0ff */
[----:B------:R-:W-:Y:S01]  /*253a0*/  ISETP.GE.U32.AND P6, PT, R3, 0x7ffffe8d, PT ;  /* 0x7ffffe8d0300780c */ /* 0x000fe20003fc6070 */
[----:B-----5:R-:W-:-:S04]  /*253b0*/  IMAD.WIDE R52, R2, 0x4, R52 ;  /* 0x0000000402347825 */ /* 0x020fc800078e0234 */
[C---:B--2---:R-:W-:Y:S01]  /*253c0*/  IMAD.WIDE R44, R2.reuse, 0x4, R44 ;  /* 0x00000004022c7825 */ /* 0x044fe200078e022c */
[----:B------:R2:W-:Y:S03]  /*253d0*/  STL.64 [R1+0x4b8], R52 ;  /* 0x0004b83401007387 */ /* 0x0005e60000100a00 */
[C---:B-1----:R-:W-:Y:S01]  /*253e0*/  IMAD.WIDE R4, R2.reuse, 0x4, R60 ;  /* 0x0000000402047825 */ /* 0x042fe200078e023c */
[----:B------:R2:W-:Y:S04]  /*253f0*/  LDGSTS.E [R11+0x77800], [R52.64], !P4 ;  /* 0x77800000340b7fae */ /* 0x0005e8000e121844 */
[----:B------:R-:W5:Y:S04]  /*25400*/  LDL.LU.64 R60, [R1+0x98] ;  /* 0x00009800013c7983 */ /* 0x000f680000300a00 */
[----:B------:R1:W-:Y:S04]  /*25410*/  STL.64 [R1+0x4b0], R44 ;  /* 0x0004b02c01007387 */ /* 0x0003e80000100a00 */
[----:B------:R-:W5:Y:S04]  /*25420*/  LDL.LU.64 R84, [R1+0xf0] ;  /* 0x0000f00001547983 */ /* 0x000f680000300a00 */
[----:B------:R1:W-:Y:S04]  /*25430*/  STL.64 [R1+0x4a8], R4 ;  /* 0x0004a80401007387 */ /* 0x0003e80000100a00 */
[----:B------:R-:W5:Y:S04]  /*25440*/  LDL.LU.64 R76, [R1+0xe8] ;  /* 0x0000e800014c7983 */ /* 0x000f680000300a00 */
[----:B------:R1:W-:Y:S04]  /*25450*/  LDGSTS.E [R11+0x77a00], [R44.64], !P4 ;  /* 0x77a000002c0b7fae */ /* 0x0003e8000e121844 */
[----:B------:R1:W-:Y:S01]  /*25460*/  LDGSTS.E [R11+0x77c00], [R4.64], !P4 ;  /* 0x77c00000040b7fae */ /* 0x0003e2000e121844 */
[----:B----4-:R-:W-:-:S03]  /*25470*/  IMAD.WIDE R6, R2, 0x4, R68 ;  /* 0x0000000402067825 */ /* 0x010fc600078e0244 */
[----:B------:R-:W4:Y:S04]  /*25480*/  LDL.LU.64 R68, [R1+0xe0] ;  /* 0x0000e00001447983 */ /* 0x000f280000300a00 */
[----:B------:R1:W-:Y:S04]  /*25490*/  STL.64 [R1+0x4a0], R6 ;  /* 0x0004a00601007387 */ /* 0x0003e80000100a00 */
[----:B--2---:R-:W2:Y:S04]  /*254a0*/  LDL.LU.64 R52, [R1+0x90] ;  /* 0x0000900001347983 */ /* 0x004ea80000300a00 */
[----:B------:R3:W-:Y:S01]  /*254b0*/  LDGSTS.E [R11+0x77e00], [R6.64], !P4 ;  /* 0x77e00000060b7fae */ /* 0x0007e2000e121844 */
[----:B------:R-:W-:-:S03]  /*254c0*/  IMAD.WIDE R20, R2, 0x4, R20 ;  /* 0x0000000402147825 */ /* 0x000fc600078e0214 */
[----:B-1----:R-:W2:Y:S04]  /*254d0*/  LDL.LU.64 R44, [R1+0x88] ;  /* 0x00008800012c7983 */ /* 0x002ea80000300a00 */
[----:B------:R-:W2:Y:S04]  /*254e0*/  LDL.LU.64 R4, [R1+0x80] ;  /* 0x0000800001047983 */ /* 0x000ea80000300a00 */
[----:B------:R1:W-:Y:S04]  /*254f0*/  STL.64 [R1+0x498], R20 ;  /* 0x0004981401007387 */ /* 0x0003e80000100a00 */
[----:B------:R1:W-:Y:S01]  /*25500*/  LDGSTS.E [R11+0x79800], [R20.64], !P6 ;  /* 0x79800000140b7fae */ /* 0x0003e2000f121844 */
[----:B---3--:R-:W-:-:S04]  /*25510*/  IMAD.WIDE R12, R2, 0x4, R12 ;  /* 0x00000004020c7825 */ /* 0x008fc800078e020c */
[C---:B------:R-:W-:Y:S01]  /*25520*/  IMAD.WIDE R6, R2.reuse, 0x4, R36 ;  /* 0x0000000402067825 */ /* 0x040fe200078e0224 */
[----:B------:R3:W-:Y:S03]  /*25530*/  STL.64 [R1+0x490], R12 ;  /* 0x0004900c01007387 */ /* 0x0007e60000100a00 */
[----:B------:R-:W-:Y:S01]  /*25540*/  IMAD.WIDE R100, R2, 0x4, R28 ;  /* 0x0000000402647825 */ /* 0x000fe200078e021c */
[----:B------:R1:W-:Y:S04]  /*25550*/  STL.64 [R1+0x488], R6 ;  /* 0x0004880601007387 */ /* 0x0003e80000100a00 */
[----:B------:R1:W-:Y:S04]  /*25560*/  STL.64 [R1+0x480], R100 ;  /* 0x0004806401007387 */ /* 0x0003e80000100a00 */
[----:B------:R-:W2:Y:S04]  /*25570*/  LDL.LU.64 R36, [R1+0xe40] ;  /* 0x000e400001247983 */ /* 0x000ea80000300a00 */
[----:B------:R-:W2:Y:S04]  /*25580*/  LDL.LU.64 R28, [R1+0xe38] ;  /* 0x000e3800011c7983 */ /* 0x000ea80000300a00 */
[----:B-1----:R-:W2:Y:S04]  /*25590*/  LDL.LU.64 R20, [R1+0xe30] ;  /* 0x000e300001147983 */ /* 0x002ea80000300a00 */
[----:B------:R3:W-:Y:S04]  /*255a0*/  LDGSTS.E [R11+0x79a00], [R12.64], !P6 ;  /* 0x79a000000c0b7fae */ /* 0x0007e8000f121844 */
[----:B------:R1:W-:Y:S01]  /*255b0*/  LDGSTS.E [R11+0x79c00], [R6.64], !P6 ;  /* 0x79c00000060b7fae */ /* 0x0003e2000f121844 */
[----:B------:R-:W-:-:S03]  /*255c0*/  IADD3 R3, R10, -0xf8, RZ ;  /* 0xffffff080a037810 */ /* 0x000fc60007ffe0ff */
[----:B------:R3:W-:Y:S04]  /*255d0*/  LDGSTS.E [R11+0x79e00], [R100.64], !P6 ;  /* 0x79e00000640b7fae */ /* 0x0007e8000f121844 */
[----:B---3--:R-:W2:Y:S04]  /*255e0*/  LDL.LU.64 R12, [R1+0xe28] ;  /* 0x000e2800010c7983 */ /* 0x008ea80000300a00 */
[----:B-1----:R-:W2:Y:S01]  /*255f0*/  LDL.LU.64 R6, [R1+0x38] ;  /* 0x0000380001067983 */ /* 0x002ea20000300a00 */
[----:B------:R-:W-:Y:S02]  /*25600*/  ISETP.GE.U32.AND P0, PT, R3, 0x7ffffe89, PT ;  /* 0x7ffffe890300780c */ /* 0x000fe40003f06070 */
[----:B------:R-:W-:Y:S01]  /*25610*/  IADD3 R3, R10, -0xfc, RZ ;  /* 0xffffff040a037810 */ /* 0x000fe20007ffe0ff */
[----:B------:R-:W-:Y:S01]  /*25620*/  IMAD.WIDE R92, R2, 0x4, R92 ;  /* 0x00000004025c7825 */ /* 0x000fe200078e025c */
[----:B------:R-:W2:Y:S02]  /*25630*/  LDL.LU.64 R100, [R1+0x35c8] ;  /* 0x0035c80001647983 */ /* 0x000ea40000300a00 */
[----:B------:R-:W-:-:S02]  /*25640*/  ISETP.GE.U32.AND P1, PT, R3, 0x7ffffe85, PT ;  /* 0x7ffffe850300780c */ /* 0x000fc40003f26070 */
[----:B------:R-:W-:-:S04]  /*25650*/  IADD3 R3, R10, -0x101, RZ ;  /* 0xfffffeff0a037810 */ /* 0x000fc80007ffe0ff */
[----:B------:R-:W-:Y:S01]  /*25660*/  ISETP.GE.U32.AND P3, PT, R3, 0x7ffffe80, PT ;  /* 0x7ffffe800300780c */ /* 0x000fe20003f66070 */
[----:B------:R1:W-:Y:S01]  /*25670*/  LDGSTS.E [R11+0x7b800], [R92.64], !P0 ;  /* 0x7b8000005c0b7fae */ /* 0x0003e2000c121844 */
[----:B------:R-:W-:-:S04]  /*25680*/  IADD3 R3, R10, -0x105, RZ ;  /* 0xfffffefb0a037810 */ /* 0x000fc80007ffe0ff */
[----:B------:R-:W-:Y:S02]  /*25690*/  ISETP.GE.U32.AND P5, PT, R3, 0x7ffffe7c, PT ;  /* 0x7ffffe7c0300780c */ /* 0x000fe40003fa6070 */
[----:B------:R-:W-:-:S04]  /*256a0*/  IADD3 R3, R10, -0x109, RZ ;  /* 0xfffffef70a037810 */ /* 0x000fc80007ffe0ff */
[----:B------:R-:W-:Y:S02]  /*256b0*/  ISETP.GE.U32.AND P2, PT, R3, 0x7ffffe78, PT ;  /* 0x7ffffe780300780c */ /* 0x000fe40003f46070 */
[----:B------:R-:W-:-:S04]  /*256c0*/  IADD3 R3, R10, -0x10d, RZ ;  /* 0xfffffef30a037810 */ /* 0x000fc80007ffe0ff */
[----:B------:R-:W-:Y:S02]  /*256d0*/  ISETP.GE.U32.AND P4, PT, R3, 0x7ffffe74, PT ;  /* 0x7ffffe740300780c */ /* 0x000fe40003f86070 */
[C---:B------:R-:W-:Y:S01]  /*256e0*/  IADD3 R3, R10.reuse, -0x111, RZ ;  /* 0xfffffeef0a037810 */ /* 0x040fe20007ffe0ff */
[----:B------:R1:W-:Y:S03]  /*256f0*/  STL.64 [R1+0x478], R92 ;  /* 0x0004785c01007387 */ /* 0x0003e60000100a00 */
[----:B------:R-:W-:Y:S02]  /*25700*/  ISETP.GE.U32.AND P6, PT, R3, 0x7ffffe70, PT ;  /* 0x7ffffe700300780c */ /* 0x000fe40003fc6070 */
[----:B------:R-:W-:Y:S01]  /*25710*/  IADD3 R3, R10, -0x100, RZ ;  /* 0xffffff000a037810 */ /* 0x000fe20007ffe0ff */
[----:B-----5:R-:W-:-:S04]  /*25720*/  IMAD.WIDE R60, R2, 0x4, R60 ;  /* 0x00000004023c7825 */ /* 0x020fc800078e023c */
[C---:B------:R-:W-:Y:S01]  /*25730*/  IMAD.WIDE R84, R2.reuse, 0x4, R84 ;  /* 0x0000000402547825 */ /* 0x040fe200078e0254 */
[----:B------:R-:W-:Y:S04]  /*25740*/  STL.64 [R1+0x470], R60 ;  /* 0x0004703c01007387 */ /* 0x000fe80000100a00 */
[----:B------:R5:W-:Y:S01]  /*25750*/  LDGSTS.E [R11+0x7ba00], [R84.64], !P0 ;  /* 0x7ba00000540b7fae */ /* 0x000be2000c121844 */
[----:B------:R-:W-:-:S03]  /*25760*/  IMAD.WIDE R76, R2, 0x4, R76 ;  /* 0x00000004024c7825 */ /* 0x000fc600078e024c */
[----:B------:R5:W-:Y:S04]  /*25770*/  STL.64 [R1+0x468], R84 ;  /* 0x0004685401007387 */ /* 0x000be80000100a00 */
[----:B------:R1:W-:Y:S01]  /*25780*/  LDGSTS.E [R11+0x7bc00], [R76.64], !P0 ;  /* 0x7bc000004c0b7fae */ /* 0x0003e2000c121844 */
[----:B----4-:R-:W-:-:S03]  /*25790*/  IMAD.WIDE R68, R2, 0x4, R68 ;  /* 0x0000000402447825 */ /* 0x010fc600078e0244 */
[----:B------:R4:W-:Y:S04]  /*257a0*/  STL.64 [R1+0x460], R76 ;  /* 0x0004604c01007387 */ /* 0x0009e80000100a00 */
[----:B------:R2:W-:Y:S01]  /*257b0*/  LDGSTS.E [R11+0x7be00], [R68.64], !P0 ;  /* 0x7be00000440b7fae */ /* 0x0005e2000c121844 */
[----:B------:R-:W-:Y:S01]  /*257c0*/  ISETP.GE.U32.AND P0, PT, R3, 0x7ffffe81, PT ;  /* 0x7ffffe810300780c */ /* 0x000fe20003f06070 */
[----:B--2---:R-:W-:Y:S02]  /*257d0*/  IMAD.WIDE R52, R2, 0x4, R52 ;  /* 0x0000000402347825 */ /* 0x004fe400078e0234 */
[----:B------:R2:W-:Y:S01]  /*257e0*/  STL.64 [R1+0x458], R68 ;  /* 0x0004584401007387 */ /* 0x0005e20000100a00 */
[----:B------:R-:W-:-:S03]  /*257f0*/  MOV R3, c[0x0][0x18c] ;  /* 0x0000630000037a02 */ /* 0x000fc60000000f00 */
[----:B-1----:R-:W3:Y:S01]  /*25800*/  LDL.LU.64 R92, [R1+0x35c0] ;  /* 0x0035c000015c7983 */ /* 0x002ee20000300a00 */
[----:B------:R-:W-:-:S03]  /*25810*/  IMAD.WIDE R44, R2, 0x4, R44 ;  /* 0x00000004022c7825 */ /* 0x000fc600078e022c */
[----:B------:R1:W-:Y:S01]  /*25820*/  STL.64 [R1+0x450], R52 ;  /* 0x0004503401007387 */ /* 0x0003e20000100a00 */
[----:B------:R-:W-:-:S03]  /*25830*/  IMAD.WIDE R4, R2, 0x4, R4 ;  /* 0x0000000402047825 */ /* 0x000fc600078e0204 */
[----:B-----5:R-:W5:Y:S04]  /*25840*/  LDL.LU.64 R84, [R1+0x35b8] ;  /* 0x0035b80001547983 */ /* 0x020f680000300a00 */
[----:B------:R1:W-:Y:S04]  /*25850*/  STL.64 [R1+0x448], R44 ;  /* 0x0004482c01007387 */ /* 0x0003e80000100a00 */
[----:B----4-:R-:W4:Y:S01]  /*25860*/  LDL.LU.64 R76, [R1+0x35b0] ;  /* 0x0035b000014c7983 */ /* 0x010f220000300a00 */
[----:B------:R-:W-:-:S03]  /*25870*/  IMAD.SHL.U32 R3, R3, 0x80, RZ ;  /* 0x0000008003037824 */ /* 0x000fc600078e00ff */
[----:B------:R-:W-:Y:S04]  /*25880*/  STL.64 [R1+0x440], R4 ;  /* 0x0004400401007387 */ /* 0x000fe80000100a00 */
[----:B--2---:R-:W2:Y:S04]  /*25890*/  LDL.LU.64 R68, [R1+0x35a8] ;  /* 0x0035a80001447983 */ /* 0x004ea80000300a00 */
[----:B------:R1:W-:Y:S04]  /*258a0*/  LDGSTS.E [R11+0x7d800], [R60.64], !P1 ;  /* 0x7d8000003c0b7fae */ /* 0x0003e8000c921844 */
[----:B------:R1:W-:Y:S04]  /*258b0*/  LDGSTS.E [R11+0x7da00], [R52.64], !P1 ;  /* 0x7da00000340b7fae */ /* 0x0003e8000c921844 */
[----:B------:R1:W-:Y:S04]  /*258c0*/  LDGSTS.E [R11+0x7dc00], [R44.64], !P1 ;  /* 0x7dc000002c0b7fae */ /* 0x0003e8000c921844 */
[----:B-1----:R-:W2:Y:S01]  /*258d0*/  LDL.LU.64 R60, [R1+0x35a0] ;  /* 0x0035a000013c7983 */ /* 0x002ea20000300a00 */
[----:B------:R-:W-:-:S03]  /*258e0*/  IMAD.WIDE R36, R2, 0x4, R36 ;  /* 0x0000000402247825 */ /* 0x000fc600078e0224 */
[----:B------:R-:W2:Y:S01]  /*258f0*/  LDL.LU.64 R52, [R1+0x3598] ;  /* 0x0035980001347983 */ /* 0x000ea20000300a00 */
[----:B------:R-:W-:-:S03]  /*25900*/  IMAD.WIDE R28, R2, 0x4, R28 ;  /* 0x00000004021c7825 */ /* 0x000fc600078e021c */
[----:B------:R-:W2:Y:S01]  /*25910*/  LDL.LU.64 R44, [R1+0x3590] ;  /* 0x00359000012c7983 */ /* 0x000ea20000300a00 */
[----:B------:R-:W-:-:S03]  /*25920*/  IMAD.WIDE R20, R2, 0x4, R20 ;  /* 0x0000000402147825 */ /* 0x000fc600078e0214 */
[----:B------:R1:W-:Y:S04]  /*25930*/  LDGSTS.E [R11+0x7de00], [R4.64], !P1 ;  /* 0x7de00000040b7fae */ /* 0x0003e8000c921844 */
[----:B------:R1:W-:Y:S04]  /*25940*/  STL.64 [R1+0x438], R36 ;  /* 0x0004382401007387 */ /* 0x0003e80000100a00 */
[----:B------:R1:W-:Y:S04]  /*25950*/  STL.64 [R1+0x430], R28 ;  /* 0x0004301c01007387 */ /* 0x0003e80000100a00 */
[----:B------:R1:W-:Y:S01]  /*25960*/  LDGSTS.E [R11+0x7f800], [R36.64], !P0 ;  /* 0x7f800000240b7fae */ /* 0x0003e2000c121844 */
[----:B------:R-:W-:-:S03]  /*25970*/  IMAD.WIDE R12, R2, 0x4, R12 ;  /* 0x00000004020c7825 */ /* 0x000fc600078e020c */
[----:B------:R1:W-:Y:S01]  /*25980*/  LDGSTS.E [R11+0x7fa00], [R28.64], !P0 ;  /* 0x7fa000001c0b7fae */ /* 0x0003e2000c121844 */
[----:B------:R-:W-:-:S03]  /*25990*/  IMAD.WIDE R6, R3, 0x4, R6 ;  /* 0x0000000403067825 */ /* 0x000fc600078e0206 */
[----:B------:R1:W-:Y:S04]  /*259a0*/  LDGSTS.E [R11+0x7fc00], [R20.64], !P0 ;  /* 0x7fc00000140b7fae */ /* 0x0003e8000c121844 */
[----:B-1----:R-:W2:Y:S04]  /*259b0*/  LDL.LU.64 R36, [R1+0x3588] ;  /* 0x0035880001247983 */ /* 0x002ea80000300a00 */
[----:B------:R1:W-:Y:S04]  /*259c0*/  STL.64 [R1+0x428], R20 ;  /* 0x0004281401007387 */ /* 0x0003e80000100a00 */
[----:B------:R-:W2:Y:S01]  /*259d0*/  LDL.LU.64 R28, [R1+0x3580] ;  /* 0x00358000011c7983 */ /* 0x000ea20000300a00 */
[----:B------:R-:W-:-:S03]  /*259e0*/  IADD3 R4, R10, -0x115, RZ ;  /* 0xfffffeeb0a047810 */ /* 0x000fc60007ffe0ff */
[----:B------:R1:W-:Y:S04]  /*259f0*/  STL.64 [R1+0x420], R12 ;  /* 0x0004200c01007387 */ /* 0x0003e80000100a00 */
[----:B-1----:R-:W3:Y:S04]  /*25a00*/  LDL.LU.64 R20, [R1+0x3578] ;  /* 0x0035780001147983 */ /* 0x002ee80000300a00 */
[----:B------:R1:W-:Y:S04]  /*25a10*/  STL.64 [R1+0x418], R6 ;  /* 0x0004180601007387 */ /* 0x0003e80000100a00 */
[----:B------:R1:W-:Y:S01]  /*25a20*/  LDGSTS.E [R11+0x7fe00], [R12.64], !P0 ;  /* 0x7fe000000c0b7fae */ /* 0x0003e2000c121844 */
[----:B------:R-:W-:-:S03]  /*25a30*/  ISETP.NE.U32.AND P1, PT, R0, RZ, PT ;  /* 0x000000ff0000720c */ /* 0x000fc60003f25070 */
[----:B-1----:R-:W4:Y:S04]  /*25a40*/  LDL.LU.64 R12, [R1+0x3570] ;  /* 0x00357000010c7983 */ /* 0x002f280000300a00 */
[----:B------:R-:W5:Y:S01]  /*25a50*/  LDL.LU.64 R10, [R1+0x18] ;  /* 0x00001800010a7983 */ /* 0x000f620000300a00 */
[----:B------:R-:W-:-:S03]  /*25a60*/  IADD3 R0, R252, 0x100000, RZ ;  /* 0x00100000fc007810 */ /* 0x000fc60007ffe0ff */
[----:B------:R5:W-:Y:S04]  /*25a70*/  STL.64 [R1+0x35f8], R250 ;  /* 0x0035f8fa01007387 */ /* 0x000be80000100a00 */
[----:B------:R-:W0:Y:S01]  /*25a80*/  LDGDEPBAR ;  /* 0x00000000000079af */ /* 0x000e220000000000 */
[----:B------:R-:W-:-:S03]  /*25a90*/  ISETP.GE.U32.AND P0, PT, R4, 0x7ffffe6c, PT ;  /* 0x7ffffe6c0400780c */ /* 0x000fc60003f06070 */
[----:B------:R1:W-:Y:S01]  /*25aa0*/  LDGSTS.E [R0+-0x20000], [R6.64], P1 ;  /* 0xe000000006007fae */ /* 0x0003e20008921844 */
[C---:B------:R-:W-:Y:S02]  /*25ab0*/  IADD3 R5, R252.reuse, 0x100000, RZ ;  /* 0x00100000fc057810 */ /* 0x040fe40007ffe0ff */
[C---:B------:R-:W-:Y:S02]  /*25ac0*/  IADD3 R4, R252.reuse, 0x100000, RZ ;  /* 0x00100000fc047810 */ /* 0x040fe40007ffe0ff */
[C---:B-1----:R-:W-:Y:S02]  /*25ad0*/  IADD3 R7, R252.reuse, 0x100000, RZ ;  /* 0x00100000fc077810 */ /* 0x042fe40007ffe0ff */
[C---:B------:R-:W-:Y:S02]  /*25ae0*/  IADD3 R6, R252.reuse, 0x100000, RZ ;  /* 0x00100000fc067810 */ /* 0x040fe40007ffe0ff */
[----:B------:R-:W-:Y:S01]  /*25af0*/  IADD3 R0, R252, 0x100000, RZ ;  /* 0x00100000fc007810 */ /* 0x000fe20007ffe0ff */
[----:B--2---:R-:W-:-:S04]  /*25b00*/  IMAD.WIDE R28, R3, 0x4, R28 ;  /* 0x00000004031c7825 */ /* 0x004fc800078e021c */
[----:B---3--:R-:W-:-:S04]  /*25b10*/  IMAD.WIDE R20, R3, 0x4, R20 ;  /* 0x0000000403147825 */ /* 0x008fc800078e0214 */
[----:B----4-:R-:W-:-:S04]  /*25b20*/  IMAD.WIDE R12, R3, 0x4, R12 ;  /* 0x00000004030c7825 */ /* 0x010fc800078e020c */
[----:B-----5:R-:W-:-:S05]  /*25b30*/  IMAD.WIDE R250, R3, 0x4, R10 ;  /* 0x0000000403fa7825 */ /* 0x020fca00078e020a */
[----:B------:R1:W-:Y:S01]  /*25b40*/  STL.64 [R1+0x410], R250 ;  /* 0x000410fa01007387 */ /* 0x0003e20000100a00 */
[----:B------:R-:W-:-:S03]  /*25b50*/  IMAD.WIDE R10, R3, 0x4, R36 ;  /* 0x00000004030a7825 */ /* 0x000fc600078e0224 */
[----:B------:R2:W-:Y:S01]  /*25b60*/  STL.64 [R1+0x408], R12 ;  /* 0x0004080c01007387 */ /* 0x0005e20000100a00 */
[----:B------:R-:W-:-:S03]  /*25b70*/  IMAD.WIDE R36, R3, 0x4, R44 ;  /* 0x0000000403247825 */ /* 0x000fc600078e022c */
[----:B------:R1:W-:Y:S04]  /*25b80*/  LDGSTS.E [R7+-0x1f000], [R250.64], P1 ;  /* 0xe1000000fa077fae */ /* 0x0003e80008921844 */
[----:B------:R2:W-:Y:S04]  /*25b90*/  LDGSTS.E [R6+-0x1e000], [R12.64], P1 ;  /* 0xe20000000c067fae */ /* 0x0005e80008921844 */
[----:B------:R3:W-:Y:S04]  /*25ba0*/  LDGSTS.E [R5+-0x1d000], [R20.64], P1 ;  /* 0xe300000014057fae */ /* 0x0007e80008921844 */
[----:B-1----:R-:W4:Y:S04]  /*25bb0*/  LDL.LU.64 R250, [R1+0x35f8] ;  /* 0x0035f80001fa7983 */ /* 0x002f280000300a00 */
[----:B------:R3:W-:Y:S01]  /*25bc0*/  STL.64 [R1+0x400], R20 ;  /* 0x0004001401007387 */ /* 0x0007e20000100a00 */
[----:B--2---:R-:W-:-:S03]  /*25bd0*/  IMAD.WIDE R12, R3, 0x4, R68 ;  /* 0x00000004030c7825 */ /* 0x004fc600078e0244 */
[----:B------:R1:W-:Y:S04]  /*25be0*/  STL.64 [R1+0x3f8], R28 ;  /* 0x0003f81c01007387 */ /* 0x0003e80000100a00 */
[----:B------:R1:W-:Y:S01]  /*25bf0*/  LDGSTS.E [R4+-0x1c000], [R28.64], P1 ;  /* 0xe40000001c047fae */ /* 0x0003e20008921844 */
[----:B---3--:R-:W-:-:S03]  /*25c00*/  IMAD.WIDE R20, R3, 0x4, R60 ;  /* 0x0000000403147825 */ /* 0x008fc600078e023c */
[----:B------:R2:W-:Y:S04]  /*25c10*/  STL.64 [R1+0x3f0], R10 ;  /* 0x0003f00a01007387 */ /* 0x0005e80000100a00 */
[----:B------:R2:W-:Y:S01]  /*25c20*/  LDGSTS.E [R0+-0x1b000], [R10.64], P1 ;  /* 0xe50000000a007fae */ /* 0x0005e20008921844 */
[----:B-1----:R-:W-:-:S03]  /*25c30*/  IMAD.WIDE R28, R3, 0x4, R52 ;  /* 0x00000004031c7825 */ /* 0x002fc600078e0234 */
[----:B------:R1:W-:Y:S04]  /*25c40*/  STL.64 [R1+0x3e8], R36 ;  /* 0x0003e82401007387 */ /* 0x0003e80000100a00 */
[----:B------:R1:W-:Y:S01]  /*25c50*/  LDGSTS.E [R7+-0x1a000], [R36.64], P1 ;  /* 0xe600000024077fae */ /* 0x0003e20008921844 */
[----:B--2---:R-:W-:-:S03]  /*25c60*/  IMAD.WIDE R10, R3, 0x4, R76 ;  /* 0x00000004030a7825 */ /* 0x004fc600078e024c */
        /* <DEDUP_REMOVED lines=27> */
[----:B------:R-:W-:Y:S04]  /*25e20*/  STL.64 [R1+0x398], R36 ;  /* 0x0003982401007387 */ /* 0x000fe80000100a00 */
[----:B------:R-:W-:Y:S01]  /*25e30*/  STL.64 [R1+0x390], R28 ;  /* 0x0003901c01007387 */ /* 0x000fe20000100a00 */
[----:B--2---:R-:W-:-:S03]  /*25e40*/  IMAD.WIDE R10, R3, 0x4, R156 ;  /* 0x00000004030a7825 */ /* 0x004fc600078e029c */
[----:B------:R1:W-:Y:S04]  /*25e50*/  LDGSTS.E [R7+-0x10000], [R36.64], P1 ;  /* 0xf000000024077fae */ /* 0x0003e80008921844 */
[----:B------:R-:W-:Y:S04]  /*25e60*/  STL.64 [R1+0x388], R20 ;  /* 0x0003881401007387 */ /* 0x000fe80000100a00 */
[----:B------:R2:W-:Y:S04]  /*25e70*/  LDGSTS.E [R6+-0xf000], [R28.64], P1 ;  /* 0xf10000001c067fae */ /* 0x0005e80008921844 */
[----:B------:R3:W-:Y:S04]  /*25e80*/  STL.64 [R1+0x380], R12 ;  /* 0x0003800c01007387 */ /* 0x0007e80000100a00 */
[----:B------:R5:W-:Y:S04]  /*25e90*/  LDGSTS.E [R5+-0xe000], [R20.64], P1 ;  /* 0xf200000014057fae */ /* 0x000be80008921844 */
[----:B------:R1:W-:Y:S04]  /*25ea0*/  STL.64 [R1+0x378], R10 ;  /* 0x0003780a01007387 */ /* 0x0003e80000100a00 */
[----:B------:R3:W-:Y:S04]  /*25eb0*/  LDGSTS.E [R4+-0xd000], [R12.64], P1 ;  /* 0xf30000000c047fae */ /* 0x0007e80008921844 */
[----:B------:R1:W-:Y:S04]  /*25ec0*/  LDGSTS.E [R0+-0xc000], [R10.64], P1 ;  /* 0xf40000000a007fae */ /* 0x0003e80008921844 */
[----:B---3--:R-:W3:Y:S04]  /*25ed0*/  LDL.LU.64 R12, [R1+0x30] ;  /* 0x00003000010c7983 */ /* 0x008ee80000300a00 */
[----:B-1----:R-:W4:Y:S01]  /*25ee0*/  LDL.LU.64 R10, [R1+0x10] ;  /* 0x00001000010a7983 */ /* 0x002f220000300a00 */
[----:B------:R-:W-:-:S04]  /*25ef0*/  IMAD.WIDE R52, R3, 0x4, R164 ;  /* 0x0000000403347825 */ /* 0x000fc800078e02a4 */
[C---:B------:R-:W-:Y:S01]  /*25f00*/  IMAD.WIDE R44, R3.reuse, 0x4, R172 ;  /* 0x00000004032c7825 */ /* 0x040fe200078e02ac */
[----:B------:R-:W-:Y:S03]  /*25f10*/  STL.64 [R1+0x370], R52 ;  /* 0x0003703401007387 */ /* 0x000fe60000100a00 */
[C---:B------:R-:W-:Y:S01]  /*25f20*/  IMAD.WIDE R36, R3.reuse, 0x4, R180 ;  /* 0x0000000403247825 */ /* 0x040fe200078e02b4 */
[----:B------:R1:W-:Y:S03]  /*25f30*/  LDGSTS.E [R7+-0xb000], [R52.64], P1 ;  /* 0xf500000034077fae */ /* 0x0003e60008921844 */
[C---:B--2---:R-:W-:Y:S01]  /*25f40*/  IMAD.WIDE R28, R3.reuse, 0x4, R188 ;  /* 0x00000004031c7825 */ /* 0x044fe200078e02bc */
[----:B------:R-:W-:Y:S03]  /*25f50*/  STL.64 [R1+0x368], R44 ;  /* 0x0003682c01007387 */ /* 0x000fe60000100a00 */
[C---:B-----5:R-:W-:Y:S01]  /*25f60*/  IMAD.WIDE R20, R3.reuse, 0x4, R196 ;  /* 0x0000000403147825 */ /* 0x060fe200078e02c4 */
[----:B------:R2:W-:Y:S04]  /*25f70*/  LDGSTS.E [R6+-0xa000], [R44.64], P1 ;  /* 0xf60000002c067fae */ /* 0x0005e80008921844 */
[----:B------:R-:W-:Y:S04]  /*25f80*/  STL.64 [R1+0x360], R36 ;  /* 0x0003602401007387 */ /* 0x000fe80000100a00 */
[----:B------:R5:W-:Y:S04]  /*25f90*/  LDGSTS.E [R5+-0x9000], [R36.64], P1 ;  /* 0xf700000024057fae */ /* 0x000be80008921844 */
[----:B------:R-:W-:Y:S04]  /*25fa0*/  STL.64 [R1+0x358], R28 ;  /* 0x0003581c01007387 */ /* 0x000fe80000100a00 */
[----:B------:R1:W-:Y:S04]  /*25fb0*/  LDGSTS.E [R4+-0x8000], [R28.64], P1 ;  /* 0xf80000001c047fae */ /* 0x0003e80008921844 */
[----:B------:R1:W-:Y:S04]  /*25fc0*/  STL.64 [R1+0x350], R20 ;  /* 0x0003501401007387 */ /* 0x0003e80000100a00 */
[----:B------:R1:W-:Y:S04]  /*25fd0*/  LDGSTS.E [R0+-0x7000], [R20.64], P1 ;  /* 0xf900000014007fae */ /* 0x0003e80008921844 */
[----:B-1----:R-:W1:Y:S01]  /*25fe0*/  S2R R21, SR_TID.X ;  /* 0x0000000000157919 */ /* 0x002e620000002100 */
[----:B------:R-:W-:-:S04]  /*25ff0*/  IMAD.WIDE R60, R3, 0x4, R204 ;  /* 0x00000004033c7825 */ /* 0x000fc800078e02cc */
[C---:B------:R-:W-:Y:S01]  /*26000*/  IMAD.WIDE R52, R3.reuse, 0x4, R212 ;  /* 0x0000000403347825 */ /* 0x040fe200078e02d4 */
[----:B------:R-:W-:Y:S03]  /*26010*/  STL.64 [R1+0x348], R60 ;  /* 0x0003483c01007387 */ /* 0x000fe60000100a00 */
[C---:B--2---:R-:W-:Y:S01]  /*26020*/  IMAD.WIDE R44, R3.reuse, 0x4, R220 ;  /* 0x00000004032c7825 */ /* 0x044fe200078e02dc */
[----:B------:R2:W-:Y:S03]  /*26030*/  LDGSTS.E [R7+-0x6000], [R60.64], P1 ;  /* 0xfa0000003c077fae */ /* 0x0005e60008921844 */
[----:B-----5:R-:W-:Y:S01]  /*26040*/  IMAD.WIDE R36, R3, 0x4, R228 ;  /* 0x0000000403247825 */ /* 0x020fe200078e02e4 */
[----:B-1----:R-:W-:-:S03]  /*26050*/  LOP3.LUT R21, R21, 0x7f, RZ, 0xc0, !PT ;  /* 0x0000007f15157812 */ /* 0x002fc600078ec0ff */
[----:B------:R-:W-:Y:S01]  /*26060*/  IMAD.WIDE R28, R3, 0x4, R236 ;  /* 0x00000004031c7825 */ /* 0x000fe200078e02ec */
[----:B------:R-:W-:Y:S03]  /*26070*/  STL.64 [R1+0x340], R52 ;  /* 0x0003403401007387 */ /* 0x000fe60000100a00 */
[----:B------:R-:W-:Y:S01]  /*26080*/  IMAD.SHL.U32 R21, R21, 0x4, RZ ;  /* 0x0000000415157824 */ /* 0x000fe200078e00ff */
[----:B------:R1:W-:Y:S04]  /*26090*/  LDGSTS.E [R6+-0x5000], [R52.64], P1 ;  /* 0xfb00000034067fae */ /* 0x0003e80008921844 */
[----:B------:R-:W-:Y:S01]  /*260a0*/  LOP3.LUT R21, R21, 0x10, RZ, 0x3c, !PT ;  /* 0x0000001015157812 */ /* 0x000fe200078e3cff */
[----:B------:R5:W-:Y:S04]  /*260b0*/  STL.64 [R1+0x338], R44 ;  /* 0x0003382c01007387 */ /* 0x000be80000100a00 */
[----:B------:R5:W-:Y:S01]  /*260c0*/  LDGSTS.E [R5+-0x4000], [R44.64], P1 ;  /* 0xfc0000002c057fae */ /* 0x000be20008921844 */
[----:B-1----:R-:W-:-:S03]  /*260d0*/  IADD3 R6, R21, 0x100000, RZ ;  /* 0x0010000015067810 */ /* 0x002fc60007ffe0ff */
[----:B------:R3:W-:Y:S04]  /*260e0*/  STL.64 [R1+0x330], R36 ;  /* 0x0003302401007387 */ /* 0x0007e80000100a00 */
[----:B------:R1:W-:Y:S01]  /*260f0*/  LDGSTS.E [R4+-0x3000], [R36.64], P1 ;  /* 0xfd00000024047fae */ /* 0x0003e20008921844 */
[----:B-----5:R-:W-:-:S03]  /*26100*/  IMAD.WIDE R44, R3, 0x4, R244 ;  /* 0x00000004032c7825 */ /* 0x020fc600078e02f4 */
[----:B------:R4:W-:Y:S01]  /*26110*/  STL.64 [R1+0x328], R28 ;  /* 0x0003281c01007387 */ /* 0x0009e20000100a00 */
[----:B------:R-:W-:-:S03]  /*26120*/  IADD3 R5, R21, 0x100000, RZ ;  /* 0x0010000015057810 */ /* 0x000fc60007ffe0ff */
[----:B------:R5:W-:Y:S01]  /*26130*/  LDGSTS.E [R0+-0x2000], [R28.64], P1 ;  /* 0xfe0000001c007fae */ /* 0x000be20008921844 */
[----:B-1----:R-:W-:-:S03]  /*26140*/  IADD3 R4, R21, 0x100000, RZ ;  /* 0x0010000015047810 */ /* 0x002fc60007ffe0ff */
[----:B------:R-:W-:Y:S04]  /*26150*/  STL.64 [R1+0x320], R44 ;  /* 0x0003202c01007387 */ /* 0x000fe80000100a00 */
[----:B------:R2:W-:Y:S01]  /*26160*/  LDGSTS.E [R7+-0x1000], [R44.64], P1 ;  /* 0xff0000002c077fae */ /* 0x0005e20008921844 */
[C---:B-----5:R-:W-:Y:S02]  /*26170*/  IADD3 R0, R21.reuse, 0x100000, RZ ;  /* 0x0010000015007810 */ /* 0x060fe40007ffe0ff */
[----:B--2---:R-:W-:Y:S01]  /*26180*/  IADD3 R7, R21, 0x100000, RZ ;  /* 0x0010000015077810 */ /* 0x004fe20007ffe0ff */
[----:B---3--:R-:W-:-:S04]  /*26190*/  IMAD.WIDE R36, R3, 0x4, R12 ;  /* 0x0000000403247825 */ /* 0x008fc800078e020c */
[C---:B----4-:R-:W-:Y:S01]  /*261a0*/  IMAD.WIDE R28, R3.reuse, 0x4, R10 ;  /* 0x00000004031c7825 */ /* 0x050fe200078e020a */
[----:B------:R-:W-:Y:S03]  /*261b0*/  STL.64 [R1+0x318], R36 ;  /* 0x0003182401007387 */ /* 0x000fe60000100a00 */
[C---:B------:R-:W-:Y:S01]  /*261c0*/  IMAD.WIDE R12, R3.reuse, 0x4, R14 ;  /* 0x00000004030c7825 */ /* 0x040fe200078e020e */
[----:B------:R1:W-:Y:S03]  /*261d0*/  LDGSTS.E [R6+-0x1fe00], [R36.64], P1 ;  /* 0xe020000024067fae */ /* 0x0003e60008921844 */
[C---:B------:R-:W-:Y:S01]  /*261e0*/  IMAD.WIDE R10, R3.reuse, 0x4, R22 ;  /* 0x00000004030a7825 */ /* 0x040fe200078e0216 */
[----:B------:R2:W-:Y:S04]  /*261f0*/  STL.64 [R1+0x310], R28 ;  /* 0x0003101c01007387 */ /* 0x0005e80000100a00 */
[----:B------:R2:W-:Y:S01]  /*26200*/  LDGSTS.E [R5+-0x1ee00], [R28.64], P1 ;  /* 0xe12000001c057fae */ /* 0x0005e20008921844 */
[----:B------:R-:W-:-:S03]  /*26210*/  IMAD.WIDE R22, R3, 0x4, R38 ;  /* 0x0000000403167825 */ /* 0x000fc600078e0226 */
[----:B------:R3:W-:Y:S01]  /*26220*/  STL.64 [R1+0x308], R12 ;  /* 0x0003080c01007387 */ /* 0x0007e20000100a00 */
[----:B------:R-:W-:-:S03]  /*26230*/  IMAD.WIDE R14, R3, 0x4, R46 ;  /* 0x00000004030e7825 */ /* 0x000fc600078e022e */
[----:B------:R3:W-:Y:S01]  /*26240*/  LDGSTS.E [R4+-0x1de00], [R12.64], P1 ;  /* 0xe22000000c047fae */ /* 0x0007e20008921844 */
[----:B--2---:R-:W-:-:S03]  /*26250*/  IMAD.WIDE R28, R3, 0x4, R30 ;  /* 0x00000004031c7825 */ /* 0x004fc600078e021e */
[----:B------:R2:W-:Y:S04]  /*26260*/  STL.64 [R1+0x300], R10 ;  /* 0x0003000a01007387 */ /* 0x0005e80000100a00 */
[----:B------:R2:W-:Y:S01]  /*26270*/  LDGSTS.E [R0+-0x1ce00], [R10.64], P1 ;  /* 0xe32000000a007fae */ /* 0x0005e20008921844 */
[----:B---3--:R-:W-:-:S03]  /*26280*/  IMAD.WIDE R12, R3, 0x4, R54 ;  /* 0x00000004030c7825 */ /* 0x008fc600078e0236 */
[----:B------:R3:W-:Y:S04]  /*26290*/  STL.64 [R1+0x2f8], R28 ;  /* 0x0002f81c01007387 */ /* 0x0007e80000100a00 */
        /* <DEDUP_REMOVED lines=40> */
[----:B----4-:R-:W4:Y:S04]  /*26520*/  LDL.LU.64 R12, [R1+0x28] ;  /* 0x00002800010c7983 */ /* 0x010f280000300a00 */
[----:B-1----:R-:W4:Y:S01]  /*26530*/  LDL.LU.64 R10, [R1+0x8] ;  /* 0x00000800010a7983 */ /* 0x002f220000300a00 */
[----:B------:R-:W-:-:S04]  /*26540*/  IMAD.WIDE R36, R3, 0x4, R150 ;  /* 0x0000000403247825 */ /* 0x000fc800078e0296 */
[C---:B------:R-:W-:Y:S01]  /*26550*/  IMAD.WIDE R30, R3.reuse, 0x4, R158 ;  /* 0x00000004031e7825 */ /* 0x040fe200078e029e */
[----:B------:R1:W-:Y:S03]  /*26560*/  STL.64 [R1+0x280], R36 ;  /* 0x0002802401007387 */ /* 0x0003e60000100a00 */
[C---:B--2---:R-:W-:Y:S01]  /*26570*/  IMAD.WIDE R28, R3.reuse, 0x4, R166 ;  /* 0x00000004031c7825 */ /* 0x044fe200078e02a6 */
[----:B------:R1:W-:Y:S03]  /*26580*/  LDGSTS.E [R7+-0xce00], [R36.64], P1 ;  /* 0xf320000024077fae */ /* 0x0003e60008921844 */
[C---:B---3--:R-:W-:Y:S01]  /*26590*/  IMAD.WIDE R22, R3.reuse, 0x4, R174 ;  /* 0x0000000403167825 */ /* 0x048fe200078e02ae */
[----:B------:R2:W-:Y:S03]  /*265a0*/  STL.64 [R1+0x278], R30 ;  /* 0x0002781e01007387 */ /* 0x0005e60000100a00 */
[C---:B-----5:R-:W-:Y:S01]  /*265b0*/  IMAD.WIDE R14, R3.reuse, 0x4, R182 ;  /* 0x00000004030e7825 */ /* 0x060fe200078e02b6 */
[----:B------:R2:W-:Y:S03]  /*265c0*/  LDGSTS.E [R6+-0xbe00], [R30.64], P1 ;  /* 0xf42000001e067fae */ /* 0x0005e60008921844 */
[C---:B-1----:R-:W-:Y:S01]  /*265d0*/  IMAD.WIDE R36, R3.reuse, 0x4, R190 ;  /* 0x0000000403247825 */ /* 0x042fe200078e02be */
        /* <DEDUP_REMOVED lines=9> */
[----:B------:R-:W-:Y:S04]  /*26670*/  STL.64 [R1+0x258], R36 ;  /* 0x0002582401007387 */ /* 0x000fe80000100a00 */
[----:B------:R2:W-:Y:S01]  /*26680*/  LDGSTS.E [R7+-0x7e00], [R36.64], P1 ;  /* 0xf820000024077fae */ /* 0x0005e20008921844 */
[----:B-1----:R-:W-:-:S03]  /*26690*/  IMAD.WIDE R14, R3, 0x4, R222 ;  /* 0x00000004030e7825 */ /* 0x002fc600078e02de */
[----:B------:R-:W-:Y:S04]  /*266a0*/  STL.64 [R1+0x250], R30 ;  /* 0x0002501e01007387 */ /* 0x000fe80000100a00 */
[----:B------:R1:W-:Y:S01]  /*266b0*/  LDGSTS.E [R6+-0x6e00], [R30.64], P1 ;  /* 0xf92000001e067fae */ /* 0x0003e20008921844 */
[----:B------:R-:W-:-:S03]  /*266c0*/  IMAD.WIDE R20, R3, 0x4, R238 ;  /* 0x0000000403147825 */ /* 0x000fc600078e02ee */
[----:B------:R-:W-:Y:S04]  /*266d0*/  STL.64 [R1+0x248], R28 ;  /* 0x0002481c01007387 */ /* 0x000fe80000100a00 */
[----:B------:R3:W-:Y:S04]  /*266e0*/  LDGSTS.E [R5+-0x5e00], [R28.64], P1 ;  /* 0xfa2000001c057fae */ /* 0x0007e80008921844 */
[----:B------:R5:W-:Y:S04]  /*266f0*/  STL.64 [R1+0x240], R22 ;  /* 0x0002401601007387 */ /* 0x000be80000100a00 */
[----:B------:R5:W-:Y:S04]  /*26700*/  LDGSTS.E [R4+-0x4e00], [R22.64], P1 ;  /* 0xfb20000016047fae */ /* 0x000be80008921844 */
[----:B------:R1:W-:Y:S04]  /*26710*/  STL.64 [R1+0x238], R14 ;  /* 0x0002380e01007387 */ /* 0x0003e80000100a00 */
[----:B------:R1:W-:Y:S01]  /*26720*/  LDGSTS.E [R0+-0x3e00], [R14.64], P1 ;  /* 0xfc2000000e007fae */ /* 0x0003e20008921844 */
[----:B-----5:R-:W-:Y:S01]  /*26730*/  IMAD.WIDE R22, R3, 0x4, R230 ;  /* 0x0000000403167825 */ /* 0x020fe200078e02e6 */
[----:B------:R-:W-:-:S03]  /*26740*/  IADD3 R4, R8, 0x100000, RZ ;  /* 0x0010000008047810 */ /* 0x000fc60007ffe0ff */
[C---:B------:R-:W-:Y:S01]  /*26750*/  IMAD.WIDE R16, R3.reuse, 0x4, R16 ;  /* 0x0000000403107825 */ /* 0x040fe200078e0210 */
[----:B------:R-:W-:Y:S03]  /*26760*/  STL.64 [R1+0x230], R22 ;  /* 0x0002301601007387 */ /* 0x000fe60000100a00 */
[----:B-1----:R-:W-:Y:S01]  /*26770*/  IMAD.WIDE R14, R3, 0x4, R246 ;  /* 0x00000004030e7825 */ /* 0x002fe200078e02f6 */
[C---:B------:R-:W-:Y:S01]  /*26780*/  IADD3 R0, R8.reuse, 0x100000, RZ ;  /* 0x0010000008007810 */ /* 0x040fe20007ffe0ff */
[----:B------:R2:W-:Y:S04]  /*26790*/  LDGSTS.E [R7+-0x2e00], [R22.64], P1 ;  /* 0xfd20000016077fae */ /* 0x0005e80008921844 */
[----:B------:R1:W-:Y:S04]  /*267a0*/  STL.64 [R1+0x228], R20 ;  /* 0x0002281401007387 */ /* 0x0003e80000100a00 */
[----:B------:R5:W-:Y:S01]  /*267b0*/  LDGSTS.E [R6+-0x1e00], [R20.64], P1 ;  /* 0xfe20000014067fae */ /* 0x000be20008921844 */
[----:B--2---:R-:W-:-:S03]  /*267c0*/  IADD3 R7, R8, 0x100000, RZ ;  /* 0x0010000008077810 */ /* 0x004fc60007ffe0ff */
[----:B------:R2:W-:Y:S04]  /*267d0*/  STL.64 [R1+0x220], R14 ;  /* 0x0002200e01007387 */ /* 0x0005e80000100a00 */
[----:B------:R3:W-:Y:S01]  /*267e0*/  LDGSTS.E [R5+-0xe00], [R14.64], P1 ;  /* 0xff2000000e057fae */ /* 0x0007e20008921844 */
[C---:B-----5:R-:W-:Y:S01]  /*267f0*/  IADD3 R6, R8.reuse, 0x100000, RZ ;  /* 0x0010000008067810 */ /* 0x060fe20007ffe0ff */
[----:B-1----:R-:W-:Y:S01]  /*26800*/  IMAD.WIDE R20, R3, 0x4, R24 ;  /* 0x0000000403147825 */ /* 0x002fe200078e0218 */
[----:B---3--:R-:W-:-:S03]  /*26810*/  IADD3 R5, R8, 0x100000, RZ ;  /* 0x0010000008057810 */ /* 0x008fc60007ffe0ff */
[----:B--2---:R-:W-:-:S04]  /*26820*/  IMAD.WIDE R14, R3, 0x4, R32 ;  /* 0x00000004030e7825 */ /* 0x004fc800078e0220 */
[----:B----4-:R-:W-:-:S04]  /*26830*/  IMAD.WIDE R12, R3, 0x4, R12 ;  /* 0x00000004030c7825 */ /* 0x010fc800078e020c */
[C---:B------:R-:W-:Y:S01]  /*26840*/  IMAD.WIDE R10, R3.reuse, 0x4, R10 ;  /* 0x00000004030a7825 */ /* 0x040fe200078e020a */
[----:B------:R1:W-:Y:S04]  /*26850*/  STL.64 [R1+0x218], R12 ;  /* 0x0002180c01007387 */ /* 0x0003e80000100a00 */
[----:B------:R1:W-:Y:S04]  /*26860*/  LDGSTS.E [R4+-0x1fc00], [R12.64], P1 ;  /* 0xe04000000c047fae */ /* 0x0003e80008921844 */
[----:B------:R2:W-:Y:S04]  /*26870*/  STL.64 [R1+0x210], R10 ;  /* 0x0002100a01007387 */ /* 0x0005e80000100a00 */
[----:B------:R2:W-:Y:S01]  /*26880*/  LDGSTS.E [R0+-0x1ec00], [R10.64], P1 ;  /* 0xe14000000a007fae */ /* 0x0005e20008921844 */
[----:B-1----:R-:W-:-:S03]  /*26890*/  IMAD.WIDE R12, R3, 0x4, R40 ;  /* 0x00000004030c7825 */ /* 0x002fc600078e0228 */
[----:B------:R1:W-:Y:S04]  /*268a0*/  STL.64 [R1+0x208], R16 ;  /* 0x0002081001007387 */ /* 0x0003e80000100a00 */
[----:B------:R1:W-:Y:S01]  /*268b0*/  LDGSTS.E [R7+-0x1dc00], [R16.64], P1 ;  /* 0xe240000010077fae */ /* 0x0003e20008921844 */
[----:B--2---:R-:W-:-:S03]  /*268c0*/  IMAD.WIDE R10, R3, 0x4, R48 ;  /* 0x00000004030a7825 */ /* 0x004fc600078e0230 */
[----:B------:R2:W-:Y:S04]  /*268d0*/  STL.64 [R1+0x200], R20 ;  /* 0x0002001401007387 */ /* 0x0005e80000100a00 */
[----:B------:R2:W-:Y:S04]  /*268e0*/  LDGSTS.E [R6+-0x1cc00], [R20.64], P1 ;  /* 0xe340000014067fae */ /* 0x0005e80008921844 */
[----:B------:R3:W-:Y:S01]  /*268f0*/  STL.64 [R1+0x1f8], R14 ;  /* 0x0001f80e01007387 */ /* 0x0007e20000100a00 */
[----:B-1----:R-:W-:-:S03]  /*26900*/  IMAD.WIDE R16, R3, 0x4, R64 ;  /* 0x0000000403107825 */ /* 0x002fc600078e0240 */
[----:B------:R3:W-:Y:S01]  /*26910*/  LDGSTS.E [R5+-0x1bc00], [R14.64], P1 ;  /* 0xe44000000e057fae */ /* 0x0007e20008921844 */
        /* <DEDUP_REMOVED lines=49> */
[----:B-----5:R-:W5:Y:S01]  /*26c30*/  LDL.LU.64 R10, [R1] ;  /* 0x00000000010a7983 */ /* 0x020f620000300a00 */
[----:B------:R-:W-:-:S04]  /*26c40*/  IMAD.WIDE R24, R3, 0x4, R176 ;  /* 0x0000000403187825 */ /* 0x000fc800078e02b0 */
[C---:B------:R-:W-:Y:S01]  /*26c50*/  IMAD.WIDE R22, R3.reuse, 0x4, R184 ;  /* 0x0000000403167825 */ /* 0x040fe200078e02b8 */
[----:B------:R4:W-:Y:S03]  /*26c60*/  STL.64 [R1+0x168], R24 ;  /* 0x0001681801007387 */ /* 0x0009e60000100a00 */
[C---:B-1----:R-:W-:Y:S01]  /*26c70*/  IMAD.WIDE R20, R3.reuse, 0x4, R192 ;  /* 0x0000000403147825 */ /* 0x042fe200078e02c0 */
[----:B------:R1:W-:Y:S03]  /*26c80*/  LDGSTS.E [R7+-0x9c00], [R24.64], P1 ;  /* 0xf640000018077fae */ /* 0x0003e60008921844 */
[----:B--2---:R-:W-:Y:S01]  /*26c90*/  IMAD.WIDE R16, R3, 0x4, R200 ;  /* 0x0000000403107825 */ /* 0x004fe200078e02c8 */
[----:B------:R2:W-:Y:S01]  /*26ca0*/  STL.64 [R1+0x160], R22 ;  /* 0x0001601601007387 */ /* 0x0005e20000100a00 */
[----:B------:R-:W-:-:S02]  /*26cb0*/  SHF.L.U32 R9, R9, 0x2, RZ ;  /* 0x0000000209097819 */ /* 0x000fc400000006ff */
[C---:B----4-:R-:W-:Y:S01]  /*26cc0*/  IMAD.WIDE R14, R3.reuse, 0x4, R208 ;  /* 0x00000004030e7825 */ /* 0x050fe200078e02d0 */
[----:B------:R2:W-:Y:S03]  /*26cd0*/  LDGSTS.E [R6+-0x8c00], [R22.64], P1 ;  /* 0xf740000016067fae */ /* 0x0005e60008921844 */
[----:B-1----:R-:W-:Y:S01]  /*26ce0*/  IMAD.WIDE R24, R3, 0x4, R216 ;  /* 0x0000000403187825 */ /* 0x002fe200078e02d8 */
[----:B------:R1:W-:Y:S01]  /*26cf0*/  STL.64 [R1+0x158], R20 ;  /* 0x0001581401007387 */ /* 0x0003e20000100a00 */
[----:B------:R-:W-:-:S03]  /*26d00*/  LOP3.LUT R8, R9, 0x30, RZ, 0x3c, !PT ;  /* 0x0000003009087812 */ /* 0x000fc600078e3cff */
        /* <DEDUP_REMOVED lines=13> */
[----:B--2---:R-:W-:-:S03]  /*26de0*/  IADD3 R7, R8, 0x100000, RZ ;  /* 0x0010000008077810 */ /* 0x004fc60007ffe0ff */
[----:B------:R-:W-:Y:S04]  /*26df0*/  STL.64 [R1+0x130], R20 ;  /* 0x0001301401007387 */ /* 0x000fe80000100a00 */
[----:B------:R2:W-:Y:S04]  /*26e00*/  LDGSTS.E [R5+-0x2c00], [R20.64], P1 ;  /* 0xfd40000014057fae */ /* 0x0005e80008921844 */
[----:B------:R-:W-:Y:S01]  /*26e10*/  STL.64 [R1+0x128], R16 ;  /* 0x0001281001007387 */ /* 0x000fe20000100a00 */
[----:B-1----:R-:W-:-:S03]  /*26e20*/  IADD3 R6, R8, 0x100000, RZ ;  /* 0x0010000008067810 */ /* 0x002fc60007ffe0ff */
[----:B------:R1:W-:Y:S04]  /*26e30*/  LDGSTS.E [R4+-0x1c00], [R16.64], P1 ;  /* 0xfe40000010047fae */ /* 0x0003e80008921844 */
[----:B------:R4:W-:Y:S01]  /*26e40*/  STL.64 [R1+0x120], R14 ;  /* 0x0001200e01007387 */ /* 0x0009e20000100a00 */
[----:B--2---:R-:W-:-:S03]  /*26e50*/  IADD3 R5, R8, 0x100000, RZ ;  /* 0x0010000008057810 */ /* 0x004fc60007ffe0ff */
[----:B------:R4:W-:Y:S01]  /*26e60*/  LDGSTS.E [R0+-0xc00], [R14.64], P1 ;  /* 0xff4000000e007fae */ /* 0x0009e20008921844 */
[C---:B-1----:R-:W-:Y:S01]  /*26e70*/  IADD3 R4, R8.reuse, 0x100000, RZ ;  /* 0x0010000008047810 */ /* 0x042fe20007ffe0ff */
[----:B----4-:R-:W-:Y:S01]  /*26e80*/  IMAD.WIDE R14, R3, 0x4, R18 ;  /* 0x00000004030e7825 */ /* 0x010fe200078e0212 */
[----:B------:R-:W-:-:S03]  /*26e90*/  IADD3 R0, R8, 0x100000, RZ ;  /* 0x0010000008007810 */ /* 0x000fc60007ffe0ff */
[----:B------:R-:W-:-:S04]  /*26ea0*/  IMAD.WIDE R18, R3, 0x4, R42 ;  /* 0x0000000403127825 */ /* 0x000fc800078e022a */
[----:B---3--:R-:W-:-:S04]  /*26eb0*/  IMAD.WIDE R20, R3, 0x4, R12 ;  /* 0x0000000403147825 */ /* 0x008fc800078e020c */
[C---:B-----5:R-:W-:Y:S01]  /*26ec0*/  IMAD.WIDE R16, R3.reuse, 0x4, R10 ;  /* 0x0000000403107825 */ /* 0x060fe200078e020a */
[----:B------:R-:W-:Y:S03]  /*26ed0*/  STL.64 [R1+0x118], R20 ;  /* 0x0001181401007387 */ /* 0x000fe60000100a00 */
[C---:B------:R-:W-:Y:S01]  /*26ee0*/  IMAD.WIDE R12, R3.reuse, 0x4, R26 ;  /* 0x00000004030c7825 */ /* 0x040fe200078e021a */
[----:B------:R1:W-:Y:S03]  /*26ef0*/  LDGSTS.E [R7+-0x1fa00], [R20.64], P1 ;  /* 0xe060000014077fae */ /* 0x0003e60008921844 */
[C---:B------:R-:W-:Y:S01]  /*26f00*/  IMAD.WIDE R10, R3.reuse, 0x4, R34 ;  /* 0x00000004030a7825 */ /* 0x040fe200078e0222 */
[----:B------:R2:W-:Y:S04]  /*26f10*/  STL.64 [R1+0x110], R16 ;  /* 0x0001101001007387 */ /* 0x0005e80000100a00 */
[----:B------:R2:W-:Y:S04]  /*26f20*/  LDGSTS.E [R6+-0x1ea00], [R16.64], P1 ;  /* 0xe160000010067fae */ /* 0x0005e80008921844 */
        /* <DEDUP_REMOVED lines=55> */
[----:B------:R4:W-:Y:S01]  /*272a0*/  STL.64 [R1+0x70], R16 ;  /* 0x0000701001007387 */ /* 0x0009e20000100a00 */
[----:B--2---:R-:W-:-:S03]  /*272b0*/  IMAD.WIDE R10, R3, 0x4, R194 ;  /* 0x00000004030a7825 */ /* 0x004fc600078e02c2 */
[----:B------:R2:W-:Y:S04]  /*272c0*/  STL.64 [R1+0x68], R14 ;  /* 0x0000680e01007387 */ /* 0x0005e80000100a00 */
[----:B------:R2:W-:Y:S04]  /*272d0*/  STL.64 [R1+0x60], R12 ;  /* 0x0000600c01007387 */ /* 0x0005e80000100a00 */
[----:B------:R1:W-:Y:S04]  /*272e0*/  STL.64 [R1+0x58], R10 ;  /* 0x0000580a01007387 */ /* 0x0003e80000100a00 */
[----:B------:R-:W5:Y:S04]  /*272f0*/  LDL.LU.64 R60, [R1+0x828] ;  /* 0x00082800013c7983 */ /* 0x000f680000300a00 */
[----:B------:R-:W5:Y:S04]  /*27300*/  LDL.LU.64 R36, [R1+0x838] ;  /* 0x0008380001247983 */ /* 0x000f680000300a00 */
[----:B-1----:R-:W5:Y:S04]  /*27310*/  LDL.LU.64 R20, [R1+0x858] ;  /* 0x0008580001147983 */ /* 0x002f680000300a00 */
[----:B------:R3:W-:Y:S04]  /*27320*/  LDGSTS.E [R7+-0xba00], [R18.64], P1 ;  /* 0xf460000012077fae */ /* 0x0007e80008921844 */
[----:B------:R4:W-:Y:S04]  /*27330*/  LDGSTS.E [R6+-0xaa00], [R16.64], P1 ;  /* 0xf560000010067fae */ /* 0x0009e80008921844 */
[----:B------:R2:W-:Y:S01]  /*27340*/  LDGSTS.E [R5+-0x9a00], [R14.64], P1 ;  /* 0xf66000000e057fae */ /* 0x0005e20008921844 */
[----:B---3--:R-:W-:-:S03]  /*27350*/  IMAD.WIDE R18, R3, 0x4, R202 ;  /* 0x0000000403127825 */ /* 0x008fc600078e02ca */
[----:B------:R1:W-:Y:S01]  /*27360*/  LDGSTS.E [R4+-0x8a00], [R12.64], P1 ;  /* 0xf76000000c047fae */ /* 0x0003e20008921844 */
[----:B----4-:R-:W-:-:S03]  /*27370*/  IMAD.WIDE R16, R3, 0x4, R210 ;  /* 0x0000000403107825 */ /* 0x010fc600078e02d2 */
[----:B------:R3:W-:Y:S01]  /*27380*/  LDGSTS.E [R0+-0x7a00], [R10.64], P1 ;  /* 0xf86000000a007fae */ /* 0x0007e20008921844 */
[----:B--2---:R-:W-:-:S03]  /*27390*/  IMAD.WIDE R14, R3, 0x4, R218 ;  /* 0x00000004030e7825 */ /* 0x004fc600078e02da */
[----:B------:R2:W-:Y:S01]  /*273a0*/  STL.64 [R1+0x50], R18 ;  /* 0x0000501201007387 */ /* 0x0005e20000100a00 */
[----:B-1----:R-:W-:-:S03]  /*273b0*/  IMAD.WIDE R12, R3, 0x4, R226 ;  /* 0x00000004030c7825 */ /* 0x002fc600078e02e2 */
[----:B------:R-:W-:Y:S01]  /*273c0*/  STL.64 [R1+0x48], R16 ;  /* 0x0000481001007387 */ /* 0x000fe20000100a00 */
[----:B---3--:R-:W-:-:S03]  /*273d0*/  IMAD.WIDE R10, R3, 0x4, R234 ;  /* 0x00000004030a7825 */ /* 0x008fc600078e02ea */
[----:B------:R-:W-:Y:S04]  /*273e0*/  STL.64 [R1+0x40], R14 ;  /* 0x0000400e01007387 */ /* 0x000fe80000100a00 */
[----:B------:R-:W-:Y:S04]  /*273f0*/  STL.64 [R1+0x38], R12 ;  /* 0x0000380c01007387 */ /* 0x000fe80000100a00 */
[----:B------:R1:W-:Y:S04]  /*27400*/  STL.64 [R1+0x30], R10 ;  /* 0x0000300a01007387 */ /* 0x0003e80000100a00 */
[----:B------:R-:W3:Y:S04]  /*27410*/  LDL.LU.64 R68, [R1+0x868] ;  /* 0x0008680001447983 */ /* 0x000ee80000300a00 */
[----:B------:R-:W4:Y:S04]  /*27420*/  LDL.LU.64 R52, [R1+0x888] ;  /* 0x0008880001347983 */ /* 0x000f280000300a00 */
[----:B------:R2:W-:Y:S04]  /*27430*/  LDGSTS.E [R7+-0x6a00], [R18.64], P1 ;  /* 0xf960000012077fae */ /* 0x0005e80008921844 */
[----:B------:R1:W-:Y:S04]  /*27440*/  LDGSTS.E [R6+-0x5a00], [R16.64], P1 ;  /* 0xfa60000010067fae */ /* 0x0003e80008921844 */
[----:B------:R1:W-:Y:S01]  /*27450*/  LDGSTS.E [R5+-0x4a00], [R14.64], P1 ;  /* 0xfb6000000e057fae */ /* 0x0003e20008921844 */
[----:B------:R-:W-:-:S03]  /*27460*/  IMAD.WIDE R250, R3, 0x4, R250 ;  /* 0x0000000403fa7825 */ /* 0x000fc600078e02fa */
[----:B------:R1:W-:Y:S01]  /*27470*/  LDGSTS.E [R4+-0x3a00], [R12.64], P1 ;  /* 0xfc6000000c047fae */ /* 0x0003e20008921844 */
[----:B--2---:R-:W-:-:S03]  /*27480*/  IMAD.WIDE R18, R3, 0x4, R242 ;  /* 0x0000000403127825 */ /* 0x004fc600078e02f2 */
[----:B------:R1:W-:Y:S04]  /*27490*/  LDGSTS.E [R0+-0x2a00], [R10.64], P1 ;  /* 0xfd6000000a007fae */ /* 0x0003e80008921844 */
[----:B-1----:R-:W5:Y:S04]  /*274a0*/  LDL.LU.64 R10, [R1+0x898] ;  /* 0x00089800010a7983 */ /* 0x002f680000300a00 */
[----:B------:R-:W5:Y:S04]  /*274b0*/  LDL.LU.64 R12, [R1+0x8b8] ;  /* 0x0008b800010c7983 */ /* 0x000f680000300a00 */
[----:B------:R-:W5:Y:S04]  /*274c0*/  LDL.LU.64 R28, [R1+0x8c8] ;  /* 0x0008c800011c7983 */ /* 0x000f680000300a00 */
[----:B------:R1:W-:Y:S01]  /*274d0*/  STL.64 [R1+0x28], R18 ;  /* 0x0000281201007387 */ /* 0x0003e20000100a00 */
[----:B------:R-:W-:-:S02]  /*274e0*/  LOP3.LUT R45, R9, 0x40, RZ, 0x3c, !PT ;  /* 0x00000040092d7812 */ /* 0x000fc400078e3cff */
[C---:B------:R-:W-:Y:S02]  /*274f0*/  IADD3 R9, R8.reuse, 0x100000, RZ ;  /* 0x0010000008097810 */ /* 0x040fe40007ffe0ff */
[----:B------:R-:W-:Y:S02]  /*27500*/  IADD3 R8, R8, 0x100000, RZ ;  /* 0x0010000008087810 */ /* 0x000fe40007ffe0ff */
[C---:B------:R-:W-:Y:S01]  /*27510*/  IADD3 R7, R45.reuse, 0x100000, RZ ;  /* 0x001000002d077810 */ /* 0x040fe20007ffe0ff */
[----:B------:R4:W-:Y:S01]  /*27520*/  LDGSTS.E [R9+-0x1a00], [R18.64], P1 ;  /* 0xfe60000012097fae */ /* 0x0009e20008921844 */
[----:B------:R-:W-:-:S03]  /*27530*/  IADD3 R6, R45, 0x100000, RZ ;  /* 0x001000002d067810 */ /* 0x000fc60007ffe0ff */
[----:B------:R4:W-:Y:S01]  /*27540*/  LDGSTS.E [R8+-0xa00], [R250.64], P1 ;  /* 0xff600000fa087fae */ /* 0x0009e20008921844 */
[----:B-----5:R-:W-:-:S04]  /*27550*/  IMAD.WIDE R16, R3, 0x4, R60 ;  /* 0x0000000403107825 */ /* 0x020fc800078e023c */
[C---:B------:R-:W-:Y:S01]  /*27560*/  IMAD.WIDE R14, R3.reuse, 0x4, R36 ;  /* 0x00000004030e7825 */ /* 0x040fe200078e0224 */
[----:B------:R5:W-:Y:S04]  /*27570*/  STL.64 [R1+0x20], R16 ;  /* 0x0000201001007387 */ /* 0x000be80000100a00 */
[----:B------:R1:W-:Y:S01]  /*27580*/  STL.64 [R1], R14 ;  /* 0x0000000e01007387 */ /* 0x0003e20000100a00 */
[----:B------:R-:W-:-:S03]  /*27590*/  IMAD.WIDE R4, R3, 0x4, R20 ;  /* 0x0000000403047825 */ /* 0x000fc600078e0214 */
[----:B------:R-:W-:Y:S04]  /*275a0*/  STL.64 [R1+0x35a0], R250 ;  /* 0x0035a0fa01007387 */ /* 0x000fe80000100a00 */
[----:B------:R-:W2:Y:S04]  /*275b0*/  LDL.LU.64 R100, [R1+0x8e8] ;  /* 0x0008e80001647983 */ /* 0x000ea80000300a00 */
[----:B------:R-:W2:Y:S04]  /*275c0*/  LDL.LU.64 R76, [R1+0x8f8] ;  /* 0x0008f800014c7983 */ /* 0x000ea80000300a00 */
[----:B------:R-:W2:Y:S04]  /*275d0*/  LDL.LU.64 R20, [R1+0x918] ;  /* 0x0009180001147983 */ /* 0x000ea80000300a00 */
[----:B------:R-:W2:Y:S04]  /*275e0*/  LDL.LU.64 R60, [R1+0x928] ;  /* 0x00092800013c7983 */ /* 0x000ea80000300a00 */
[----:B------:R-:W2:Y:S04]  /*275f0*/  LDL.LU.64 R36, [R1+0x948] ;  /* 0x0009480001247983 */ /* 0x000ea80000300a00 */
[----:B------:R-:W-:Y:S04]  /*27600*/  STL.64 [R1+0x3588], R4 ;  /* 0x0035880401007387 */ /* 0x000fe80000100a00 */
[----:B------:R3:W-:Y:S04]  /*27610*/  LDGSTS.E [R7+-0x1f800], [R16.64], P1 ;  /* 0xe080000010077fae */ /* 0x0007e80008921844 */
[----:B------:R-:W2:Y:S04]  /*27620*/  LDL.LU.64 R108, [R1+0x958] ;  /* 0x00095800016c7983 */ /* 0x000ea80000300a00 */
[----:B------:R3:W-:Y:S04]  /*27630*/  LDGSTS.E [R6+-0x1e800], [R14.64], P1 ;  /* 0xe18000000e067fae */ /* 0x0007e80008921844 */
[----:B------:R-:W2:Y:S04]  /*27640*/  LDL.LU.64 R92, [R1+0x978] ;  /* 0x00097800015c7983 */ /* 0x000ea80000300a00 */
[----:B------:R-:W2:Y:S01]  /*27650*/  LDL.LU.64 R84, [R1+0x988] ;  /* 0x0009880001547983 */ /* 0x000ea20000300a00 */
[----:B----4-:R-:W-:-:S04]  /*27660*/  IMAD.WIDE R8, R3, 0x4, R52 ;  /* 0x0000000403087825 */ /* 0x010fc800078e0234 */
[----:B---3--:R-:W-:Y:S02]  /*27670*/  IMAD.WIDE R6, R3, 0x4, R68 ;  /* 0x0000000403067825 */ /* 0x008fe400078e0244 */
[----:B------:R-:W3:Y:S04]  /*27680*/  LDL.LU.64 R68, [R1+0x9a8] ;  /* 0x0009a80001447983 */ /* 0x000ee80000300a00 */
[----:B------:R-:W4:Y:S01]  /*27690*/  LDL.LU.64 R52, [R1+0x9b8] ;  /* 0x0009b80001347983 */ /* 0x000f220000300a00 */
[C---:B------:R-:W-:Y:S02]  /*276a0*/  IADD3 R0, R45.reuse, 0x100000, RZ ;  /* 0x001000002d007810 */ /* 0x040fe40007ffe0ff */
[C---:B-1----:R-:W-:Y:S02]  /*276b0*/  IADD3 R19, R45.reuse, 0x100000, RZ ;  /* 0x001000002d137810 */ /* 0x042fe40007ffe0ff */
[C---:B------:R-:W-:Y:S01]  /*276c0*/  IADD3 R18, R45.reuse, 0x100000, RZ ;  /* 0x001000002d127810 */ /* 0x040fe20007ffe0ff */
[----:B------:R1:W-:Y:S01]  /*276d0*/  LDGSTS.E [R0+-0x1d800], [R4.64], P1 ;  /* 0xe280000004007fae */ /* 0x0003e20008921844 */
[----:B-----5:R-:W-:-:S02]  /*276e0*/  IADD3 R17, R45, 0x100000, RZ ;  /* 0x001000002d117810 */ /* 0x020fc40007ffe0ff */
[----:B------:R-:W-:Y:S01]  /*276f0*/  IADD3 R16, R45, 0x100000, RZ ;  /* 0x001000002d107810 */ /* 0x000fe20007ffe0ff */
[----:B------:R5:W-:Y:S04]  /*27700*/  LDGSTS.E [R19+-0x1c800], [R6.64], P1 ;  /* 0xe380000006137fae */ /* 0x000be80008921844 */
[----:B------:R5:W-:Y:S01]  /*27710*/  LDGSTS.E [R18+-0x1b800], [R8.64], P1 ;  /* 0xe480000008127fae */ /* 0x000be20008921844 */
[----:B------:R-:W-:-:S04]  /*27720*/  IMAD.WIDE R10, R3, 0x4, R10 ;  /* 0x00000004030a7825 */ /* 0x000fc800078e020a */
[C---:B------:R-:W-:Y:S01]  /*27730*/  IMAD.WIDE R12, R3.reuse, 0x4, R12 ;  /* 0x00000004030c7825 */ /* 0x040fe200078e020c */
[----:B------:R2:W-:Y:S03]  /*27740*/  LDGSTS.E [R17+-0x1a800], [R10.64], P1 ;  /* 0xe58000000a117fae */ /* 0x0005e60008921844 */
[----:B------:R-:W-:Y:S01]  /*27750*/  IMAD.WIDE R14, R3, 0x4, R28 ;  /* 0x00000004030e7825 */ /* 0x000fe200078e021c */
[----:B------:R2:W-:Y:S04]  /*27760*/  LDGSTS.E [R16+-0x19800], [R12.64], P1 ;  /* 0xe68000000c107fae */ /* 0x0005e80008921844 */
[----:B------:R-:W-:Y:S04]  /*27770*/  STL.64 [R1+0x3590], R6 ;  /* 0x0035900601007387 */ /* 0x000fe80000100a00 */
[----:B------:R-:W-:Y:S04]  /*27780*/  STL.64 [R1+0x3598], R8 ;  /* 0x0035980801007387 */ /* 0x000fe80000100a00 */
[----:B------:R-:W-:Y:S04]  /*27790*/  STL.64 [R1+0x3580], R10 ;  /* 0x0035800a01007387 */ /* 0x000fe80000100a00 */
[----:B------:R-:W-:Y:S04]  /*277a0*/  STL.64 [R1+0x3578], R12 ;  /* 0x0035780c01007387 */ /* 0x000fe80000100a00 */
[----:B------:R-:W-:Y:S01]  /*277b0*/  STL.64 [R1+0x35a8], R14 ;  /* 0x0035a80e01007387 */ /* 0x000fe20000100a00 */
[----:B------:R-:W-:-:S02]  /*277c0*/  IADD3 R29, R45, 0x100000, RZ ;  /* 0x001000002d1d7810 */ /* 0x000fc40007ffe0ff */
[C---:B------:R-:W-:Y:S01]  /*277d0*/  IADD3 R28, R45.reuse, 0x100000, RZ ;  /* 0x001000002d1c7810 */ /* 0x040fe20007ffe0ff */
[----:B------:R1:W-:Y:S01]  /*277e0*/  LDGSTS.E [R0+-0x18800], [R14.64], P1 ;  /* 0xe78000000e007fae */ /* 0x0003e20008921844 */
[C---:B------:R-:W-:Y:S02]  /*277f0*/  IADD3 R27, R45.reuse, 0x100000, RZ ;  /* 0x001000002d1b7810 */ /* 0x040fe40007ffe0ff */
[C---:B------:R-:W-:Y:S02]  /*27800*/  IADD3 R26, R45.reuse, 0x100000, RZ ;  /* 0x001000002d1a7810 */ /* 0x040fe40007ffe0ff */
[C---:B------:R-:W-:Y:S02]  /*27810*/  IADD3 R39, R45.reuse, 0x100000, RZ ;  /* 0x001000002d277810 */ /* 0x040fe40007ffe0ff */
[----:B------:R-:W-:Y:S01]  /*27820*/  IADD3 R38, R45, 0x100000, RZ ;  /* 0x001000002d267810 */ /* 0x000fe20007ffe0ff */
[----:B--2---:R-:W-:-:S04]  /*27830*/  IMAD.WIDE R16, R3, 0x4, R100 ;  /* 0x0000000403107825 */ /* 0x004fc800078e0264 */
[C---:B-----5:R-:W-:Y:S01]  /*27840*/  IMAD.WIDE R18, R3.reuse, 0x4, R76 ;  /* 0x0000000403127825 */ /* 0x060fe200078e024c */
[----:B------:R-:W-:Y:S03]  /*27850*/  STL.64 [R1+0x35b0], R16 ;  /* 0x0035b01001007387 */ /* 0x000fe60000100a00 */
[C---:B------:R-:W-:Y:S01]  /*27860*/  IMAD.WIDE R20, R3.reuse, 0x4, R20 ;  /* 0x0000000403147825 */ /* 0x040fe200078e0214 */
[----:B------:R-:W-:Y:S03]  /*27870*/  STL.64 [R1+0x35b8], R18 ;  /* 0x0035b81201007387 */ /* 0x000fe60000100a00 */
[C---:B------:R-:W-:Y:S01]  /*27880*/  IMAD.WIDE R22, R3.reuse, 0x4, R60 ;  /* 0x0000000403167825 */ /* 0x040fe200078e023c */
[----:B------:R-:W-:Y:S03]  /*27890*/  STL.64 [R1+0x35c0], R20 ;  /* 0x0035c01401007387 */ /* 0x000fe60000100a00 */
[----:B------:R-:W-:Y:S01]  /*278a0*/  IMAD.WIDE R24, R3, 0x4, R36 ;  /* 0x0000000403187825 */ /* 0x000fe200078e0224 */
[----:B------:R-:W-:Y:S04]  /*278b0*/  STL.64 [R1+0x3570], R22 ;  /* 0x0035701601007387 */ /* 0x000fe80000100a00 */
[----:B------:R-:W-:Y:S04]  /*278c0*/  STL.64 [R1+0x35c8], R24 ;  /* 0x0035c81801007387 */ /* 0x000fe80000100a00 */
[----:B------:R-:W2:Y:S04]  /*278d0*/  LDL.LU.64 R116, [R1+0x9d8] ;  /* 0x0009d80001747983 */ /* 0x000ea80000300a00 */
[----:B------:R-:W5:Y:S04]  /*278e0*/  LDL.LU.64 R100, [R1+0x9e8] ;  /* 0x0009e80001647983 */ /* 0x000f680000300a00 */
[----:B------:R-:W5:Y:S04]  /*278f0*/  LDL.LU.64 R76, [R1+0xa08] ;  /* 0x000a0800014c7983 */ /* 0x000f680000300a00 */
[----:B------:R-:W5:Y:S01]  /*27900*/  LDL.LU.64 R60, [R1+0xa18] ;  /* 0x000a1800013c7983 */ /* 0x000f620000300a00 */
[----:B------:R-:W-:-:S03]  /*27910*/  IADD3 R37, R45, 0x100000, RZ ;  /* 0x001000002d257810 */ /* 0x000fc60007ffe0ff */
[----:B------:R1:W-:Y:S01]  /*27920*/  LDGSTS.E [R29+-0x17800], [R16.64], P1 ;  /* 0xe8800000101d7fae */ /* 0x0003e20008921844 */
[----:B------:R-:W-:-:S03]  /*27930*/  IADD3 R36, R45, 0x100000, RZ ;  /* 0x001000002d247810 */ /* 0x000fc60007ffe0ff */
[----:B------:R1:W-:Y:S04]  /*27940*/  LDGSTS.E [R28+-0x16800], [R18.64], P1 ;  /* 0xe9800000121c7fae */ /* 0x0003e80008921844 */
[----:B------:R3:W-:Y:S01]  /*27950*/  LDGSTS.E [R27+-0x15800], [R20.64], P1 ;  /* 0xea800000141b7fae */ /* 0x0007e20008921844 */
[----:B------:R-:W-:-:S03]  /*27960*/  IMAD.WIDE R30, R3, 0x4, R84 ;  /* 0x00000004031e7825 */ /* 0x000fc600078e0254 */
[----:B------:R3:W-:Y:S01]  /*27970*/  LDGSTS.E [R26+-0x14800], [R22.64], P1 ;  /* 0xeb800000161a7fae */ /* 0x0007e20008921844 */
[----:B----4-:R-:W-:-:S03]  /*27980*/  IMAD.WIDE R34, R3, 0x4, R52 ;  /* 0x0000000403227825 */ /* 0x010fc600078e0234 */
[----:B------:R-:W4:Y:S01]  /*27990*/  LDL.LU.64 R44, [R1+0xa38] ;  /* 0x000a3800012c7983 */ /* 0x000f220000300a00 */
[----:B-1----:R-:W-:-:S03]  /*279a0*/  IMAD.WIDE R28, R3, 0x4, R92 ;  /* 0x00000004031c7825 */ /* 0x002fc600078e025c */
[----:B------:R1:W-:Y:S01]  /*279b0*/  LDGSTS.E [R0+-0x13800], [R24.64], P1 ;  /* 0xec80000018007fae */ /* 0x0003e20008921844 */
[----:B---3--:R-:W-:-:S03]  /*279c0*/  IMAD.WIDE R26, R3, 0x4, R108 ;  /* 0x00000004031a7825 */ /* 0x008fc600078e026c */
[----:B------:R-:W3:Y:S01]  /*279d0*/  LDL.LU.64 R108, [R1+0xa48] ;  /* 0x000a4800016c7983 */ /* 0x000ee20000300a00 */
[----:B------:R-:W-:-:S03]  /*279e0*/  IMAD.WIDE R32, R3, 0x4, R68 ;  /* 0x0000000403207825 */ /* 0x000fc600078e0244 */
[----:B------:R-:W3:Y:S04]  /*279f0*/  LDL.LU.64 R92, [R1+0xa68] ;  /* 0x000a6800015c7983 */ /* 0x000ee80000300a00 */
[----:B------:R-:W3:Y:S04]  /*27a00*/  LDL.LU.64 R84, [R1+0xa78] ;  /* 0x000a780001547983 */ /* 0x000ee80000300a00 */
[----:B------:R-:W3:Y:S04]  /*27a10*/  LDL.LU.64 R52, [R1+0xa98] ;  /* 0x000a980001347983 */ /* 0x000ee80000300a00 */
[----:B------:R-:W3:Y:S04]  /*27a20*/  LDL.LU.64 R68, [R1+0xaa8] ;  /* 0x000aa80001447983 */ /* 0x000ee80000300a00 */
[----:B------:R1:W-:Y:S04]  /*27a30*/  STL.64 [R1+0x35d0], R26 ;  /* 0x0035d01a01007387 */ /* 0x0003e80000100a00 */
[----:B------:R-:W-:Y:S04]  /*27a40*/  STL.64 [R1+0x35d8], R28 ;  /* 0x0035d81c01007387 */ /* 0x000fe80000100a00 */
[----:B------:R-:W-:Y:S04]  /*27a50*/  STL.64 [R1+0x35e0], R30 ;  /* 0x0035e01e01007387 */ /* 0x000fe80000100a00 */
[----:B------:R-:W-:Y:S04]  /*27a60*/  STL.64 [R1+0x35e8], R32 ;  /* 0x0035e82001007387 */ /* 0x000fe80000100a00 */
[----:B------:R-:W-:Y:S04]  /*27a70*/  STL.64 [R1+0x35f0], R34 ;  /* 0x0035f02201007387 */ /* 0x000fe80000100a00 */
[----:B------:R-:W3:Y:S04]  /*27a80*/  LDL.LU.64 R140, [R1+0xac8] ;  /* 0x000ac800018c7983 */ /* 0x000ee80000300a00 */
[----:B------:R1:W-:Y:S04]  /*27a90*/  LDGSTS.E [R39+-0x12800], [R26.64], P1 ;  /* 0xed8000001a277fae */ /* 0x0003e80008921844 */
[----:B------:R5:W-:Y:S04]  /*27aa0*/  LDGSTS.E [R38+-0x11800], [R28.64], P1 ;  /* 0xee8000001c267fae */ /* 0x000be80008921844 */
[----:B------:R2:W-:Y:S04]  /*27ab0*/  LDGSTS.E [R37+-0x10800], [R30.64], P1 ;  /* 0xef8000001e257fae */ /* 0x0005e80008921844 */
[----:B------:R2:W-:Y:S01]  /*27ac0*/  LDGSTS.E [R36+-0xf800], [R32.64], P1 ;  /* 0xf080000020247fae */ /* 0x0005e20008921844 */
[----:B-1----:R-:W-:-:S03]  /*27ad0*/  LOP3.LUT R27, R252, 0x40, RZ, 0x3c, !PT ;  /* 0x00000040fc1b7812 */ /* 0x002fc600078e3cff */
[----:B------:R1:W-:Y:S01]  /*27ae0*/  LDGSTS.E [R0+-0xe800], [R34.64], P1 ;  /* 0xf180000022007fae */ /* 0x0003e20008921844 */
[C---:B------:R-:W-:Y:S02]  /*27af0*/  IADD3 R49, R27.reuse, 0x100000, RZ ;  /* 0x001000001b317810 */ /* 0x040fe40007ffe0ff */
[C---:B------:R-:W-:Y:S02]  /*27b00*/  IADD3 R48, R27.reuse, 0x100000, RZ ;  /* 0x001000001b307810 */ /* 0x040fe40007ffe0ff */
[C---:B------:R-:W-:Y:S02]  /*27b10*/  IADD3 R47, R27.reuse, 0x100000, RZ ;  /* 0x001000001b2f7810 */ /* 0x040fe40007ffe0ff */
[C---:B------:R-:W-:Y:S02]  /*27b20*/  IADD3 R46, R27.reuse, 0x100000, RZ ;  /* 0x001000001b2e7810 */ /* 0x040fe40007ffe0ff */
[C---:B------:R-:W-:Y:S02]  /*27b30*/  IADD3 R59, R27.reuse, 0x100000, RZ ;  /* 0x001000001b3b7810 */ /* 0x040fe40007ffe0ff */
[----:B-1----:R-:W-:-:S02]  /*27b40*/  IADD3 R0, R27, 0x100000, RZ ;  /* 0x001000001b007810 */ /* 0x002fc40007ffe0ff */
[C---:B------:R-:W-:Y:S02]  /*27b50*/  IADD3 R58, R27.reuse, 0x100000, RZ ;  /* 0x001000001b3a7810 */ /* 0x040fe40007ffe0ff */
[C---:B------:R-:W-:Y:S02]  /*27b60*/  IADD3 R57, R27.reuse, 0x100000, RZ ;  /* 0x001000001b397810 */ /* 0x040fe40007ffe0ff */
[----:B------:R-:W-:Y:S01]  /*27b70*/  IADD3 R56, R27, 0x100000, RZ ;  /* 0x001000001b387810 */ /* 0x000fe20007ffe0ff */
[C---:B--2---:R-:W-:Y:S02]  /*27b80*/  IMAD.WIDE R36, R3.reuse, 0x4, R116 ;  /* 0x0000000403247825 */ /* 0x044fe400078e0274 */
[----:B------:R-:W2:Y:S02]  /*27b90*/  LDL.LU.64 R116, [R1+0xad8] ;  /* 0x000ad80001747983 */ /* 0x000ea40000300a00 */
[C---:B-----5:R-:W-:Y:S02]  /*27ba0*/  IMAD.WIDE R38, R3.reuse, 0x4, R100 ;  /* 0x0000000403267825 */ /* 0x060fe400078e0264 */
[----:B------:R1:W-:Y:S02]  /*27bb0*/  LDGSTS.E [R49+-0xd800], [R36.64], P1 ;  /* 0xf280000024317fae */ /* 0x0003e40008921844 */
[----:B------:R-:W-:-:S02]  /*27bc0*/  IMAD.WIDE R40, R3, 0x4, R76 ;  /* 0x0000000403287825 */ /* 0x000fc400078e024c */
[----:B------:R1:W-:Y:S02]  /*27bd0*/  LDGSTS.E [R48+-0xc800], [R38.64], P1 ;  /* 0xf380000026307fae */ /* 0x0003e40008921844 */
[C---:B------:R-:W-:Y:S02]  /*27be0*/  IMAD.WIDE R42, R3.reuse, 0x4, R60 ;  /* 0x00000004032a7825 */ /* 0x040fe400078e023c */
[----:B------:R-:W5:Y:S04]  /*27bf0*/  LDL.LU.64 R60, [R1+0xaf8] ;  /* 0x000af800013c7983 */ /* 0x000f680000300a00 */
[----:B------:R-:W5:Y:S04]  /*27c00*/  LDL.LU.64 R100, [R1+0xb08] ;  /* 0x000b080001647983 */ /* 0x000f680000300a00 */
[----:B------:R-:W5:Y:S04]  /*27c10*/  LDL.LU.64 R76, [R1+0xd08] ;  /* 0x000d0800014c7983 */ /* 0x000f680000300a00 */
[----:B------:R3:W-:Y:S04]  /*27c20*/  LDGSTS.E [R47+-0xb800], [R40.64], P1 ;  /* 0xf4800000282f7fae */ /* 0x0007e80008921844 */
[----:B------:R3:W-:Y:S01]  /*27c30*/  LDGSTS.E [R46+-0xa800], [R42.64], P1 ;  /* 0xf58000002a2e7fae */ /* 0x0007e20008921844 */
[----:B----4-:R-:W-:-:S03]  /*27c40*/  IMAD.WIDE R44, R3, 0x4, R44 ;  /* 0x00000004032c7825 */ /* 0x010fc600078e022c */
[----:B------:R-:W4:Y:S04]  /*27c50*/  LDL.LU.64 R124, [R1+0xcb8] ;  /* 0x000cb800017c7983 */ /* 0x000f280000300a00 */
[----:B------:R3:W-:Y:S02]  /*27c60*/  LDGSTS.E [R0+-0x9800], [R44.64], P1 ;  /* 0xf68000002c007fae */ /* 0x0007e40008921844 */
[C---:B---3--:R-:W-:Y:S02]  /*27c70*/  IMAD.WIDE R46, R3.reuse, 0x4, R108 ;  /* 0x00000004032e7825 */ /* 0x048fe400078e026c */
[----:B------:R-:W3:Y:S02]  /*27c80*/  LDL.LU.64 R108, [R1+0xc78] ;  /* 0x000c7800016c7983 */ /* 0x000ee40000300a00 */
[----:B-1----:R-:W-:-:S02]  /*27c90*/  IMAD.WIDE R48, R3, 0x4, R92 ;  /* 0x0000000403307825 */ /* 0x002fc400078e025c */
[----:B------:R2:W-:Y:S02]  /*27ca0*/  LDGSTS.E [R59+-0x8800], [R46.64], P1 ;  /* 0xf78000002e3b7fae */ /* 0x0005e40008921844 */
[C---:B------:R-:W-:Y:S02]  /*27cb0*/  IMAD.WIDE R50, R3.reuse, 0x4, R84 ;  /* 0x0000000403327825 */ /* 0x040fe400078e0254 */
[----:B------:R2:W-:Y:S02]  /*27cc0*/  LDGSTS.E [R58+-0x7800], [R48.64], P1 ;  /* 0xf8800000303a7fae */ /* 0x0005e40008921844 */
[C---:B------:R-:W-:Y:S02]  /*27cd0*/  IMAD.WIDE R52, R3.reuse, 0x4, R52 ;  /* 0x0000000403347825 */ /* 0x040fe400078e0234 */
[----:B------:R1:W-:Y:S02]  /*27ce0*/  LDGSTS.E [R57+-0x6800], [R50.64], P1 ;  /* 0xf980000032397fae */ /* 0x0003e40008921844 */
[----:B------:R-:W-:-:S02]  /*27cf0*/  IMAD.WIDE R54, R3, 0x4, R68 ;  /* 0x0000000403367825 */ /* 0x000fc400078e0244 */
[----:B------:R-:W3:Y:S04]  /*27d00*/  LDL.LU.64 R68, [R1+0xc28] ;  /* 0x000c280001447983 */ /* 0x000ee80000300a00 */
[----:B------:R-:W3:Y:S04]  /*27d10*/  LDL.LU.64 R92, [R1+0xbe8] ;  /* 0x000be800015c7983 */ /* 0x000ee80000300a00 */
[----:B------:R-:W3:Y:S04]  /*27d20*/  LDL.LU.64 R84, [R1+0xb98] ;  /* 0x000b980001547983 */ /* 0x000ee80000300a00 */
[----:B------:R-:W3:Y:S04]  /*27d30*/  LDL.LU.64 R172, [R1+0xbb8] ;  /* 0x000bb80001ac7983 */ /* 0x000ee80000300a00 */
[----:B------:R1:W-:Y:S04]  /*27d40*/  LDGSTS.E [R56+-0x5800], [R52.64], P1 ;  /* 0xfa80000034387fae */ /* 0x0003e80008921844 */
[----:B------:R-:W3:Y:S04]  /*27d50*/  LDL.LU.64 R156, [R1+0xbc8] ;  /* 0x000bc800019c7983 */ /* 0x000ee80000300a00 */
[----:B------:R-:W1:Y:S02]  /*27d60*/  S2R R133, SR_TID.X ;  /* 0x0000000000857919 */ /* 0x000e640000002100 */
[----:B-1----:R-:W-:Y:S01]  /*27d70*/  IMAD.WIDE R56, R3, 0x4, R140 ;  /* 0x0000000403387825 */ /* 0x002fe200078e028c */
[C---:B------:R-:W-:Y:S01]  /*27d80*/  IADD3 R67, R27.reuse, 0x100000, RZ ;  /* 0x001000001b437810 */ /* 0x040fe20007ffe0ff */
[----:B------:R-:W3:Y:S01]  /*27d90*/  LDL.LU.64 R140, [R1+0xbd8] ;  /* 0x000bd800018c7983 */ /* 0x000ee20000300a00 */
[----:B------:R-:W-:-:S02]  /*27da0*/  IADD3 R66, R27, 0x100000, RZ ;  /* 0x001000001b427810 */ /* 0x000fc40007ffe0ff */
[C---:B------:R-:W-:Y:S01]  /*27db0*/  IADD3 R65, R27.reuse, 0x100000, RZ ;  /* 0x001000001b417810 */ /* 0x040fe20007ffe0ff */
[----:B------:R1:W-:Y:S01]  /*27dc0*/  LDGSTS.E [R0+-0x4800], [R54.64], P1 ;  /* 0xfb80000036007fae */ /* 0x0003e20008921844 */
[----:B------:R-:W-:-:S03]  /*27dd0*/  IADD3 R64, R27, 0x100000, RZ ;  /* 0x001000001b407810 */ /* 0x000fc60007ffe0ff */
[----:B------:R3:W-:Y:S01]  /*27de0*/  LDGSTS.E [R67+-0x3800], [R56.64], P1 ;  /* 0xfc80000038437fae */ /* 0x0007e20008921844 */
[----:B------:R-:W-:-:S05]  /*27df0*/  LOP3.LUT R133, R133, 0x7f, RZ, 0xc0, !PT ;  /* 0x0000007f85857812 */ /* 0x000fca00078ec0ff */
[----:B------:R-:W-:-:S05]  /*27e00*/  IMAD.SHL.U32 R133, R133, 0x4, RZ ;  /* 0x0000000485857824 */ /* 0x000fca00078e00ff */
[----:B------:R-:W-:-:S04]  /*27e10*/  LOP3.LUT R133, R133, 0x50, RZ, 0x3c, !PT ;  /* 0x0000005085857812 */ /* 0x000fc800078e3cff */
[C---:B-1----:R-:W-:Y:S02]  /*27e20*/  IADD3 R0, R133.reuse, 0x100000, RZ ;  /* 0x0010000085007810 */ /* 0x042fe40007ffe0ff */
[C---:B------:R-:W-:Y:S02]  /*27e30*/  IADD3 R75, R133.reuse, 0x100000, RZ ;  /* 0x00100000854b7810 */ /* 0x040fe40007ffe0ff */
[----:B------:R-:W-:Y:S01]  /*27e40*/  IADD3 R74, R133, 0x100000, RZ ;  /* 0x00100000854a7810 */ /* 0x000fe20007ffe0ff */
[----:B--2---:R-:W-:-:S05]  /*27e50*/  IMAD.WIDE R58, R3, 0x4, R116 ;  /* 0x00000004033a7825 */ /* 0x004fca00078e0274 */
[----:B------:R3:W-:Y:S01]  /*27e60*/  LDGSTS.E [R66+-0x2800], [R58.64], P1 ;  /* 0xfd8000003a427fae */ /* 0x0007e20008921844 */
[----:B-----5:R-:W-:-:S04]  /*27e70*/  IMAD.WIDE R60, R3, 0x4, R60 ;  /* 0x00000004033c7825 */ /* 0x020fc800078e023c */
[C---:B------:R-:W-:Y:S01]  /*27e80*/  IMAD.WIDE R62, R3.reuse, 0x4, R100 ;  /* 0x00000004033e7825 */ /* 0x040fe200078e0264 */
[----:B------:R4:W-:Y:S03]  /*27e90*/  LDGSTS.E [R65+-0x1800], [R60.64], P1 ;  /* 0xfe8000003c417fae */ /* 0x0009e60008921844 */
[C---:B------:R-:W-:Y:S01]  /*27ea0*/  IMAD.WIDE R4, R3.reuse, 0x4, R76 ;  /* 0x0000000403047825 */ /* 0x040fe200078e024c */
[----:B------:R4:W-:Y:S04]  /*27eb0*/  LDGSTS.E [R64+-0x800], [R62.64], P1 ;  /* 0xff8000003e407fae */ /* 0x0009e80008921844 */
[----:B------:R1:W-:Y:S04]  /*27ec0*/  STL.64 [R1+0x18], R4 ;  /* 0x0000180401007387 */ /* 0x0003e80000100a00 */
[----:B------:R-:W2:Y:S04]  /*27ed0*/  LDL.LU.64 R116, [R1+0xbf8] ;  /* 0x000bf80001747983 */ /* 0x000ea80000300a00 */
[----:B------:R-:W5:Y:S01]  /*27ee0*/  LDL.LU.64 R100, [R1+0xc18] ;  /* 0x000c180001647983 */ /* 0x000f620000300a00 */
[----:B----4-:R-:W-:Y:S01]  /*27ef0*/  IMAD.WIDE R64, R3, 0x4, R124 ;  /* 0x0000000403407825 */ /* 0x010fe200078e027c */
[----:B------:R-:W-:-:S02]  /*27f00*/  IADD3 R77, R133, 0x100000, RZ ;  /* 0x00100000854d7810 */ /* 0x000fc40007ffe0ff */
[----:B------:R-:W4:Y:S01]  /*27f10*/  LDL.LU.64 R164, [R1+0xc20] ;  /* 0x000c200001a47983 */ /* 0x000f220000300a00 */
[----:B------:R-:W-:-:S03]  /*27f20*/  IADD3 R76, R133, 0x100000, RZ ;  /* 0x00100000854c7810 */ /* 0x000fc60007ffe0ff */
[----:B------:R-:W4:Y:S01]  /*27f30*/  LDL.LU.64 R148, [R1+0xc48] ;  /* 0x000c480001947983 */ /* 0x000f220000300a00 */
[----:B---3--:R-:W-:-:S03]  /*27f40*/  IMAD.WIDE R66, R3, 0x4, R108 ;  /* 0x0000000403427825 */ /* 0x008fc600078e026c */
[----:B------:R-:W3:Y:S04]  /*27f50*/  LDL.LU.64 R124, [R1+0xc58] ;  /* 0x000c5800017c7983 */ /* 0x000ee80000300a00 */
[----:B------:R-:W3:Y:S04]  /*27f60*/  LDL.LU.64 R108, [R1+0xc68] ;  /* 0x000c6800016c7983 */ /* 0x000ee80000300a00 */
[----:B------:R1:W-:Y:S04]  /*27f70*/  LDGSTS.E [R0+-0x1f600], [R4.64], P1 ;  /* 0xe0a0000004007fae */ /* 0x0003e80008921844 */
[----:B------:R1:W-:Y:S01]  /*27f80*/  LDGSTS.E [R77+-0x1e600], [R64.64], P1 ;  /* 0xe1a00000404d7fae */ /* 0x0003e20008921844 */
[----:B------:R-:W-:-:S03]  /*27f90*/  IMAD.WIDE R68, R3, 0x4, R68 ;  /* 0x0000000403447825 */ /* 0x000fc600078e0244 */
[----:B------:R1:W-:Y:S01]  /*27fa0*/  LDGSTS.E [R76+-0x1d600], [R66.64], P1 ;  /* 0xe2a00000424c7fae */ /* 0x0003e20008921844 */
[----:B------:R-:W-:-:S03]  /*27fb0*/  IMAD.WIDE R70, R3, 0x4, R92 ;  /* 0x0000000403467825 */ /* 0x000fc600078e025c */
[----:B------:R1:W-:Y:S04]  /*27fc0*/  LDGSTS.E [R75+-0x1c600], [R68.64], P1 ;  /* 0xe3a00000444b7fae */ /* 0x0003e80008921844 */
[----:B------:R1:W-:Y:S04]  /*27fd0*/  LDGSTS.E [R74+-0x1b600], [R70.64], P1 ;  /* 0xe4a00000464a7fae */ /* 0x0003e80008921844 */
[----:B------:R-:W3:Y:S01]  /*27fe0*/  LDL.LU.64 R92, [R1+0xc88] ;  /* 0x000c8800015c7983 */ /* 0x000ee20000300a00 */
[----:B-1----:R-:W-:-:S04]  /*27ff0*/  IMAD.WIDE R76, R3, 0x4, R156 ;  /* 0x00000004034c7825 */ /* 0x002fc800078e029c */
[C---:B------:R-:W-:Y:S02]  /*28000*/  IMAD.WIDE R74, R3.reuse, 0x4, R172 ;  /* 0x00000004034a7825 */ /* 0x040fe400078e02ac */
[----:B------:R-:W3:Y:S04]  /*28010*/  LDL.LU.64 R172, [R1+0xca8] ;  /* 0x000ca80001ac7983 */ /* 0x000ee80000300a00 */
[----:B------:R-:W3:Y:S01]  /*28020*/  LDL.LU.64 R156, [R1+0xcb0] ;  /* 0x000cb000019c7983 */ /* 0x000ee20000300a00 */
[----:B------:R-:W-:-:S03]  /*28030*/  IMAD.WIDE R78, R3, 0x4, R140 ;  /* 0x00000004034e7825 */ /* 0x000fc600078e028c */
[----:B------:R-:W3:Y:S01]  /*28040*/  LDL.LU.64 R140, [R1+0xcd8] ;  /* 0x000cd800018c7983 */ /* 0x000ee20000300a00 */
[----:B------:R-:W-:Y:S01]  /*28050*/  IMAD.WIDE R72, R3, 0x4, R84 ;  /* 0x0000000403487825 */ /* 0x000fe200078e0254 */
[C---:B------:R-:W-:Y:S02]  /*28060*/  IADD3 R87, R133.reuse, 0x100000, RZ ;  /* 0x0010000085577810 */ /* 0x040fe40007ffe0ff */
[C---:B------:R-:W-:Y:S02]  /*28070*/  IADD3 R86, R133.reuse, 0x100000, RZ ;  /* 0x0010000085567810 */ /* 0x040fe40007ffe0ff */
[C---:B------:R-:W-:Y:S01]  /*28080*/  IADD3 R85, R133.reuse, 0x100000, RZ ;  /* 0x0010000085557810 */ /* 0x040fe20007ffe0ff */
[----:B------:R1:W-:Y:S01]  /*28090*/  LDGSTS.E [R0+-0x1a600], [R72.64], P1 ;  /* 0xe5a0000048007fae */ /* 0x0003e20008921844 */
[----:B------:R-:W-:-:S03]  /*280a0*/  IADD3 R84, R133, 0x100000, RZ ;  /* 0x0010000085547810 */ /* 0x000fc60007ffe0ff */
[----:B------:R4:W-:Y:S04]  /*280b0*/  LDGSTS.E [R87+-0x19600], [R74.64], P1 ;  /* 0xe6a000004a577fae */ /* 0x0009e80008921844 */
[----:B------:R4:W-:Y:S01]  /*280c0*/  LDGSTS.E [R86+-0x18600], [R76.64], P1 ;  /* 0xe7a000004c567fae */ /* 0x0009e20008921844 */
[----:B------:R-:W-:-:S03]  /*280d0*/  IADD3 R97, R133, 0x100000, RZ ;  /* 0x0010000085617810 */ /* 0x000fc60007ffe0ff */
[----:B------:R1:W-:Y:S01]  /*280e0*/  LDGSTS.E [R85+-0x17600], [R78.64], P1 ;  /* 0xe8a000004e557fae */ /* 0x0003e20008921844 */
[C---:B------:R-:W-:Y:S02]  /*280f0*/  IADD3 R96, R133.reuse, 0x100000, RZ ;  /* 0x0010000085607810 */ /* 0x040fe40007ffe0ff */
[C---:B------:R-:W-:Y:S02]  /*28100*/  IADD3 R95, R133.reuse, 0x100000, RZ ;  /* 0x00100000855f7810 */ /* 0x040fe40007ffe0ff */
[----:B------:R-:W-:Y:S01]  /*28110*/  IADD3 R94, R133, 0x100000, RZ ;  /* 0x00100000855e7810 */ /* 0x000fe20007ffe0ff */
[----:B--2---:R-:W-:-:S04]  /*28120*/  IMAD.WIDE R80, R3, 0x4, R116 ;  /* 0x0000000403507825 */ /* 0x004fc800078e0274 */
[C---:B-----5:R-:W-:Y:S01]  /*28130*/  IMAD.WIDE R82, R3.reuse, 0x4, R100 ;  /* 0x0000000403527825 */ /* 0x060fe200078e0264 */
[----:B------:R1:W-:Y:S04]  /*28140*/  LDGSTS.E [R84+-0x16600], [R80.64], P1 ;  /* 0xe9a0000050547fae */ /* 0x0003e80008921844 */
[----:B------:R-:W2:Y:S04]  /*28150*/  LDL.LU.64 R100, [R1+0xce8] ;  /* 0x000ce80001647983 */ /* 0x000ea80000300a00 */
[----:B------:R-:W5:Y:S01]  /*28160*/  LDL.LU.64 R116, [R1+0xcf8] ;  /* 0x000cf80001747983 */ /* 0x000f620000300a00 */
[----:B----4-:R-:W-:-:S03]  /*28170*/  IMAD.WIDE R86, R3, 0x4, R148 ;  /* 0x0000000403567825 */ /* 0x010fc600078e0294 */
[----:B------:R-:W4:Y:S01]  /*28180*/  LDL.LU.64 R188, [R1+0xd18] ;  /* 0x000d180001bc7983 */ /* 0x000f220000300a00 */
[----:B-1----:R-:W-:-:S03]  /*28190*/  IMAD.WIDE R84, R3, 0x4, R164 ;  /* 0x0000000403547825 */ /* 0x002fc600078e02a4 */
[----:B------:R-:W4:Y:S01]  /*281a0*/  LDL.LU.64 R164, [R1+0xd38] ;  /* 0x000d380001a47983 */ /* 0x000f220000300a00 */
[----:B---3--:R-:W-:-:S03]  /*281b0*/  IMAD.WIDE R90, R3, 0x4, R108 ;  /* 0x00000004035a7825 */ /* 0x008fc600078e026c */
[----:B------:R-:W3:Y:S01]  /*281c0*/  LDL.LU.64 R108, [R1+0xd48] ;  /* 0x000d4800016c7983 */ /* 0x000ee20000300a00 */
[----:B------:R-:W-:-:S03]  /*281d0*/  IMAD.WIDE R88, R3, 0x4, R124 ;  /* 0x0000000403587825 */ /* 0x000fc600078e027c */
[----:B------:R-:W3:Y:S04]  /*281e0*/  LDL.LU.64 R148, [R1+0xd68] ;  /* 0x000d680001947983 */ /* 0x000ee80000300a00 */
[----:B------:R1:W-:Y:S04]  /*281f0*/  LDGSTS.E [R0+-0x15600], [R82.64], P1 ;  /* 0xeaa0000052007fae */ /* 0x0003e80008921844 */
[----:B------:R1:W-:Y:S04]  /*28200*/  LDGSTS.E [R97+-0x14600], [R84.64], P1 ;  /* 0xeba0000054617fae */ /* 0x0003e80008921844 */
[----:B------:R1:W-:Y:S04]  /*28210*/  LDGSTS.E [R96+-0x13600], [R86.64], P1 ;  /* 0xeca0000056607fae */ /* 0x0003e80008921844 */
[----:B------:R-:W3:Y:S04]  /*28220*/  LDL.LU.64 R124, [R1+0xd78] ;  /* 0x000d7800017c7983 */ /* 0x000ee80000300a00 */
[----:B------:R1:W-:Y:S04]  /*28230*/  LDGSTS.E [R95+-0x12600], [R88.64], P1 ;  /* 0xeda00000585f7fae */ /* 0x0003e80008921844 */
[----:B------:R1:W-:Y:S04]  /*28240*/  LDGSTS.E [R94+-0x11600], [R90.64], P1 ;  /* 0xeea000005a5e7fae */ /* 0x0003e80008921844 */
[----:B------:R-:W3:Y:S01]  /*28250*/  LDL.LU.64 R196, [R1+0xd98] ;  /* 0x000d980001c47983 */ /* 0x000ee20000300a00 */
[----:B-1----:R-:W-:-:S03]  /*28260*/  IMAD.WIDE R96, R3, 0x4, R156 ;  /* 0x0000000403607825 */ /* 0x002fc600078e029c */
[----:B------:R-:W3:Y:S01]  /*28270*/  LDL.LU.64 R180, [R1+0xda8] ;  /* 0x000da80001b47983 */ /* 0x000ee20000300a00 */
[----:B------:R-:W-:-:S03]  /*28280*/  IMAD.WIDE R94, R3, 0x4, R172 ;  /* 0x00000004035e7825 */ /* 0x000fc600078e02ac */
[----:B------:R-:W3:Y:S01]  /*28290*/  LDL.LU.64 R172, [R1+0xdc8] ;  /* 0x000dc80001ac7983 */ /* 0x000ee20000300a00 */
[----:B------:R-:W-:-:S03]  /*282a0*/  IMAD.WIDE R98, R3, 0x4, R140 ;  /* 0x0000000403627825 */ /* 0x000fc600078e028c */
[----:B------:R-:W3:Y:S04]  /*282b0*/  LDL.LU.64 R156, [R1+0xdd8] ;  /* 0x000dd800019c7983 */ /* 0x000ee80000300a00 */
[----:B------:R-:W3:Y:S04]  /*282c0*/  LDL.LU.64 R140, [R1+0xdf8] ;  /* 0x000df800018c7983 */ /* 0x000ee80000300a00 */
[----:B------:R-:W3:Y:S04]  /*282d0*/  LDL.LU.64 R212, [R1+0xe08] ;  /* 0x000e080001d47983 */ /* 0x000ee80000300a00 */
[----:B------:R-:W3:Y:S01]  /*282e0*/  LDL.LU.64 R204, [R1+0xee8] ;  /* 0x000ee80001cc7983 */ /* 0x000ee20000300a00 */
[----:B------:R-:W-:Y:S01]  /*282f0*/  IMAD.WIDE R92, R3, 0x4, R92 ;  /* 0x00000004035c7825 */ /* 0x000fe200078e025c */
[----:B------:R-:W-:-:S02]  /*28300*/  IADD3 R107, R133, 0x100000, RZ ;  /* 0x00100000856b7810 */ /* 0x000fc40007ffe0ff */
[C---:B------:R-:W-:Y:S02]  /*28310*/  IADD3 R106, R133.reuse, 0x100000, RZ ;  /* 0x00100000856a7810 */ /* 0x040fe40007ffe0ff */
[C---:B------:R-:W-:Y:S01]  /*28320*/  IADD3 R105, R133.reuse, 0x100000, RZ ;  /* 0x0010000085697810 */ /* 0x040fe20007ffe0ff */
[----:B------:R1:W-:Y:S01]  /*28330*/  LDGSTS.E [R0+-0x10600], [R92.64], P1 ;  /* 0xefa000005c007fae */ /* 0x0003e20008921844 */
[----:B------:R-:W-:-:S03]  /*28340*/  IADD3 R104, R133, 0x100000, RZ ;  /* 0x0010000085687810 */ /* 0x000fc60007ffe0ff */
[----:B------:R4:W-:Y:S04]  /*28350*/  LDGSTS.E [R107+-0xf600], [R94.64], P1 ;  /* 0xf0a000005e6b7fae */ /* 0x0009e80008921844 */
[----:B------:R4:W-:Y:S04]  /*28360*/  LDGSTS.E [R106+-0xe600], [R96.64], P1 ;  /* 0xf1a00000606a7fae */ /* 0x0009e80008921844 */
[----:B------:R1:W-:Y:S01]  /*28370*/  LDGSTS.E [R105+-0xd600], [R98.64], P1 ;  /* 0xf2a0000062697fae */ /* 0x0003e20008921844 */
[C---:B------:R-:W-:Y:S02]  /*28380*/  IADD3 R115, R133.reuse, 0x100000, RZ ;  /* 0x0010000085737810 */ /* 0x040fe40007ffe0ff */
[----:B------:R-:W-:Y:S01]  /*28390*/  IADD3 R114, R133, 0x100000, RZ ;  /* 0x0010000085727810 */ /* 0x000fe20007ffe0ff */
[----:B--2---:R-:W-:-:S04]  /*283a0*/  IMAD.WIDE R100, R3, 0x4, R100 ;  /* 0x0000000403647825 */ /* 0x004fc800078e0264 */
[----:B-----5:R-:W-:Y:S01]  /*283b0*/  IMAD.WIDE R102, R3, 0x4, R116 ;  /* 0x0000000403667825 */ /* 0x020fe200078e0274 */
[----:B------:R1:W-:Y:S01]  /*283c0*/  LDGSTS.E [R104+-0xc600], [R100.64], P1 ;  /* 0xf3a0000064687fae */ /* 0x0003e20008921844 */
[C---:B------:R-:W-:Y:S02]  /*283d0*/  IADD3 R117, R133.reuse, 0x100000, RZ ;  /* 0x0010000085757810 */ /* 0x040fe40007ffe0ff */
[----:B------:R-:W-:Y:S01]  /*283e0*/  IADD3 R116, R133, 0x100000, RZ ;  /* 0x0010000085747810 */ /* 0x000fe20007ffe0ff */
[----:B------:R2:W-:Y:S01]  /*283f0*/  LDGSTS.E [R0+-0xb600], [R102.64], P1 ;  /* 0xf4a0000066007fae */ /* 0x0005e20008921844 */
[----:B----4-:R-:W-:-:S04]  /*28400*/  IMAD.WIDE R106, R3, 0x4, R164 ;  /* 0x00000004036a7825 */ /* 0x010fc800078e02a4 */
[C---:B-1----:R-:W-:Y:S02]  /*28410*/  IMAD.WIDE R104, R3.reuse, 0x4, R188 ;  /* 0x0000000403687825 */ /* 0x042fe400078e02bc */
[----:B------:R-:W4:Y:S02]  /*28420*/  LDL.LU.64 R188, [R1+0xec8] ;  /* 0x000ec80001bc7983 */ /* 0x000f240000300a00 */
[C---:B---3--:R-:W-:Y:S02]  /*28430*/  IMAD.WIDE R108, R3.reuse, 0x4, R108 ;  /* 0x00000004036c7825 */ /* 0x048fe400078e026c */
[----:B------:R-:W3:Y:S02]  /*28440*/  LDL.LU.64 R164, [R1+0xea8] ;  /* 0x000ea80001a47983 */ /* 0x000ee40000300a00 */
[C---:B------:R-:W-:Y:S02]  /*28450*/  IMAD.WIDE R110, R3.reuse, 0x4, R148 ;  /* 0x00000004036e7825 */ /* 0x040fe400078e0294 */
[----:B------:R-:W5:Y:S04]  /*28460*/  LDL.LU.64 R148, [R1+0xe88] ;  /* 0x000e880001947983 */ /* 0x000f680000300a00 */
[----:B------:R1:W-:Y:S04]  /*28470*/  LDGSTS.E [R117+-0xa600], [R104.64], P1 ;  /* 0xf5a0000068757fae */ /* 0x0003e80008921844 */
[----:B------:R1:W-:Y:S04]  /*28480*/  LDGSTS.E [R116+-0x9600], [R106.64], P1 ;  /* 0xf6a000006a747fae */ /* 0x0003e80008921844 */
[----:B------:R1:W-:Y:S04]  /*28490*/  LDGSTS.E [R115+-0x8600], [R108.64], P1 ;  /* 0xf7a000006c737fae */ /* 0x0003e80008921844 */
[----:B------:R2:W-:Y:S01]  /*284a0*/  LDGSTS.E [R114+-0x7600], [R110.64], P1 ;  /* 0xf8a000006e727fae */ /* 0x0005e20008921844 */
[----:B-1----:R-:W-:-:S04]  /*284b0*/  IMAD.WIDE R116, R3, 0x4, R180 ;  /* 0x0000000403747825 */ /* 0x002fc800078e02b4 */
[C---:B--2---:R-:W-:Y:S02]  /*284c0*/  IMAD.WIDE R114, R3.reuse, 0x4, R196 ;  /* 0x0000000403727825 */ /* 0x044fe400078e02c4 */
[----:B------:R-:W2:Y:S02]  /*284d0*/  LDL.LU.64 R196, [R1+0xe68] ;  /* 0x000e680001c47983 */ /* 0x000ea40000300a00 */
[C---:B------:R-:W-:Y:S02]  /*284e0*/  IMAD.WIDE R118, R3.reuse, 0x4, R172 ;  /* 0x0000000403767825 */ /* 0x040fe400078e02ac */
[----:B------:R-:W2:Y:S02]  /*284f0*/  LDL.LU.64 R180, [R1+0xe48] ;  /* 0x000e480001b47983 */ /* 0x000ea40000300a00 */
[C---:B------:R-:W-:Y:S02]  /*28500*/  IMAD.WIDE R120, R3.reuse, 0x4, R156 ;  /* 0x0000000403787825 */ /* 0x040fe400078e029c */
[----:B------:R-:W2:Y:S04]  /*28510*/  LDL.LU.64 R172, [R1+0xe50] ;  /* 0x000e500001ac7983 */ /* 0x000ea80000300a00 */
[----:B------:R-:W2:Y:S01]  /*28520*/  LDL.LU.64 R156, [R1+0xe58] ;  /* 0x000e5800019c7983 */ /* 0x000ea20000300a00 */
[----:B------:R-:W-:-:S03]  /*28530*/  IMAD.WIDE R122, R3, 0x4, R140 ;  /* 0x00000004037a7825 */ /* 0x000fc600078e028c */
[----:B------:R-:W2:Y:S01]  /*28540*/  LDL.LU.64 R140, [R1+0xe60] ;  /* 0x000e6000018c7983 */ /* 0x000ea20000300a00 */
[----:B------:R-:W-:-:S05]  /*28550*/  IMAD.WIDE R4, R3, 0x4, R204 ;  /* 0x0000000403047825 */ /* 0x000fca00078e02cc */
[----:B------:R1:W-:Y:S04]  /*28560*/  STL.64 [R1+0x10], R4 ;  /* 0x0000100401007387 */ /* 0x0003e80000100a00 */
[----:B------:R-:W2:Y:S04]  /*28570*/  LDL.LU.64 R220, [R1+0xe70] ;  /* 0x000e700001dc7983 */ /* 0x000ea80000300a00 */
[----:B------:R-:W2:Y:S01]  /*28580*/  LDL.LU.64 R204, [R1+0xe78] ;  /* 0x000e780001cc7983 */ /* 0x000ea20000300a00 */
[----:B------:R-:W-:Y:S01]  /*28590*/  IMAD.WIDE R112, R3, 0x4, R124 ;  /* 0x0000000403707825 */ /* 0x000fe200078e027c */
[----:B------:R-:W-:-:S02]  /*285a0*/  IADD3 R127, R133, 0x100000, RZ ;  /* 0x00100000857f7810 */ /* 0x000fc40007ffe0ff */
[C---:B------:R-:W-:Y:S02]  /*285b0*/  IADD3 R126, R133.reuse, 0x100000, RZ ;  /* 0x00100000857e7810 */ /* 0x040fe40007ffe0ff */
[C---:B------:R-:W-:Y:S01]  /*285c0*/  IADD3 R125, R133.reuse, 0x100000, RZ ;  /* 0x00100000857d7810 */ /* 0x040fe20007ffe0ff */
[----:B------:R1:W-:Y:S01]  /*285d0*/  LDGSTS.E [R0+-0x6600], [R112.64], P1 ;  /* 0xf9a0000070007fae */ /* 0x0003e20008921844 */
[C---:B------:R-:W-:Y:S02]  /*285e0*/  IADD3 R124, R133.reuse, 0x100000, RZ ;  /* 0x00100000857c7810 */ /* 0x040fe40007ffe0ff */
[----:B------:R-:W-:Y:S01]  /*285f0*/  LOP3.LUT R7, R252, 0x60, RZ, 0x3c, !PT ;  /* 0x00000060fc077812 */ /* 0x000fe200078e3cff */
[----:B------:R4:W-:Y:S01]  /*28600*/  LDGSTS.E [R127+-0x5600], [R114.64], P1 ;  /* 0xfaa00000727f7fae */ /* 0x0009e20008921844 */
[----:B------:R-:W-:-:S03]  /*28610*/  IADD3 R135, R133, 0x100000, RZ ;  /* 0x0010000085877810 */ /* 0x000fc60007ffe0ff */
[----:B------:R4:W-:Y:S01]  /*28620*/  LDGSTS.E [R126+-0x4600], [R116.64], P1 ;  /* 0xfba00000747e7fae */ /* 0x0009e20008921844 */
[----:B------:R-:W-:-:S03]  /*28630*/  IADD3 R134, R7, 0x100000, RZ ;  /* 0x0010000007867810 */ /* 0x000fc60007ffe0ff */
[----:B------:R1:W-:Y:S01]  /*28640*/  LDGSTS.E [R125+-0x3600], [R118.64], P1 ;  /* 0xfca00000767d7fae */ /* 0x0003e20008921844 */
[----:B------:R-:W-:-:S03]  /*28650*/  IADD3 R133, R7, 0x100000, RZ ;  /* 0x0010000007857810 */ /* 0x000fc60007ffe0ff */
[----:B------:R1:W-:Y:S01]  /*28660*/  LDGSTS.E [R124+-0x2600], [R120.64], P1 ;  /* 0xfda00000787c7fae */ /* 0x0003e20008921844 */
[----:B------:R-:W-:-:S03]  /*28670*/  IADD3 R132, R7, 0x100000, RZ ;  /* 0x0010000007847810 */ /* 0x000fc60007ffe0ff */
[----:B------:R1:W-:Y:S02]  /*28680*/  LDGSTS.E [R0+-0x1600], [R122.64], P1 ;  /* 0xfea000007a007fae */ /* 0x0003e40008921844 */
[----:B-1----:R-:W-:-:S05]  /*28690*/  IMAD.WIDE R124, R3, 0x4, R212 ;  /* 0x00000004037c7825 */ /* 0x002fca00078e02d4 */
[----:B------:R1:W-:Y:S01]  /*286a0*/  LDGSTS.E [R135+-0x600], [R124.64], P1 ;  /* 0xffa000007c877fae */ /* 0x0003e20008921844 */
[----:B------:R-:W-:-:S03]  /*286b0*/  IADD3 R0, R7, 0x100000, RZ ;  /* 0x0010000007007810 */ /* 0x000fc60007ffe0ff */
[----:B------:R1:W-:Y:S01]  /*286c0*/  LDGSTS.E [R134+-0x1f400], [R4.64], P1 ;  /* 0xe0c0000004867fae */ /* 0x0003e20008921844 */
[C---:B------:R-:W-:Y:S02]  /*286d0*/  IADD3 R145, R7.reuse, 0x100000, RZ ;  /* 0x0010000007917810 */ /* 0x040fe40007ffe0ff */
[C---:B------:R-:W-:Y:S02]  /*286e0*/  IADD3 R144, R7.reuse, 0x100000, RZ ;  /* 0x0010000007907810 */ /* 0x040fe40007ffe0ff */
[C---:B------:R-:W-:Y:S02]  /*286f0*/  IADD3 R143, R7.reuse, 0x100000, RZ ;  /* 0x00100000078f7810 */ /* 0x040fe40007ffe0ff */
[----:B------:R-:W-:Y:S01]  /*28700*/  IADD3 R142, R7, 0x100000, RZ ;  /* 0x00100000078e7810 */ /* 0x000fe20007ffe0ff */
[C---:B----4-:R-:W-:Y:S02]  /*28710*/  IMAD.WIDE R126, R3.reuse, 0x4, R188 ;  /* 0x00000004037e7825 */ /* 0x050fe400078e02bc */
[----:B------:R-:W4:Y:S02]  /*28720*/  LDL.LU.64 R188, [R1+0xe80] ;  /* 0x000e800001bc7983 */ /* 0x000f240000300a00 */
[----:B---3--:R-:W-:-:S02]  /*28730*/  IMAD.WIDE R128, R3, 0x4, R164 ;  /* 0x0000000403807825 */ /* 0x008fc400078e02a4 */
[----:B------:R2:W-:Y:S02]  /*28740*/  LDGSTS.E [R133+-0x1e400], [R126.64], P1 ;  /* 0xe1c000007e857fae */ /* 0x0005e40008921844 */
[C---:B-----5:R-:W-:Y:S02]  /*28750*/  IMAD.WIDE R130, R3.reuse, 0x4, R148 ;  /* 0x0000000403827825 */ /* 0x060fe400078e0294 */
[----:B------:R-:W3:Y:S04]  /*28760*/  LDL.LU.64 R148, [R1+0xe90] ;  /* 0x000e900001947983 */ /* 0x000ee80000300a00 */
[----:B------:R-:W5:Y:S04]  /*28770*/  LDL.LU.64 R164, [R1+0xe98] ;  /* 0x000e980001a47983 */ /* 0x000f680000300a00 */
[----:B------:R2:W-:Y:S04]  /*28780*/  LDGSTS.E [R132+-0x1d400], [R128.64], P1 ;  /* 0xe2c0000080847fae */ /* 0x0005e80008921844 */
[----:B------:R-:W5:Y:S04]  /*28790*/  LDL.LU.64 R212, [R1+0xea0] ;  /* 0x000ea00001d47983 */ /* 0x000f680000300a00 */
[----:B------:R1:W-:Y:S01]  /*287a0*/  LDGSTS.E [R0+-0x1c400], [R130.64], P1 ;  /* 0xe3c0000082007fae */ /* 0x0003e20008921844 */
[----:B--2---:R-:W-:-:S03]  /*287b0*/  IMAD.WIDE R132, R3, 0x4, R196 ;  /* 0x0000000403847825 */ /* 0x004fc600078e02c4 */
[----:B------:R-:W2:Y:S01]  /*287c0*/  LDL.LU.64 R196, [R1+0xeb0] ;  /* 0x000eb00001c47983 */ /* 0x000ea20000300a00 */
[----:B-1----:R-:W-:-:S03]  /*287d0*/  IMAD.WIDE R134, R3, 0x4, R180 ;  /* 0x0000000403867825 */ /* 0x002fc600078e02b4 */
[----:B------:R1:W-:Y:S01]  /*287e0*/  LDGSTS.E [R145+-0x1b400], [R132.64], P1 ;  /* 0xe4c0000084917fae */ /* 0x0003e20008921844 */
[----:B------:R-:W-:-:S03]  /*287f0*/  IMAD.WIDE R136, R3, 0x4, R172 ;  /* 0x0000000403887825 */ /* 0x000fc600078e02ac */
[----:B------:R1:W-:Y:S01]  /*28800*/  LDGSTS.E [R144+-0x1a400], [R134.64], P1 ;  /* 0xe5c0000086907fae */ /* 0x0003e20008921844 */
[----:B------:R-:W-:-:S03]  /*28810*/  IMAD.WIDE R138, R3, 0x4, R156 ;  /* 0x00000004038a7825 */ /* 0x000fc600078e029c */
[----:B------:R-:W2:Y:S04]  /*28820*/  LDL.LU.64 R156, [R1+0xeb8] ;  /* 0x000eb800019c7983 */ /* 0x000ea80000300a00 */
[----:B------:R-:W2:Y:S04]  /*28830*/  LDL.LU.64 R180, [R1+0xec0] ;  /* 0x000ec00001b47983 */ /* 0x000ea80000300a00 */
[----:B------:R-:W2:Y:S04]  /*28840*/  LDL.LU.64 R172, [R1+0xed0] ;  /* 0x000ed00001ac7983 */ /* 0x000ea80000300a00 */
[----:B------:R1:W-:Y:S04]  /*28850*/  LDGSTS.E [R143+-0x19400], [R136.64], P1 ;  /* 0xe6c00000888f7fae */ /* 0x0003e80008921844 */
[----:B------:R1:W-:Y:S02]  /*28860*/  LDGSTS.E [R142+-0x18400], [R138.64], P1 ;  /* 0xe7c000008a8e7fae */ /* 0x0003e40008921844 */
[----:B-1----:R-:W-:-:S02]  /*28870*/  IMAD.WIDE R144, R3, 0x4, R204 ;  /* 0x0000000403907825 */ /* 0x002fc400078e02cc */
[----:B------:R-:W2:Y:S04]  /*28880*/  LDL.LU.64 R244, [R1+0xed8] ;  /* 0x000ed80001f47983 */ /* 0x000ea80000300a00 */
[----:B------:R-:W2:Y:S01]  /*28890*/  LDL.LU.64 R228, [R1+0xee0] ;  /* 0x000ee00001e47983 */ /* 0x000ea20000300a00 */
[----:B------:R-:W-:-:S03]  /*288a0*/  IMAD.WIDE R142, R3, 0x4, R220 ;  /* 0x00000004038e7825 */ /* 0x000fc600078e02dc */
[----:B------:R-:W2:Y:S04]  /*288b0*/  LDL.LU.64 R220, [R1+0xef0] ;  /* 0x000ef00001dc7983 */ /* 0x000ea80000300a00 */
[----:B------:R-:W2:Y:S01]  /*288c0*/  LDL.LU.64 R204, [R1+0xef8] ;  /* 0x000ef80001cc7983 */ /* 0x000ea20000300a00 */
        /* <DEDUP_REMOVED lines=8> */
[C---:B------:R-:W-:Y:S02]  /*28950*/  IADD3 R163, R7.reuse, 0x100000, RZ ;  /* 0x0010000007a37810 */ /* 0x040fe40007ffe0ff */
[----:B------:R-:W-:Y:S01]  /*28960*/  IADD3 R162, R7, 0x100000, RZ ;  /* 0x0010000007a27810 */ /* 0x000fe20007ffe0ff */
[C---:B----4-:R-:W-:Y:S02]  /*28970*/  IMAD.WIDE R146, R3.reuse, 0x4, R188 ;  /* 0x0000000403927825 */ /* 0x050fe400078e02bc */
[----:B------:R-:W4:Y:S04]  /*28980*/  LDL.LU.64 R188, [R1+0xf00] ;  /* 0x000f000001bc7983 */ /* 0x000f280000300a00 */
[----:B------:R1:W-:Y:S01]  /*28990*/  LDGSTS.E [R153+-0x14400], [R146.64], P1 ;  /* 0xebc0000092997fae */ /* 0x0003e20008921844 */
[----:B---3--:R-:W-:-:S03]  /*289a0*/  IMAD.WIDE R148, R3, 0x4, R148 ;  /* 0x0000000403947825 */ /* 0x008fc600078e0294 */
[----:B------:R-:W3:Y:S01]  /*289b0*/  LDL.LU.64 R190, [R1+0xf08] ;  /* 0x000f080001be7983 */ /* 0x000ee20000300a00 */
[----:B-----5:R-:W-:Y:S01]  /*289c0*/  IMAD.WIDE R150, R3, 0x4, R164 ;  /* 0x0000000403967825 */ /* 0x020fe200078e02a4 */
[C---:B------:R-:W-:Y:S02]  /*289d0*/  IADD3 R165, R7.reuse, 0x100000, RZ ;  /* 0x0010000007a57810 */ /* 0x040fe40007ffe0ff */
[----:B------:R1:W-:Y:S01]  /*289e0*/  LDGSTS.E [R152+-0x13400], [R148.64], P1 ;  /* 0xecc0000094987fae */ /* 0x0003e20008921844 */
[----:B------:R-:W-:-:S03]  /*289f0*/  IADD3 R164, R7, 0x100000, RZ ;  /* 0x0010000007a47810 */ /* 0x000fc60007ffe0ff */
[----:B------:R5:W-:Y:S04]  /*28a00*/  LDGSTS.E [R0+-0x12400], [R150.64], P1 ;  /* 0xedc0000096007fae */ /* 0x000be80008921844 */
[----:B------:R-:W5:Y:S01]  /*28a10*/  LDL.LU.64 R236, [R1+0xf10] ;  /* 0x000f100001ec7983 */ /* 0x000f620000300a00 */
[----:B-1----:R-:W-:-:S03]  /*28a20*/  IMAD.WIDE R152, R3, 0x4, R212 ;  /* 0x0000000403987825 */ /* 0x002fc600078e02d4 */
[----:B------:R-:W5:Y:S04]  /*28a30*/  LDL.LU.64 R212, [R1+0xf18] ;  /* 0x000f180001d47983 */ /* 0x000f680000300a00 */
[----:B------:R1:W-:Y:S01]  /*28a40*/  LDGSTS.E [R165+-0x11400], [R152.64], P1 ;  /* 0xeec0000098a57fae */ /* 0x0003e20008921844 */
[----:B--2---:R-:W-:-:S03]  /*28a50*/  IMAD.WIDE R154, R3, 0x4, R196 ;  /* 0x00000004039a7825 */ /* 0x004fc600078e02c4 */
[----:B------:R-:W2:Y:S04]  /*28a60*/  LDL.LU.64 R196, [R1+0xf20] ;  /* 0x000f200001c47983 */ /* 0x000ea80000300a00 */
[----:B------:R1:W-:Y:S01]  /*28a70*/  LDGSTS.E [R164+-0x10400], [R154.64], P1 ;  /* 0xefc000009aa47fae */ /* 0x0003e20008921844 */
[----:B------:R-:W-:-:S04]  /*28a80*/  IMAD.WIDE R156, R3, 0x4, R156 ;  /* 0x00000004039c7825 */ /* 0x000fc800078e029c */
[C---:B------:R-:W-:Y:S01]  /*28a90*/  IMAD.WIDE R158, R3.reuse, 0x4, R180 ;  /* 0x00000004039e7825 */ /* 0x040fe200078e02b4 */
[----:B------:R1:W-:Y:S04]  /*28aa0*/  LDGSTS.E [R163+-0xf400], [R156.64], P1 ;  /* 0xf0c000009ca37fae */ /* 0x0003e80008921844 */
[----:B------:R1:W-:Y:S04]  /*28ab0*/  LDGSTS.E [R162+-0xe400], [R158.64], P1 ;  /* 0xf1c000009ea27fae */ /* 0x0003e80008921844 */
[----:B------:R-:W2:Y:S01]  /*28ac0*/  LDL.LU.64 R180, [R1+0xf28] ;  /* 0x000f280001b47983 */ /* 0x000ea20000300a00 */
[----:B-1----:R-:W-:-:S03]  /*28ad0*/  IMAD.WIDE R162, R3, 0x4, R244 ;  /* 0x0000000403a27825 */ /* 0x002fc600078e02f4 */
[----:B------:R-:W2:Y:S01]  /*28ae0*/  LDL.LU.64 R244, [R1+0xf30] ;  /* 0x000f300001f47983 */ /* 0x000ea20000300a00 */
[----:B------:R-:W-:-:S03]  /*28af0*/  IMAD.WIDE R164, R3, 0x4, R228 ;  /* 0x0000000403a47825 */ /* 0x000fc600078e02e4 */
[----:B------:R-:W2:Y:S01]  /*28b00*/  LDL.LU.64 R228, [R1+0xf40] ;  /* 0x000f400001e47983 */ /* 0x000ea20000300a00 */
[----:B------:R-:W-:-:S03]  /*28b10*/  IMAD.WIDE R166, R3, 0x4, R220 ;  /* 0x0000000403a67825 */ /* 0x000fc600078e02dc */
[----:B------:R-:W2:Y:S01]  /*28b20*/  LDL.LU.64 R220, [R1+0xf38] ;  /* 0x000f380001dc7983 */ /* 0x000ea20000300a00 */
[----:B------:R-:W-:-:S03]  /*28b30*/  IMAD.WIDE R168, R3, 0x4, R204 ;  /* 0x0000000403a87825 */ /* 0x000fc600078e02cc */
[----:B------:R-:W2:Y:S01]  /*28b40*/  LDL.LU.64 R204, [R1+0xfe8] ;  /* 0x000fe80001cc7983 */ /* 0x000ea20000300a00 */
[----:B------:R-:W-:Y:S01]  /*28b50*/  IADD3 R175, R7, 0x100000, RZ ;  /* 0x0010000007af7810 */ /* 0x000fe20007ffe0ff */
[----:B------:R-:W-:Y:S01]  /*28b60*/  IMAD.WIDE R160, R3, 0x4, R172 ;  /* 0x0000000403a07825 */ /* 0x000fe200078e02ac */
[C---:B------:R-:W-:Y:S02]  /*28b70*/  IADD3 R174, R7.reuse, 0x100000, RZ ;  /* 0x0010000007ae7810 */ /* 0x040fe40007ffe0ff */
[C---:B------:R-:W-:Y:S02]  /*28b80*/  IADD3 R173, R7.reuse, 0x100000, RZ ;  /* 0x0010000007ad7810 */ /* 0x040fe40007ffe0ff */
[C---:B------:R-:W-:Y:S01]  /*28b90*/  IADD3 R172, R7.reuse, 0x100000, RZ ;  /* 0x0010000007ac7810 */ /* 0x040fe20007ffe0ff */
[----:B------:R1:W-:Y:S04]  /*28ba0*/  LDGSTS.E [R0+-0xd400], [R160.64], P1 ;  /* 0xf2c00000a0007fae */ /* 0x0003e80008921844 */
[----:B------:R5:W-:Y:S01]  /*28bb0*/  LDGSTS.E [R175+-0xc400], [R162.64], P1 ;  /* 0xf3c00000a2af7fae */ /* 0x000be20008921844 */
[----:B------:R-:W-:-:S03]  /*28bc0*/  IADD3 R185, R7, 0x100000, RZ ;  /* 0x0010000007b97810 */ /* 0x000fc60007ffe0ff */
[----:B------:R5:W-:Y:S01]  /*28bd0*/  LDGSTS.E [R174+-0xb400], [R164.64], P1 ;  /* 0xf4c00000a4ae7fae */ /* 0x000be20008921844 */
[----:B------:R-:W-:-:S03]  /*28be0*/  IADD3 R184, R7, 0x100000, RZ ;  /* 0x0010000007b87810 */ /* 0x000fc60007ffe0ff */
[----:B------:R3:W-:Y:S01]  /*28bf0*/  LDGSTS.E [R173+-0xa400], [R166.64], P1 ;  /* 0xf5c00000a6ad7fae */ /* 0x0007e20008921844 */
[----:B------:R-:W-:-:S03]  /*28c00*/  IADD3 R183, R7, 0x100000, RZ ;  /* 0x0010000007b77810 */ /* 0x000fc60007ffe0ff */
[----:B------:R3:W-:Y:S01]  /*28c10*/  LDGSTS.E [R172+-0x9400], [R168.64], P1 ;  /* 0xf6c00000a8ac7fae */ /* 0x0007e20008921844 */
[----:B------:R-:W-:Y:S01]  /*28c20*/  IADD3 R182, R7, 0x100000, RZ ;  /* 0x0010000007b67810 */ /* 0x000fe20007ffe0ff */
[C---:B----4-:R-:W-:Y:S02]  /*28c30*/  IMAD.WIDE R170, R3.reuse, 0x4, R188 ;  /* 0x0000000403aa7825 */ /* 0x050fe400078e02bc */
[----:B------:R-:W4:Y:S04]  /*28c40*/  LDL.LU.64 R188, [R1+0xfc0] ;  /* 0x000fc00001bc7983 */ /* 0x000f280000300a00 */
[----:B------:R-:W4:Y:S01]  /*28c50*/  LDL.LU.64 R214, [R1+0xfa0] ;  /* 0x000fa00001d67983 */ /* 0x000f220000300a00 */
[----:B---3--:R-:W-:-:S03]  /*28c60*/  IMAD.WIDE R172, R3, 0x4, R190 ;  /* 0x0000000403ac7825 */ /* 0x008fc600078e02be */
[----:B------:R-:W3:Y:S04]  /*28c70*/  LDL.LU.64 R198, [R1+0xf80] ;  /* 0x000f800001c67983 */ /* 0x000ee80000300a00 */
[----:B------:R1:W-:Y:S04]  /*28c80*/  LDGSTS.E [R0+-0x8400], [R170.64], P1 ;  /* 0xf7c00000aa007fae */ /* 0x0003e80008921844 */
[----:B------:R1:W-:Y:S01]  /*28c90*/  LDGSTS.E [R185+-0x7400], [R172.64], P1 ;  /* 0xf8c00000acb97fae */ /* 0x0003e20008921844 */
[----:B-----5:R-:W-:-:S03]  /*28ca0*/  IMAD.WIDE R174, R3, 0x4, R236 ;  /* 0x0000000403ae7825 */ /* 0x020fc600078e02ec */
[----:B------:R-:W5:Y:S01]  /*28cb0*/  LDL.LU.64 R236, [R1+0xf60] ;  /* 0x000f600001ec7983 */ /* 0x000f620000300a00 */
[----:B------:R-:W-:-:S03]  /*28cc0*/  IMAD.WIDE R176, R3, 0x4, R212 ;  /* 0x0000000403b07825 */ /* 0x000fc600078e02d4 */
[----:B------:R1:W-:Y:S04]  /*28cd0*/  LDGSTS.E [R184+-0x6400], [R174.64], P1 ;  /* 0xf9c00000aeb87fae */ /* 0x0003e80008921844 */
[----:B------:R1:W-:Y:S01]  /*28ce0*/  LDGSTS.E [R183+-0x5400], [R176.64], P1 ;  /* 0xfac00000b0b77fae */ /* 0x0003e20008921844 */
[----:B--2---:R-:W-:-:S03]  /*28cf0*/  IMAD.WIDE R178, R3, 0x4, R196 ;  /* 0x0000000403b27825 */ /* 0x004fc600078e02c4 */
[----:B------:R-:W2:Y:S04]  /*28d00*/  LDL.LU.64 R196, [R1+0xf48] ;  /* 0x000f480001c47983 */ /* 0x000ea80000300a00 */
[----:B------:R-:W2:Y:S04]  /*28d10*/  LDL.LU.64 R212, [R1+0xf50] ;  /* 0x000f500001d47983 */ /* 0x000ea80000300a00 */
[----:B------:R1:W-:Y:S02]  /*28d20*/  LDGSTS.E [R182+-0x4400], [R178.64], P1 ;  /* 0xfbc00000b2b67fae */ /* 0x0003e40008921844 */
[----:B-1----:R-:W-:-:S04]  /*28d30*/  IMAD.WIDE R182, R3, 0x4, R244 ;  /* 0x0000000403b67825 */ /* 0x002fc800078e02f4 */
[----:B------:R-:W-:-:S05]  /*28d40*/  IMAD.WIDE R4, R3, 0x4, R204 ;  /* 0x0000000403047825 */ /* 0x000fca00078e02cc */
[----:B------:R1:W-:Y:S04]  /*28d50*/  STL.64 [R1+0x8], R4 ;  /* 0x0000080401007387 */ /* 0x0003e80000100a00 */
[----:B------:R-:W2:Y:S04]  /*28d60*/  LDL.LU.64 R206, [R1+0xf58] ;  /* 0x000f580001ce7983 */ /* 0x000ea80000300a00 */
[----:B------:R-:W2:Y:S01]  /*28d70*/  LDL.LU.64 R244, [R1+0xf68] ;  /* 0x000f680001f47983 */ /* 0x000ea20000300a00 */
[----:B------:R-:W-:-:S03]  /*28d80*/  IMAD.WIDE R184, R3, 0x4, R228 ;  /* 0x0000000403b87825 */ /* 0x000fc600078e02e4 */
[----:B------:R-:W2:Y:S04]  /*28d90*/  LDL.LU.64 R204, [R1+0xf70] ;  /* 0x000f700001cc7983 */ /* 0x000ea80000300a00 */
[----:B------:R-:W2:Y:S01]  /*28da0*/  LDL.LU.64 R228, [R1+0xf78] ;  /* 0x000f780001e47983 */ /* 0x000ea20000300a00 */
[----:B------:R-:W-:Y:S01]  /*28db0*/  IMAD.WIDE R180, R3, 0x4, R180 ;  /* 0x0000000403b47825 */ /* 0x000fe200078e02b4 */
[----:B------:R-:W-:Y:S02]  /*28dc0*/  LOP3.LUT R252, R252, 0x70, RZ, 0x3c, !PT ;  /* 0x00000070fcfc7812 */ /* 0x000fe400078e3cff */
[----:B------:R-:W-:Y:S01]  /*28dd0*/  IADD3 R193, R7, 0x100000, RZ ;  /* 0x0010000007c17810 */ /* 0x000fe20007ffe0ff */
[----:B------:R-:W-:Y:S01]  /*28de0*/  IMAD.WIDE R186, R3, 0x4, R220 ;  /* 0x0000000403ba7825 */ /* 0x000fe200078e02dc */
[C---:B------:R-:W-:Y:S01]  /*28df0*/  IADD3 R192, R7.reuse, 0x100000, RZ ;  /* 0x0010000007c07810 */ /* 0x040fe20007ffe0ff */
[----:B------:R1:W-:Y:S01]  /*28e00*/  LDGSTS.E [R0+-0x3400], [R180.64], P1 ;  /* 0xfcc00000b4007fae */ /* 0x0003e20008921844 */
[----:B------:R-:W-:-:S02]  /*28e10*/  IADD3 R191, R7, 0x100000, RZ ;  /* 0x0010000007bf7810 */ /* 0x000fc40007ffe0ff */
[C---:B------:R-:W-:Y:S01]  /*28e20*/  IADD3 R190, R252.reuse, 0x100000, RZ ;  /* 0x00100000fcbe7810 */ /* 0x040fe20007ffe0ff */
[----:B------:R3:W-:Y:S04]  /*28e30*/  LDGSTS.E [R193+-0x2400], [R182.64], P1 ;  /* 0xfdc00000b6c17fae */ /* 0x0007e80008921844 */
[----:B------:R3:W-:Y:S04]  /*28e40*/  LDGSTS.E [R192+-0x1400], [R184.64], P1 ;  /* 0xfec00000b8c07fae */ /* 0x0007e80008921844 */
[----:B------:R4:W-:Y:S01]  /*28e50*/  LDGSTS.E [R191+-0x400], [R186.64], P1 ;  /* 0xffc00000babf7fae */ /* 0x0009e20008921844 */
[----:B-1----:R-:W-:-:S03]  /*28e60*/  IADD3 R0, R252, 0x100000, RZ ;  /* 0x00100000fc007810 */ /* 0x002fc60007ffe0ff */
[----:B------:R-:W2:Y:S01]  /*28e70*/  LDL.LU.64 R220, [R1+0xf88] ;  /* 0x000f880001dc7983 */ /* 0x000ea20000300a00 */
[----:B------:R-:W-:-:S03]  /*28e80*/  IADD3 R203, R252, 0x100000, RZ ;  /* 0x00100000fccb7810 */ /* 0x000fc60007ffe0ff */
[----:B------:R1:W-:Y:S04]  /*28e90*/  LDGSTS.E [R190+-0x1f200], [R4.64], P1 ;  /* 0xe0e0000004be7fae */ /* 0x0003e80008921844 */
[----:B------:R-:W2:Y:S01]  /*28ea0*/  LDL.LU.64 R216, [R1+0xf90] ;  /* 0x000f900001d87983 */ /* 0x000ea20000300a00 */
[----:B------:R-:W-:-:S03]  /*28eb0*/  IADD3 R202, R252, 0x100000, RZ ;  /* 0x00100000fcca7810 */ /* 0x000fc60007ffe0ff */
[----:B------:R-:W2:Y:S01]  /*28ec0*/  LDL.LU.64 R238, [R1+0xf98] ;  /* 0x000f980001ee7983 */ /* 0x000ea20000300a00 */
[C---:B------:R-:W-:Y:S02]  /*28ed0*/  IADD3 R201, R252.reuse, 0x100000, RZ ;  /* 0x00100000fcc97810 */ /* 0x040fe40007ffe0ff */
[----:B------:R-:W-:Y:S01]  /*28ee0*/  IADD3 R200, R252, 0x100000, RZ ;  /* 0x00100000fcc87810 */ /* 0x000fe20007ffe0ff */
[----:B----4-:R-:W-:-:S04]  /*28ef0*/  IMAD.WIDE R188, R3, 0x4, R188 ;  /* 0x0000000403bc7825 */ /* 0x010fc800078e02bc */
[C---:B-1----:R-:W-:Y:S01]  /*28f00*/  IMAD.WIDE R190, R3.reuse, 0x4, R214 ;  /* 0x0000000403be7825 */ /* 0x042fe200078e02d6 */
[----:B------:R1:W-:Y:S04]  /*28f10*/  LDGSTS.E [R0+-0x1e200], [R188.64], P1 ;  /* 0xe1e00000bc007fae */ /* 0x0003e80008921844 */
[----:B------:R-:W4:Y:S01]  /*28f20*/  LDL.LU.64 R214, [R1+0xfa8] ;  /* 0x000fa80001d67983 */ /* 0x000f220000300a00 */
[----:B---3--:R-:W-:-:S03]  /*28f30*/  IMAD.WIDE R192, R3, 0x4, R198 ;  /* 0x0000000403c07825 */ /* 0x008fc600078e02c6 */
[----:B------:R-:W3:Y:S04]  /*28f40*/  LDL.LU.64 R230, [R1+0xfb0] ;  /* 0x000fb00001e67983 */ /* 0x000ee80000300a00 */
[----:B------:R1:W-:Y:S01]  /*28f50*/  LDGSTS.E [R203+-0x1d200], [R190.64], P1 ;  /* 0xe2e00000becb7fae */ /* 0x0003e20008921844 */
[----:B-----5:R-:W-:-:S03]  /*28f60*/  IMAD.WIDE R194, R3, 0x4, R236 ;  /* 0x0000000403c27825 */ /* 0x020fc600078e02ec */
[----:B------:R1:W-:Y:S04]  /*28f70*/  LDGSTS.E [R202+-0x1c200], [R192.64], P1 ;  /* 0xe3e00000c0ca7fae */ /* 0x0003e80008921844 */
[----:B------:R-:W5:Y:S04]  /*28f80*/  LDL.LU.64 R236, [R1+0xfb8] ;  /* 0x000fb80001ec7983 */ /* 0x000f680000300a00 */
[----:B------:R-:W5:Y:S04]  /*28f90*/  LDL.LU.64 R240, [R1+0xfc8] ;  /* 0x000fc80001f07983 */ /* 0x000f680000300a00 */
[----:B------:R-:W5:Y:S04]  /*28fa0*/  LDL.LU.64 R224, [R1+0xfd8] ;  /* 0x000fd80001e07983 */ /* 0x000f680000300a00 */
[----:B------:R1:W-:Y:S01]  /*28fb0*/  LDGSTS.E [R201+-0x1b200], [R194.64], P1 ;  /* 0xe4e00000c2c97fae */ /* 0x0003e20008921844 */
[----:B--2---:R-:W-:-:S05]  /*28fc0*/  IMAD.WIDE R196, R3, 0x4, R196 ;  /* 0x0000000403c47825 */ /* 0x004fca00078e02c4 */
[----:B------:R2:W-:Y:S01]  /*28fd0*/  LDGSTS.E [R200+-0x1a200], [R196.64], P1 ;  /* 0xe5e00000c4c87fae */ /* 0x0005e20008921844 */
[----:B-1----:R-:W-:-:S03]  /*28fe0*/  IMAD.WIDE R202, R3, 0x4, R244 ;  /* 0x0000000403ca7825 */ /* 0x002fc600078e02f4 */
[----:B------:R-:W5:Y:S04]  /*28ff0*/  LDL.LU.64 R244, [R1+0xfe0] ;  /* 0x000fe00001f47983 */ /* 0x000f680000300a00 */
[----:B------:R-:W5:Y:S01]  /*29000*/  LDL.LU.64 R246, [R1+0x1008] ;  /* 0x0010080001f67983 */ /* 0x000f620000300a00 */
[----:B--2---:R-:W-:-:S04]  /*29010*/  IMAD.WIDE R200, R3, 0x4, R206 ;  /* 0x0000000403c87825 */ /* 0x004fc800078e02ce */
[C---:B------:R-:W-:Y:S02]  /*29020*/  IMAD.WIDE R206, R3.reuse, 0x4, R228 ;  /* 0x0000000403ce7825 */ /* 0x040fe400078e02e4 */
[----:B------:R-:W2:Y:S04]  /*29030*/  LDL.LU.64 R228, [R1+0x1018] ;  /* 0x0010180001e47983 */ /* 0x000ea80000300a00 */
[----:B------:R-:W2:Y:S04]  /*29040*/  LDL.LU.64 R8, [R1+0x1038] ;  /* 0x0010380001087983 */ /* 0x000ea80000300a00 */
[----:B------:R-:W2:Y:S01]  /*29050*/  LDL.LU.64 R250, [R1+0x1040] ;  /* 0x0010400001fa7983 */ /* 0x000ea20000300a00 */
[----:B------:R-:W-:Y:S01]  /*29060*/  IMAD.WIDE R198, R3, 0x4, R212 ;  /* 0x0000000403c67825 */ /* 0x000fe200078e02d4 */
[----:B------:R-:W-:-:S02]  /*29070*/  IADD3 R213, R252, 0x100000, RZ ;  /* 0x00100000fcd57810 */ /* 0x000fc40007ffe0ff */
[C---:B------:R-:W-:Y:S01]  /*29080*/  IADD3 R212, R252.reuse, 0x100000, RZ ;  /* 0x00100000fcd47810 */ /* 0x040fe20007ffe0ff */
[----:B------:R-:W-:Y:S01]  /*29090*/  IMAD.WIDE R204, R3, 0x4, R204 ;  /* 0x0000000403cc7825 */ /* 0x000fe200078e02cc */
[C---:B------:R-:W-:Y:S01]  /*290a0*/  IADD3 R211, R252.reuse, 0x100000, RZ ;  /* 0x00100000fcd37810 */ /* 0x040fe20007ffe0ff */
[----:B------:R1:W-:Y:S01]  /*290b0*/  LDGSTS.E [R0+-0x19200], [R198.64], P1 ;  /* 0xe6e00000c6007fae */ /* 0x0003e20008921844 */
[----:B------:R-:W-:-:S03]  /*290c0*/  IADD3 R210, R252, 0x100000, RZ ;  /* 0x00100000fcd27810 */ /* 0x000fc60007ffe0ff */
[----:B------:R1:W-:Y:S01]  /*290d0*/  LDGSTS.E [R213+-0x18200], [R200.64], P1 ;  /* 0xe7e00000c8d57fae */ /* 0x0003e20008921844 */
[----:B------:R-:W-:-:S03]  /*290e0*/  IMAD.WIDE R208, R3, 0x4, R220 ;  /* 0x0000000403d07825 */ /* 0x000fc600078e02dc */
[----:B------:R1:W-:Y:S01]  /*290f0*/  LDGSTS.E [R212+-0x17200], [R202.64], P1 ;  /* 0xe8e00000cad47fae */ /* 0x0003e20008921844 */
[----:B------:R-:W-:-:S03]  /*29100*/  IADD3 R223, R252, 0x100000, RZ ;  /* 0x00100000fcdf7810 */ /* 0x000fc60007ffe0ff */
[----:B------:R1:W-:Y:S01]  /*29110*/  LDGSTS.E [R211+-0x16200], [R204.64], P1 ;  /* 0xe9e00000ccd37fae */ /* 0x0003e20008921844 */
[----:B------:R-:W-:-:S03]  /*29120*/  IADD3 R222, R252, 0x100000, RZ ;  /* 0x00100000fcde7810 */ /* 0x000fc60007ffe0ff */
[----:B------:R1:W-:Y:S01]  /*29130*/  LDGSTS.E [R210+-0x15200], [R206.64], P1 ;  /* 0xeae00000ced27fae */ /* 0x0003e20008921844 */
[C---:B------:R-:W-:Y:S01]  /*29140*/  IADD3 R221, R252.reuse, 0x100000, RZ ;  /* 0x00100000fcdd7810 */ /* 0x040fe20007ffe0ff */
[C---:B-1----:R-:W-:Y:S01]  /*29150*/  IMAD.WIDE R212, R3.reuse, 0x4, R238 ;  /* 0x0000000403d47825 */ /* 0x042fe200078e02ee */
[C---:B------:R-:W-:Y:S01]  /*29160*/  IADD3 R220, R252.reuse, 0x100000, RZ ;  /* 0x00100000fcdc7810 */ /* 0x040fe20007ffe0ff */
[----:B------:R1:W-:Y:S04]  /*29170*/  LDGSTS.E [R0+-0x14200], [R208.64], P1 ;  /* 0xebe00000d0007fae */ /* 0x0003e80008921844 */
[----:B------:R-:W2:Y:S01]  /*29180*/  LDL.LU.64 R234, [R1+0x1048] ;  /* 0x0010480001ea7983 */ /* 0x000ea20000300a00 */
[----:B------:R-:W-:Y:S01]  /*29190*/  IMAD.WIDE R210, R3, 0x4, R216 ;  /* 0x0000000403d27825 */ /* 0x000fe200078e02d8 */
[----:B------:R-:W-:-:S04]  /*291a0*/  IADD3 R233, R252, 0x100000, RZ ;  /* 0x00100000fce97810 */ /* 0x000fc80007ffe0ff */
[----:B------:R1:W-:Y:S04]  /*291b0*/  LDGSTS.E [R223+-0x13200], [R210.64], P1 ;  /* 0xece00000d2df7fae */ /* 0x0003e80008921844 */
[----:B------:R1:W-:Y:S01]  /*291c0*/  LDGSTS.E [R222+-0x12200], [R212.64], P1 ;  /* 0xede00000d4de7fae */ /* 0x0003e20008921844 */
[----:B------:R-:W-:Y:S01]  /*291d0*/  IADD3 R232, R252, 0x100000, RZ ;  /* 0x00100000fce87810 */ /* 0x000fe20007ffe0ff */
[----:B----4-:R-:W-:-:S04]  /*291e0*/  IMAD.WIDE R214, R3, 0x4, R214 ;  /* 0x0000000403d67825 */ /* 0x010fc800078e02d6 */
[----:B---3--:R-:W-:Y:S01]  /*291f0*/  IMAD.WIDE R216, R3, 0x4, R230 ;  /* 0x0000000403d87825 */ /* 0x008fe200078e02e6 */
[----:B------:R3:W-:Y:S01]  /*29200*/  LDGSTS.E [R221+-0x11200], [R214.64], P1 ;  /* 0xeee00000d6dd7fae */ /* 0x0007e20008921844 */
[----:B------:R-:W-:-:S03]  /*29210*/  IADD3 R231, R252, 0x100000, RZ ;  /* 0x00100000fce77810 */ /* 0x000fc60007ffe0ff */
[----:B------:R3:W-:Y:S01]  /*29220*/  LDGSTS.E [R220+-0x10200], [R216.64], P1 ;  /* 0xefe00000d8dc7fae */ /* 0x0007e20008921844 */
[----:B-----5:R-:W-:-:S03]  /*29230*/  IMAD.WIDE R218, R3, 0x4, R236 ;  /* 0x0000000403da7825 */ /* 0x020fc600078e02ec */
[----:B------:R-:W4:Y:S01]  /*29240*/  LDL.LU.64 R236, [R1+0x1050] ;  /* 0x0010500001ec7983 */ /* 0x000f220000300a00 */
[----:B---3--:R-:W-:-:S03]  /*29250*/  IMAD.WIDE R220, R3, 0x4, R240 ;  /* 0x0000000403dc7825 */ /* 0x008fc600078e02f0 */
[----:B------:R-:W3:Y:S01]  /*29260*/  LDL.LU.64 R238, [R1+0x1058] ;  /* 0x0010580001ee7983 */ /* 0x000ee20000300a00 */
[----:B------:R-:W-:Y:S01]  /*29270*/  IADD3 R230, R252, 0x100000, RZ ;  /* 0x00100000fce67810 */ /* 0x000fe20007ffe0ff */
[C---:B-1----:R-:W-:Y:S02]  /*29280*/  IMAD.WIDE R222, R3.reuse, 0x4, R224 ;  /* 0x0000000403de7825 */ /* 0x042fe400078e02e0 */
[----:B------:R-:W5:Y:S04]  /*29290*/  LDL.LU.64 R248, [R1+0x1060] ;  /* 0x0010600001f87983 */ /* 0x000f680000300a00 */
[----:B------:R-:W5:Y:S04]  /*292a0*/  LDL.LU.64 R4, [R1+0x1068] ;  /* 0x0010680001047983 */ /* 0x000f680000300a00 */
[----:B------:R1:W-:Y:S04]  /*292b0*/  LDGSTS.E [R0+-0xf200], [R218.64], P1 ;  /* 0xf0e00000da007fae */ /* 0x0003e80008921844 */
[----:B------:R1:W-:Y:S04]  /*292c0*/  LDGSTS.E [R233+-0xe200], [R220.64], P1 ;  /* 0xf1e00000dce97fae */ /* 0x0003e80008921844 */
[----:B------:R1:W-:Y:S01]  /*292d0*/  LDGSTS.E [R232+-0xd200], [R222.64], P1 ;  /* 0xf2e00000dee87fae */ /* 0x0003e20008921844 */
[----:B------:R-:W-:-:S03]  /*292e0*/  IMAD.WIDE R224, R3, 0x4, R244 ;  /* 0x0000000403e07825 */ /* 0x000fc600078e02f4 */
[----:B------:R-:W5:Y:S01]  /*292f0*/  LDL.LU.64 R244, [R1+0x1070] ;  /* 0x0010700001f47983 */ /* 0x000f620000300a00 */
[----:B------:R-:W-:-:S03]  /*29300*/  IMAD.WIDE R226, R3, 0x4, R246 ;  /* 0x0000000403e27825 */ /* 0x000fc600078e02f6 */
[----:B------:R2:W-:Y:S04]  /*29310*/  LDGSTS.E [R231+-0xc200], [R224.64], P1 ;  /* 0xf3e00000e0e77fae */ /* 0x0005e80008921844 */
[----:B------:R2:W-:Y:S04]  /*29320*/  LDGSTS.E [R230+-0xb200], [R226.64], P1 ;  /* 0xf4e00000e2e67fae */ /* 0x0005e80008921844 */
[----:B------:R-:W5:Y:S01]  /*29330*/  LDL.LU.64 R246, [R1+0x1078] ;  /* 0x0010780001f67983 */ /* 0x000f620000300a00 */
[----:B--2---:R-:W-:-:S03]  /*29340*/  IMAD.WIDE R230, R3, 0x4, R8 ;  /* 0x0000000403e67825 */ /* 0x004fc600078e0208 */
[----:B------:R-:W2:Y:S01]  /*29350*/  LDL.LU.64 R8, [R1+0x1420] ;  /* 0x0014200001087983 */ /* 0x000ea20000300a00 */
[----:B-1----:R-:W-:-:S03]  /*29360*/  IMAD.WIDE R232, R3, 0x4, R250 ;  /* 0x0000000403e87825 */ /* 0x002fc600078e02fa */
[----:B------:R-:W2:Y:S04]  /*29370*/  LDL.LU.64 R250, [R1+0x1a80] ;  /* 0x001a800001fa7983 */ /* 0x000ea80000300a00 */
[----:B------:R-:W2:Y:S04]  /*29380*/  LDL.LU.64 R24, [R1+0x1a78] ;  /* 0x001a780001187983 */ /* 0x000ea80000300a00 */
[----:B------:R-:W2:Y:S04]  /*29390*/  LDL.LU.64 R18, [R1+0x1a70] ;  /* 0x001a700001127983 */ /* 0x000ea80000300a00 */
[----:B------:R-:W2:Y:S01]  /*293a0*/  LDL.LU.64 R20, [R1+0x1a68] ;  /* 0x001a680001147983 */ /* 0x000ea20000300a00 */
[----:B------:R-:W-:Y:S01]  /*293b0*/  IMAD.WIDE R228, R3, 0x4, R228 ;  /* 0x0000000403e47825 */ /* 0x000fe200078e02e4 */
[----:B------:R-:W-:-:S02]  /*293c0*/  IADD3 R243, R252, 0x100000, RZ ;  /* 0x00100000fcf37810 */ /* 0x000fc40007ffe0ff */
[----:B------:R-:W2:Y:S01]  /*293d0*/  LDL.LU.64 R10, [R1+0x1a00] ;  /* 0x001a0000010a7983 */ /* 0x000ea20000300a00 */
[C---:B------:R-:W-:Y:S02]  /*293e0*/  IADD3 R242, R252.reuse, 0x100000, RZ ;  /* 0x00100000fcf27810 */ /* 0x040fe40007ffe0ff */
[C---:B------:R-:W-:Y:S01]  /*293f0*/  IADD3 R241, R252.reuse, 0x100000, RZ ;  /* 0x00100000fcf17810 */ /* 0x040fe20007ffe0ff */
[----:B------:R1:W-:Y:S01]  /*29400*/  LDGSTS.E [R0+-0xa200], [R228.64], P1 ;  /* 0xf5e00000e4007fae */ /* 0x0003e20008921844 */
[----:B------:R-:W-:Y:S01]  /*29410*/  IADD3 R240, R252, 0x100000, RZ ;  /* 0x00100000fcf07810 */ /* 0x000fe20007ffe0ff */
[C---:B------:R-:W-:Y:S02]  /*29420*/  IMAD.WIDE R234, R3.reuse, 0x4, R234 ;  /* 0x0000000403ea7825 */ /* 0x040fe400078e02ea */
[----:B------:R5:W-:Y:S04]  /*29430*/  LDGSTS.E [R243+-0x9200], [R230.64], P1 ;  /* 0xf6e00000e6f37fae */ /* 0x000be80008921844 */
[----:B------:R5:W-:Y:S04]  /*29440*/  LDGSTS.E [R242+-0x8200], [R232.64], P1 ;  /* 0xf7e00000e8f27fae */ /* 0x000be80008921844 */
[----:B------:R1:W-:Y:S04]  /*29450*/  LDGSTS.E [R241+-0x7200], [R234.64], P1 ;  /* 0xf8e00000eaf17fae */ /* 0x0003e80008921844 */
[----:B------:R-:W2:Y:S04]  /*29460*/  LDL.LU.64 R16, [R1+0x19f8] ;  /* 0x0019f80001107983 */ /* 0x000ea80000300a00 */
[----:B------:R-:W2:Y:S01]  /*29470*/  LDL.LU.64 R14, [R1+0x19f0] ;  /* 0x0019f000010e7983 */ /* 0x000ea20000300a00 */
[----:B----4-:R-:W-:-:S04]  /*29480*/  IMAD.WIDE R236, R3, 0x4, R236 ;  /* 0x0000000403ec7825 */ /* 0x010fc800078e02ec */
[C---:B---3--:R-:W-:Y:S01]  /*29490*/  IMAD.WIDE R238, R3.reuse, 0x4, R238 ;  /* 0x0000000403ee7825 */ /* 0x048fe200078e02ee */
[----:B------:R1:W-:Y:S04]  /*294a0*/  LDGSTS.E [R240+-0x6200], [R236.64], P1 ;  /* 0xf9e00000ecf07fae */ /* 0x0003e80008921844 */
[----:B------:R3:W-:Y:S01]  /*294b0*/  LDGSTS.E [R0+-0x5200], [R238.64], P1 ;  /* 0xfae00000ee007fae */ /* 0x0007e20008921844 */
[----:B-----5:R-:W-:-:S04]  /*294c0*/  IMAD.WIDE R242, R3, 0x4, R4 ;  /* 0x0000000403f27825 */ /* 0x020fc800078e0204 */
[C---:B-1----:R-:W-:Y:S01]  /*294d0*/  IMAD.WIDE R240, R3.reuse, 0x4, R248 ;  /* 0x0000000403f07825 */ /* 0x042fe200078e02f8 */
[C---:B------:R-:W-:Y:S02]  /*294e0*/  IADD3 R249, R252.reuse, 0x100000, RZ ;  /* 0x00100000fcf97810 */ /* 0x040fe40007ffe0ff */
[----:B------:R-:W-:Y:S02]  /*294f0*/  IADD3 R248, R252, 0x100000, RZ ;  /* 0x00100000fcf87810 */ /* 0x000fe40007ffe0ff */
[----:B------:R3:W-:Y:S04]  /*29500*/  LDGSTS.E [R0+-0x4200], [R240.64], P1 ;  /* 0xfbe00000f0007fae */ /* 0x0007e80008921844 */
[----:B------:R2:W-:Y:S01]  /*29510*/  LDGSTS.E [R249+-0x3200], [R242.64], P1 ;  /* 0xfce00000f2f97fae */ /* 0x0005e20008921844 */
[----:B------:R-:W-:-:S05]  /*29520*/  IMAD.WIDE R244, R3, 0x4, R244 ;  /* 0x0000000403f47825 */ /* 0x000fca00078e02f4 */
[----:B------:R2:W-:Y:S02]  /*29530*/  LDGSTS.E [R248+-0x2200], [R244.64], P1 ;  /* 0xfde00000f4f87fae */ /* 0x0005e40008921844 */
[----:B--2---:R-:W-:Y:S02]  /*29540*/  IMAD.WIDE R248, R3, 0x4, R8 ;  /* 0x0000000403f87825 */ /* 0x004fe400078e0208 */
[----:B------:R-:W2:Y:S02]  /*29550*/  LDL.LU.64 R8, [R1+0x19e8] ;  /* 0x0019e80001087983 */ /* 0x000ea40000300a00 */
[----:B------:R-:W-:-:S05]  /*29560*/  IMAD.WIDE R28, R2, 0x4, R250 ;  /* 0x00000004021c7825 */ /* 0x000fca00078e02fa */
[----:B------:R1:W-:Y:S04]  /*29570*/  STL.64 [R1+0x1a80], R28 ;  /* 0x001a801c01007387 */ /* 0x0003e80000100a00 */
[----:B------:R-:W4:Y:S04]  /*29580*/  LDL.LU.64 R250, [R1+0x1980] ;  /* 0x0019800001fa7983 */ /* 0x000f280000300a00 */
[----:B------:R-:W5:Y:S01]  /*29590*/  S2R R5, SR_TID.X ;  /* 0x0000000000057919 */ /* 0x000f620000002100 */
[----:B------:R-:W-:Y:S01]  /*295a0*/  IMAD.WIDE R246, R3, 0x4, R246 ;  /* 0x0000000403f67825 */ /* 0x000fe200078e02f6 */
[----:B------:R-:W-:-:S04]  /*295b0*/  IADD3 R252, R252, 0x100000, RZ ;  /* 0x00100000fcfc7810 */ /* 0x000fc80007ffe0ff */
[----:B------:R3:W-:Y:S04]  /*295c0*/  LDGSTS.E [R0+-0x1200], [R246.64], P1 ;  /* 0xfee00000f6007fae */ /* 0x0007e80008921844 */
[----:B------:R1:W-:Y:S04]  /*295d0*/  LDGSTS.E [R252+-0x200], [R248.64], P1 ;  /* 0xffe00000f8fc7fae */ /* 0x0003e80008921844 */
[----:B------:R-:W0:Y:S01]  /*295e0*/  LDGDEPBAR ;  /* 0x00000000000079af */ /* 0x000e220000000000 */
[----:B------:R-:W-:Y:S02]  /*295f0*/  IMAD.MOV.U32 R4, RZ, RZ, c[0x0][0x180] ;  /* 0x00006000ff047624 */ /* 0x000fe400078e00ff */
[----:B------:R-:W-:Y:S01]  /*29600*/  IMAD.WIDE R32, R2, 0x4, R24 ;  /* 0x0000000402207825 */ /* 0x000fe200078e0218 */
[----:B-----5:R-:W-:-:S03]  /*29610*/  LOP3.LUT R13, R5, 0x7f, RZ, 0xc0, !PT ;  /* 0x0000007f050d7812 */ /* 0x020fc600078ec0ff */
[----:B------:R-:W-:Y:S01]  /*29620*/  IMAD.WIDE R18, R2, 0x4, R18 ;  /* 0x0000000402127825 */ /* 0x000fe200078e0212 */
[----:B------:R-:W-:-:S03]  /*29630*/  SHF.L.U32 R23, R13, 0x2, RZ ;  /* 0x000000020d177819 */ /* 0x000fc600000006ff */
[----:B------:R-:W-:Y:S01]  /*29640*/  IMAD.WIDE R30, R2, 0x4, R20 ;  /* 0x00000004021e7825 */ /* 0x000fe200078e0214 */
[----:B---3--:R-:W-:Y:S01]  /*29650*/  IADD3 R0, R23, 0x100000, RZ ;  /* 0x0010000017007810 */ /* 0x008fe20007ffe0ff */
[----:B------:R-:W-:Y:S01]  /*29660*/  BAR.SYNC.DEFER_BLOCKING 0x0 ;  /* 0x0000000000007b1d */ /* 0x000fe20000010000 */
[----:B------:R-:W-:-:S05]  /*29670*/  IADD3 R6, R4, -0x119, RZ ;  /* 0xfffffee704067810 */ /* 0x000fca0007ffe0ff */
[----:B------:R-:W-:Y:S01]  /*29680*/  STL.64 [R1+0x1a78], R32 ;  /* 0x001a782001007387 */ /* 0x000fe20000100a00 */
[----:B------:R-:W-:-:S03]  /*29690*/  ISETP.GE.U32.AND P1, PT, R6, 0x7ffffe68, PT ;  /* 0x7ffffe680600780c */ /* 0x000fc60003f26070 */
[----:B------:R3:W-:Y:S01]  /*296a0*/  STL.64 [R1+0x1a70], R18 ;  /* 0x001a701201007387 */ /* 0x0007e20000100a00 */
[----:B------:R-:W-:-:S03]  /*296b0*/  IADD3 R12, R23, 0x100000, RZ ;  /* 0x00100000170c7810 */ /* 0x000fc60007ffe0ff */
[----:B------:R-:W5:Y:S01]  /*296c0*/  LDL.LU.64 R24, [R1+0x1978] ;  /* 0x0019780001187983 */ /* 0x000f620000300a00 */
[----:B------:R-:W-:-:S03]  /*296d0*/  IADD3 R6, R23, 0x100000, RZ ;  /* 0x0010000017067810 */ /* 0x000fc60007ffe0ff */
[----:B------:R2:W-:Y:S04]  /*296e0*/  STL.64 [R1+0x1a68], R30 ;  /* 0x001a681e01007387 */ /* 0x0005e80000100a00 */
[----:B------:R-:W-:Y:S01]  /*296f0*/  @!PT LDS RZ, [RZ] ;  /* 0x00000000fffff984 */ /* 0x000fe20000000800 */
[----:B------:R-:W-:Y:S01]  /*29700*/  @!PT LDS RZ, [RZ] ;  /* 0x00000000fffff984 */ /* 0x000fe20000000800 */
[----:B------:R-:W-:Y:S01]  /*29710*/  @!PT LDS RZ, [RZ] ;  /* 0x00000000fffff984 */ /* 0x000fe20000000800 */
[----:B------:R1:W-:Y:S04]  /*29720*/  LDGSTS.E [R0+-0x80000], [R28.64], !P3 ;  /* 0x800000001c007fae */ /* 0x0003e8000d921844 */
[----:B------:R3:W-:Y:S04]  /*29730*/  LDGSTS.E [R12+-0x7fe00], [R32.64], !P3 ;  /* 0x80200000200c7fae */ /* 0x0007e8000d921844 */
[----:B------:R3:W-:Y:S01]  /*29740*/  LDGSTS.E [R6+-0x7fc00], [R18.64], !P3 ;  /* 0x8040000012067fae */ /* 0x0007e2000d921844 */
[----:B-1----:R-:W-:-:S03]  /*29750*/  IMAD.WIDE R28, R2, 0x4, R10 ;  /* 0x00000004021c7825 */ /* 0x002fc600078e020a */
[----:B------:R-:W5:Y:S04]  /*29760*/  LDL.LU.64 R10, [R1+0x1970] ;  /* 0x00197000010a7983 */ /* 0x000f680000300a00 */
[----:B------:R-:W5:Y:S04]  /*29770*/  LDL.LU.64 R20, [R1+0x1968] ;  /* 0x0019680001147983 */ /* 0x000f680000300a00 */
[----:B------:R4:W-:Y:S04]  /*29780*/  STL.64 [R1+0x1a00], R28 ;  /* 0x001a001c01007387 */ /* 0x0009e80000100a00 */
[----:B---3--:R-:W2:Y:S01]  /*29790*/  LDL.LU.64 R18, [R1+0x1900] ;  /* 0x0019000001127983 */ /* 0x008ea20000300a00 */
[----:B------:R-:W-:Y:S01]  /*297a0*/  IADD3 R252, R23, 0x100000, RZ ;  /* 0x0010000017fc7810 */ /* 0x000fe20007ffe0ff */
[----:B------:R-:W-:-:S04]  /*297b0*/  IMAD.WIDE R34, R2, 0x4, R16 ;  /* 0x0000000402227825 */ /* 0x000fc800078e0210 */
[C---:B------:R-:W-:Y:S01]  /*297c0*/  IMAD.WIDE R32, R2.reuse, 0x4, R14 ;  /* 0x0000000402207825 */ /* 0x040fe200078e020e */
[----:B------:R2:W-:Y:S04]  /*297d0*/  LDGSTS.E [R252+-0x7fa00], [R30.64], !P3 ;  /* 0x806000001efc7fae */ /* 0x0005e8000d921844 */
[----:B------:R-:W-:Y:S04]  /*297e0*/  STL.64 [R1+0x19f8], R34 ;  /* 0x0019f82201007387 */ /* 0x000fe80000100a00 */
[----:B------:R5:W-:Y:S04]  /*297f0*/  STL.64 [R1+0x19f0], R32 ;  /* 0x0019f02001007387 */ /* 0x000be80000100a00 */
[----:B------:R-:W2:Y:S04]  /*29800*/  LDL.LU.64 R16, [R1+0x18f8] ;  /* 0x0018f80001107983 */ /* 0x000ea80000300a00 */
[----:B------:R4:W-:Y:S04]  /*29810*/  LDGSTS.E [R0+-0x7e000], [R28.64], !P5 ;  /* 0x820000001c007fae */ /* 0x0009e8000e921844 */
[----:B------:R1:W-:Y:S04]  /*29820*/  LDGSTS.E [R12+-0x7de00], [R34.64], !P5 ;  /* 0x82200000220c7fae */ /* 0x0003e8000e921844 */
[----:B------:R5:W-:Y:S01]  /*29830*/  LDGSTS.E [R6+-0x7dc00], [R32.64], !P5 ;  /* 0x8240000020067fae */ /* 0x000be2000e921844 */
[----:B--2---:R-:W-:-:S05]  /*29840*/  IMAD.WIDE R30, R2, 0x4, R8 ;  /* 0x00000004021e7825 */ /* 0x004fca00078e0208 */
[----:B------:R2:W-:Y:S04]  /*29850*/  STL.64 [R1+0x19e8], R30 ;  /* 0x0019e81e01007387 */ /* 0x0005e80000100a00 */
[----:B------:R-:W3:Y:S04]  /*29860*/  LDL.LU.64 R14, [R1+0x18f0] ;  /* 0x0018f000010e7983 */ /* 0x000ee80000300a00 */
[----:B------:R-:W3:Y:S01]  /*29870*/  LDL.LU.64 R8, [R1+0x18e8] ;  /* 0x0018e80001087983 */ /* 0x000ee20000300a00 */
[----:B----4-:R-:W-:-:S03]  /*29880*/  IMAD.WIDE R28, R2, 0x4, R250 ;  /* 0x00000004021c7825 */ /* 0x010fc600078e02fa */
[----:B------:R2:W-:Y:S04]  /*29890*/  LDGSTS.E [R252+-0x7da00], [R30.64], !P5 ;  /* 0x826000001efc7fae */ /* 0x0005e8000e921844 */
[----:B------:R4:W-:Y:S04]  /*298a0*/  STL.64 [R1+0x1980], R28 ;  /* 0x0019801c01007387 */ /* 0x0009e80000100a00 */
[----:B------:R-:W3:Y:S04]  /*298b0*/  LDL.LU.64 R250, [R1+0x1880] ;  /* 0x0018800001fa7983 */ /* 0x000ee80000300a00 */
[----:B------:R4:W-:Y:S01]  /*298c0*/  LDGSTS.E [R0+-0x7c000], [R28.64], !P2 ;  /* 0x840000001c007fae */ /* 0x0009e2000d121844 */
[----:B-----5:R-:W-:-:S05]  /*298d0*/  IMAD.WIDE R32, R2, 0x4, R24 ;  /* 0x0000000402207825 */ /* 0x020fca00078e0218 */
[----:B------:R-:W-:Y:S04]  /*298e0*/  STL.64 [R1+0x1978], R32 ;  /* 0x0019782001007387 */ /* 0x000fe80000100a00 */
[----:B------:R3:W-:Y:S01]  /*298f0*/  LDGSTS.E [R12+-0x7be00], [R32.64], !P2 ;  /* 0x84200000200c7fae */ /* 0x0007e2000d121844 */
[----:B------:R-:W-:-:S04]  /*29900*/  IMAD.WIDE R10, R2, 0x4, R10 ;  /* 0x00000004020a7825 */ /* 0x000fc800078e020a */
[C---:B--2---:R-:W-:Y:S01]  /*29910*/  IMAD.WIDE R30, R2.reuse, 0x4, R20 ;  /* 0x00000004021e7825 */ /* 0x044fe200078e0214 */
[----:B------:R2:W-:Y:S04]  /*29920*/  STL.64 [R1+0x1970], R10 ;  /* 0x0019700a01007387 */ /* 0x0005e80000100a00 */
[----:B------:R-:W5:Y:S01]  /*29930*/  LDL.LU.64 R24, [R1+0x1878] ;  /* 0x0018780001187983 */ /* 0x000f620000300a00 */
[----:B----4-:R-:W-:-:S03]  /*29940*/  IMAD.WIDE R28, R2, 0x4, R18 ;  /* 0x00000004021c7825 */ /* 0x010fc600078e0212 */
[----:B------:R4:W-:Y:S04]  /*29950*/  STL.64 [R1+0x1968], R30 ;  /* 0x0019681e01007387 */ /* 0x0009e80000100a00 */
[----:B------:R-:W5:Y:S04]  /*29960*/  LDL.LU.64 R18, [R1+0x1870] ;  /* 0x0018700001127983 */ /* 0x000f680000300a00 */
[----:B------:R-:W5:Y:S04]  /*29970*/  LDL.LU.64 R20, [R1+0x1868] ;  /* 0x0018680001147983 */ /* 0x000f680000300a00 */
[----:B------:R2:W-:Y:S04]  /*29980*/  STL.64 [R1+0x1900], R28 ;  /* 0x0019001c01007387 */ /* 0x0005e80000100a00 */
[----:B------:R2:W-:Y:S01]  /*29990*/  LDGSTS.E [R6+-0x7bc00], [R10.64], !P2 ;  /* 0x844000000a067fae */ /* 0x0005e2000d121844 */
[----:B-1----:R-:W-:-:S03]  /*299a0*/  IMAD.WIDE R34, R2, 0x4, R16 ;  /* 0x0000000402227825 */ /* 0x002fc600078e0210 */
[----:B------:R4:W-:Y:S04]  /*299b0*/  LDGSTS.E [R252+-0x7ba00], [R30.64], !P2 ;  /* 0x846000001efc7fae */ /* 0x0009e8000d121844 */
[----:B------:R1:W-:Y:S04]  /*299c0*/  LDGSTS.E [R0+-0x7a000], [R28.64], !P4 ;  /* 0x860000001c007fae */ /* 0x0003e8000e121844 */
[----:B--2---:R-:W2:Y:S04]  /*299d0*/  LDL.LU.64 R10, [R1+0x1800] ;  /* 0x00180000010a7983 */ /* 0x004ea80000300a00 */
[----:B------:R-:W-:Y:S04]  /*299e0*/  STL.64 [R1+0x18f8], R34 ;  /* 0x0018f82201007387 */ /* 0x000fe80000100a00 */
[----:B------:R1:W-:Y:S01]  /*299f0*/  LDGSTS.E [R12+-0x79e00], [R34.64], !P4 ;  /* 0x86200000220c7fae */ /* 0x0003e2000e121844 */
[----:B---3--:R-:W-:-:S04]  /*29a00*/  IMAD.WIDE R32, R2, 0x4, R14 ;  /* 0x0000000402207825 */ /* 0x008fc800078e020e */
[C---:B----4-:R-:W-:Y:S01]  /*29a10*/  IMAD.WIDE R30, R2.reuse, 0x4, R8 ;  /* 0x00000004021e7825 */ /* 0x050fe200078e0208 */
[----:B------:R5:W-:Y:S04]  /*29a20*/  STL.64 [R1+0x18f0], R32 ;  /* 0x0018f02001007387 */ /* 0x000be80000100a00 */
[----:B------:R-:W3:Y:S04]  /*29a30*/  LDL.LU.64 R16, [R1+0x17f8] ;  /* 0x0017f80001107983 */ /* 0x000ee80000300a00 */
[----:B------:R4:W-:Y:S04]  /*29a40*/  STL.64 [R1+0x18e8], R30 ;  /* 0x0018e81e01007387 */ /* 0x0009e80000100a00 */
[----:B------:R-:W3:Y:S04]  /*29a50*/  LDL.LU.64 R14, [R1+0x17f0] ;  /* 0x0017f000010e7983 */ /* 0x000ee80000300a00 */
[----:B------:R-:W3:Y:S01]  /*29a60*/  LDL.LU.64 R8, [R1+0x17e8] ;  /* 0x0017e80001087983 */ /* 0x000ee20000300a00 */
[----:B-1----:R-:W-:-:S03]  /*29a70*/  IMAD.WIDE R28, R2, 0x4, R250 ;  /* 0x00000004021c7825 */ /* 0x002fc600078e02fa */
[----:B------:R5:W-:Y:S04]  /*29a80*/  LDGSTS.E [R6+-0x79c00], [R32.64], !P4 ;  /* 0x8640000020067fae */ /* 0x000be8000e121844 */
[----:B------:R2:W-:Y:S04]  /*29a90*/  STL.64 [R1+0x1880], R28 ;  /* 0x0018801c01007387 */ /* 0x0005e80000100a00 */
[----:B------:R-:W3:Y:S04]  /*29aa0*/  LDL.LU.64 R250, [R1+0x1a90] ;  /* 0x001a900001fa7983 */ /* 0x000ee80000300a00 */
[----:B------:R4:W-:Y:S04]  /*29ab0*/  LDGSTS.E [R252+-0x79a00], [R30.64], !P4 ;  /* 0x866000001efc7fae */ /* 0x0009e8000e121844 */
[----:B------:R2:W-:Y:S01]  /*29ac0*/  LDGSTS.E [R0+-0x78000], [R28.64], !P6 ;  /* 0x880000001c007fae */ /* 0x0005e2000f121844 */
[----:B-----5:R-:W-:-:S04]  /*29ad0*/  IMAD.WIDE R32, R2, 0x4, R24 ;  /* 0x0000000402207825 */ /* 0x020fc800078e0218 */
[C---:B------:R-:W-:Y:S01]  /*29ae0*/  IMAD.WIDE R18, R2.reuse, 0x4, R18 ;  /* 0x0000000402127825 */ /* 0x040fe200078e0212 */
[----:B------:R-:W-:Y:S03]  /*29af0*/  STL.64 [R1+0x1878], R32 ;  /* 0x0018782001007387 */ /* 0x000fe60000100a00 */
[C---:B----4-:R-:W-:Y:S01]  /*29b00*/  IMAD.WIDE R30, R2.reuse, 0x4, R20 ;  /* 0x00000004021e7825 */ /* 0x050fe200078e0214 */
[----:B------:R1:W-:Y:S04]  /*29b10*/  STL.64 [R1+0x1870], R18 ;  /* 0x0018701201007387 */ /* 0x0003e80000100a00 */
[----:B------:R-:W4:Y:S04]  /*29b20*/  LDL.LU.64 R24, [R1+0x1a88] ;  /* 0x001a880001187983 */ /* 0x000f280000300a00 */
[----:B------:R5:W-:Y:S04]  /*29b30*/  STL.64 [R1+0x1868], R30 ;  /* 0x0018681e01007387 */ /* 0x000be80000100a00 */
[----:B------:R1:W-:Y:S04]  /*29b40*/  LDGSTS.E [R12+-0x77e00], [R32.64], !P6 ;  /* 0x88200000200c7fae */ /* 0x0003e8000f121844 */
[----:B------:R1:W-:Y:S01]  /*29b50*/  LDGSTS.E [R6+-0x77c00], [R18.64], !P6 ;  /* 0x8840000012067fae */ /* 0x0003e2000f121844 */
[----:B--2---:R-:W-:-:S03]  /*29b60*/  IMAD.WIDE R28, R2, 0x4, R10 ;  /* 0x00000004021c7825 */ /* 0x004fc600078e020a */
[----:B------:R5:W-:Y:S04]  /*29b70*/  LDGSTS.E [R252+-0x77a00], [R30.64], !P6 ;  /* 0x886000001efc7fae */ /* 0x000be8000f121844 */
[----:B------:R-:W2:Y:S04]  /*29b80*/  LDL.LU.64 R10, [R1+0x1a60] ;  /* 0x001a6000010a7983 */ /* 0x000ea80000300a00 */
[----:B------:R-:W2:Y:S04]  /*29b90*/  LDL.LU.64 R20, [R1+0x1a58] ;  /* 0x001a580001147983 */ /* 0x000ea80000300a00 */
[----:B------:R3:W-:Y:S04]  /*29ba0*/  STL.64 [R1+0x1800], R28 ;  /* 0x0018001c01007387 */ /* 0x0007e80000100a00 */
[----:B-1----:R-:W2:Y:S04]  /*29bb0*/  LDL.LU.64 R18, [R1+0x1a50] ;  /* 0x001a500001127983 */ /* 0x002ea80000300a00 */
[----:B------:R1:W-:Y:S01]  /*29bc0*/  LDGSTS.E [R0+-0x76000], [R28.64], !P0 ;  /* 0x8a0000001c007fae */ /* 0x0003e2000c121844 */
[----:B---3--:R-:W-:-:S04]  /*29bd0*/  IMAD.WIDE R34, R2, 0x4, R16 ;  /* 0x0000000402227825 */ /* 0x008fc800078e0210 */
[C---:B------:R-:W-:Y:S01]  /*29be0*/  IMAD.WIDE R32, R2.reuse, 0x4, R14 ;  /* 0x0000000402207825 */ /* 0x040fe200078e020e */
[----:B------:R-:W-:Y:S03]  /*29bf0*/  STL.64 [R1+0x17f8], R34 ;  /* 0x0017f82201007387 */ /* 0x000fe60000100a00 */
[C---:B-----5:R-:W-:Y:S01]  /*29c00*/  IMAD.WIDE R30, R2.reuse, 0x4, R8 ;  /* 0x00000004021e7825 */ /* 0x060fe200078e0208 */
        /* <DEDUP_REMOVED lines=10> */
[----:B------:R5:W-:Y:S04]  /*29cb0*/  LDGSTS.E [R252+-0x75a00], [R30.64], !P0 ;  /* 0x8a6000001efc7fae */ /* 0x000be8000c121844 */
[----:B------:R1:W-:Y:S01]  /*29cc0*/  LDGSTS.E [R0+-0x74000], [R28.64], !P1 ;  /* 0x8c0000001c007fae */ /* 0x0003e2000c921844 */
[----:B------:R-:W-:-:S04]  /*29cd0*/  IADD3 R3, R4, -0x11d, RZ ;  /* 0xfffffee304037810 */ /* 0x000fc80007ffe0ff */
[----:B------:R-:W-:Y:S01]  /*29ce0*/  ISETP.GE.U32.AND P3, PT, R3, 0x7ffffe64, PT ;  /* 0x7ffffe640300780c */ /* 0x000fe20003f66070 */
[----:B----4-:R-:W-:-:S05]  /*29cf0*/  IMAD.WIDE R32, R2, 0x4, R24 ;  /* 0x0000000402207825 */ /* 0x010fca00078e0218 */
[----:B------:R-:W-:Y:S04]  /*29d00*/  STL.64 [R1+0x1278], R32 ;  /* 0x0012782001007387 */ /* 0x000fe80000100a00 */
[----:B------:R4:W-:Y:S01]  /*29d10*/  LDGSTS.E [R12+-0x73e00], [R32.64], !P1 ;  /* 0x8c200000200c7fae */ /* 0x0009e2000c921844 */
[----:B--2---:R-:W-:-:S04]  /*29d20*/  IMAD.WIDE R10, R2, 0x4, R10 ;  /* 0x00000004020a7825 */ /* 0x004fc800078e020a */
[C---:B-----5:R-:W-:Y:S01]  /*29d30*/  IMAD.WIDE R30, R2.reuse, 0x4, R20 ;  /* 0x00000004021e7825 */ /* 0x060fe200078e0214 */
[----:B------:R2:W-:Y:S04]  /*29d40*/  STL.64 [R1+0x1270], R10 ;  /* 0x0012700a01007387 */ /* 0x0005e80000100a00 */
[----:B------:R-:W5:Y:S01]  /*29d50*/  LDL.LU.64 R24, [R1+0x1a28] ;  /* 0x001a280001187983 */ /* 0x000f620000300a00 */
[----:B-1----:R-:W-:-:S03]  /*29d60*/  IMAD.WIDE R28, R2, 0x4, R18 ;  /* 0x00000004021c7825 */ /* 0x002fc600078e0212 */
[----:B------:R1:W-:Y:S04]  /*29d70*/  STL.64 [R1+0x1268], R30 ;  /* 0x0012681e01007387 */ /* 0x0003e80000100a00 */
[----:B------:R-:W5:Y:S04]  /*29d80*/  LDL.LU.64 R18, [R1+0x1a20] ;  /* 0x001a200001127983 */ /* 0x000f680000300a00 */
[----:B------:R-:W5:Y:S04]  /*29d90*/  LDL.LU.64 R20, [R1+0x1a18] ;  /* 0x001a180001147983 */ /* 0x000f680000300a00 */
[----:B------:R1:W-:Y:S04]  /*29da0*/  STL.64 [R1+0x11e0], R28 ;  /* 0x0011e01c01007387 */ /* 0x0003e80000100a00 */
[----:B------:R2:W-:Y:S04]  /*29db0*/  LDGSTS.E [R6+-0x73c00], [R10.64], !P1 ;  /* 0x8c4000000a067fae */ /* 0x0005e8000c921844 */
[----:B------:R1:W-:Y:S04]  /*29dc0*/  LDGSTS.E [R252+-0x73a00], [R30.64], !P1 ;  /* 0x8c6000001efc7fae */ /* 0x0003e8000c921844 */
[----:B------:R1:W-:Y:S04]  /*29dd0*/  LDGSTS.E [R0+-0x72000], [R28.64], !P3 ;  /* 0x8e0000001c007fae */ /* 0x0003e8000d921844 */
[----:B--2---:R-:W2:Y:S01]  /*29de0*/  LDL.LU.64 R10, [R1+0x1a10] ;  /* 0x001a1000010a7983 */ /* 0x004ea20000300a00 */
[----:B---3--:R-:W-:-:S04]  /*29df0*/  IMAD.WIDE R34, R2, 0x4, R16 ;  /* 0x0000000402227825 */ /* 0x008fc800078e0210 */
[C---:B----4-:R-:W-:Y:S01]  /*29e00*/  IMAD.WIDE R32, R2.reuse, 0x4, R14 ;  /* 0x0000000402207825 */ /* 0x050fe200078e020e */
[----:B------:R-:W-:Y:S03]  /*29e10*/  STL.64 [R1+0x11b8], R34 ;  /* 0x0011b82201007387 */ /* 0x000fe60000100a00 */
[C---:B-1----:R-:W-:Y:S01]  /*29e20*/  IMAD.WIDE R30, R2.reuse, 0x4, R8 ;  /* 0x00000004021e7825 */ /* 0x042fe200078e0208 */
[----:B------:R5:W-:Y:S04]  /*29e30*/  STL.64 [R1+0x11b0], R32 ;  /* 0x0011b02001007387 */ /* 0x000be80000100a00 */
[----:B------:R-:W3:Y:S04]  /*29e40*/  LDL.LU.64 R16, [R1+0x1a08] ;  /* 0x001a080001107983 */ /* 0x000ee80000300a00 */
[----:B------:R1:W-:Y:S04]  /*29e50*/  STL.64 [R1+0x11a8], R30 ;  /* 0x0011a81e01007387 */ /* 0x0003e80000100a00 */
[----:B------:R-:W4:Y:S04]  /*29e60*/  LDL.LU.64 R14, [R1+0x19e0] ;  /* 0x0019e000010e7983 */ /* 0x000f280000300a00 */
[----:B------:R-:W4:Y:S01]  /*29e70*/  LDL.LU.64 R8, [R1+0x19d8] ;  /* 0x0019d80001087983 */ /* 0x000f220000300a00 */
[----:B------:R-:W-:Y:S01]  /*29e80*/  IMAD.WIDE R28, R2, 0x4, R250 ;  /* 0x00000004021c7825 */ /* 0x000fe200078e02fa */
[----:B------:R-:W-:-:S02]  /*29e90*/  IADD3 R3, R4, -0x121, RZ ;  /* 0xfffffedf04037810 */ /* 0x000fc40007ffe0ff */
[----:B------:R3:W-:Y:S04]  /*29ea0*/  LDGSTS.E [R12+-0x71e00], [R34.64], !P3 ;  /* 0x8e200000220c7fae */ /* 0x0007e8000d921844 */
[----:B------:R2:W-:Y:S04]  /*29eb0*/  STL.64 [R1+0xfd0], R28 ;  /* 0x000fd01c01007387 */ /* 0x0005e80000100a00 */
[----:B------:R-:W4:Y:S01]  /*29ec0*/  LDL.LU.64 R250, [R1+0x19d0] ;  /* 0x0019d00001fa7983 */ /* 0x000f220000300a00 */
[----:B------:R-:W-:-:S03]  /*29ed0*/  ISETP.GE.U32.AND P5, PT, R3, 0x7ffffe60, PT ;  /* 0x7ffffe600300780c */ /* 0x000fc60003fa6070 */
[----:B------:R5:W-:Y:S04]  /*29ee0*/  LDGSTS.E [R6+-0x71c00], [R32.64], !P3 ;  /* 0x8e40000020067fae */ /* 0x000be8000d921844 */
[----:B------:R1:W-:Y:S06]  /*29ef0*/  LDGSTS.E [R252+-0x71a00], [R30.64], !P3 ;  /* 0x8e6000001efc7fae */ /* 0x0003ec000d921844 */
[----:B------:R2:W-:Y:S01]  /*29f00*/  LDGSTS.E [R0+-0x70000], [R28.64], !P5 ;  /* 0x900000001c007fae */ /* 0x0005e2000e921844 */
[----:B------:R-:W-:-:S04]  /*29f10*/  IADD3 R3, R4, -0x125, RZ ;  /* 0xfffffedb04037810 */ /* 0x000fc80007ffe0ff */
[----:B------:R-:W-:Y:S01]  /*29f20*/  ISETP.GE.U32.AND P2, PT, R3, 0x7ffffe5c, PT ;  /* 0x7ffffe5c0300780c */ /* 0x000fe20003f46070 */
[----:B-----5:R-:W-:-:S04]  /*29f30*/  IMAD.WIDE R32, R2, 0x4, R24 ;  /* 0x0000000402207825 */ /* 0x020fc800078e0218 */
[C---:B------:R-:W-:Y:S01]  /*29f40*/  IMAD.WIDE R18, R2.reuse, 0x4, R18 ;  /* 0x0000000402127825 */ /* 0x040fe200078e0212 */
[----:B------:R-:W-:Y:S03]  /*29f50*/  STL.64 [R1+0xfc8], R32 ;  /* 0x000fc82001007387 */ /* 0x000fe60000100a00 */
[C---:B-1----:R-:W-:Y:S01]  /*29f60*/  IMAD.WIDE R30, R2.reuse, 0x4, R20 ;  /* 0x00000004021e7825 */ /* 0x042fe200078e0214 */
[----:B------:R1:W-:Y:S04]  /*29f70*/  STL.64 [R1+0xfc0], R18 ;  /* 0x000fc01201007387 */ /* 0x0003e80000100a00 */
[----:B------:R-:W5:Y:S04]  /*29f80*/  LDL.LU.64 R24, [R1+0x19c8] ;  /* 0x0019c80001187983 */ /* 0x000f680000300a00 */
[----:B------:R1:W-:Y:S04]  /*29f90*/  STL.64 [R1+0xfb8], R30 ;  /* 0x000fb81e01007387 */ /* 0x0003e80000100a00 */
[----:B------:R4:W-:Y:S04]  /*29fa0*/  LDGSTS.E [R12+-0x6fe00], [R32.64], !P5 ;  /* 0x90200000200c7fae */ /* 0x0009e8000e921844 */
[----:B------:R1:W-:Y:S01]  /*29fb0*/  LDGSTS.E [R6+-0x6fc00], [R18.64], !P5 ;  /* 0x9040000012067fae */ /* 0x0003e2000e921844 */
[----:B--2---:R-:W-:-:S03]  /*29fc0*/  IMAD.WIDE R28, R2, 0x4, R10 ;  /* 0x00000004021c7825 */ /* 0x004fc600078e020a */
[----:B------:R2:W-:Y:S04]  /*29fd0*/  LDGSTS.E [R252+-0x6fa00], [R30.64], !P5 ;  /* 0x906000001efc7fae */ /* 0x0005e8000e921844 */
[----:B------:R-:W5:Y:S04]  /*29fe0*/  LDL.LU.64 R10, [R1+0x19c0] ;  /* 0x0019c000010a7983 */ /* 0x000f680000300a00 */
[----:B------:R-:W5:Y:S04]  /*29ff0*/  LDL.LU.64 R20, [R1+0x19b8] ;  /* 0x0019b80001147983 */ /* 0x000f680000300a00 */
[----:B------:R2:W-:Y:S04]  /*2a000*/  STL.64 [R1+0xf30], R28 ;  /* 0x000f301c01007387 */ /* 0x0005e80000100a00 */
[----:B-1----:R-:W5:Y:S04]  /*2a010*/  LDL.LU.64 R18, [R1+0x19b0] ;  /* 0x0019b00001127983 */ /* 0x002f680000300a00 */
[----:B------:R1:W-:Y:S01]  /*2a020*/  LDGSTS.E [R0+-0x6e000], [R28.64], !P2 ;  /* 0x920000001c007fae */ /* 0x0003e2000d121844 */
[----:B---3--:R-:W-:-:S04]  /*2a030*/  IMAD.WIDE R34, R2, 0x4, R16 ;  /* 0x0000000402227825 */ /* 0x008fc800078e0210 */
[C---:B----4-:R-:W-:Y:S01]  /*2a040*/  IMAD.WIDE R32, R2.reuse, 0x4, R14 ;  /* 0x0000000402207825 */ /* 0x050fe200078e020e */
[----:B------:R-:W-:Y:S03]  /*2a050*/  STL.64 [R1+0xf28], R34 ;  /* 0x000f282201007387 */ /* 0x000fe60000100a00 */
[C---:B--2---:R-:W-:Y:S01]  /*2a060*/  IMAD.WIDE R30, R2.reuse, 0x4, R8 ;  /* 0x00000004021e7825 */ /* 0x044fe200078e0208 */
[----:B------:R5:W-:Y:S04]  /*2a070*/  STL.64 [R1+0xf20], R32 ;  /* 0x000f202001007387 */ /* 0x000be80000100a00 */
[----:B------:R-:W2:Y:S04]  /*2a080*/  LDL.LU.64 R16, [R1+0x19a8] ;  /* 0x0019a80001107983 */ /* 0x000ea80000300a00 */
[----:B------:R3:W-:Y:S04]  /*2a090*/  STL.64 [R1+0xf18], R30 ;  /* 0x000f181e01007387 */ /* 0x0007e80000100a00 */
[----:B------:R-:W4:Y:S04]  /*2a0a0*/  LDL.LU.64 R14, [R1+0x19a0] ;  /* 0x0019a000010e7983 */ /* 0x000f280000300a00 */
[----:B------:R-:W4:Y:S01]  /*2a0b0*/  LDL.LU.64 R8, [R1+0x1998] ;  /* 0x0019980001087983 */ /* 0x000f220000300a00 */
[----:B-1----:R-:W-:Y:S01]  /*2a0c0*/  IMAD.WIDE R28, R2, 0x4, R250 ;  /* 0x00000004021c7825 */ /* 0x002fe200078e02fa */
        /* <DEDUP_REMOVED lines=10> */
[----:B-----5:R-:W-:-:S05]  /*2a170*/  IMAD.WIDE R32, R2, 0x4, R24 ;  /* 0x0000000402207825 */ /* 0x020fca00078e0218 */
[----:B------:R-:W-:Y:S04]  /*2a180*/  STL.64 [R1+0xe38], R32 ;  /* 0x000e382001007387 */ /* 0x000fe80000100a00 */
[----:B------:R4:W-:Y:S01]  /*2a190*/  LDGSTS.E [R12+-0x6be00], [R32.64], !P4 ;  /* 0x94200000200c7fae */ /* 0x0009e2000e121844 */
[----:B------:R-:W-:-:S04]  /*2a1a0*/  IMAD.WIDE R10, R2, 0x4, R10 ;  /* 0x00000004020a7825 */ /* 0x000fc800078e020a */
[C---:B---3--:R-:W-:Y:S01]  /*2a1b0*/  IMAD.WIDE R30, R2.reuse, 0x4, R20 ;  /* 0x00000004021e7825 */ /* 0x048fe200078e0214 */
        /* <DEDUP_REMOVED lines=10> */
[----:B---3--:R-:W3:Y:S01]  /*2a260*/  LDL.LU.64 R10, [R1+0x1950] ;  /* 0x00195000010a7983 */ /* 0x008ee20000300a00 */
[----:B--2---:R-:W-:-:S04]  /*2a270*/  IMAD.WIDE R34, R2, 0x4, R16 ;  /* 0x0000000402227825 */ /* 0x004fc800078e0210 */
[C---:B----4-:R-:W-:Y:S01]  /*2a280*/  IMAD.WIDE R32, R2.reuse, 0x4, R14 ;  /* 0x0000000402207825 */ /* 0x050fe200078e020e */
[----:B------:R-:W-:Y:S03]  /*2a290*/  STL.64 [R1+0xdb8], R34 ;  /* 0x000db82201007387 */ /* 0x000fe60000100a00 */
[C---:B-1----:R-:W-:Y:S01]  /*2a2a0*/  IMAD.WIDE R30, R2.reuse, 0x4, R8 ;  /* 0x00000004021e7825 */ /* 0x042fe200078e0208 */
[----:B------:R5:W-:Y:S04]  /*2a2b0*/  STL.64 [R1+0xdb0], R32 ;  /* 0x000db02001007387 */ /* 0x000be80000100a00 */
[----:B------:R-:W2:Y:S04]  /*2a2c0*/  LDL.LU.64 R16, [R1+0x1948] ;  /* 0x0019480001107983 */ /* 0x000ea80000300a00 */
        /* <DEDUP_REMOVED lines=23> */
[----:B---3--:R-:W-:-:S03]  /*2a440*/  IMAD.WIDE R28, R2, 0x4, R10 ;  /* 0x00000004021c7825 */ /* 0x008fc600078e020a */
[----:B------:R3:W-:Y:S04]  /*2a450*/  LDGSTS.E [R252+-0x67a00], [R30.64], !P0 ;  /* 0x986000001efc7fae */ /* 0x0007e8000c121844 */
[----:B------:R-:W5:Y:S04]  /*2a460*/  LDL.LU.64 R10, [R1+0x1920] ;  /* 0x00192000010a7983 */ /* 0x000f680000300a00 */
[----:B------:R-:W5:Y:S04]  /*2a470*/  LDL.LU.64 R20, [R1+0x1918] ;  /* 0x0019180001147983 */ /* 0x000f680000300a00 */
[----:B------:R2:W-:Y:S04]  /*2a480*/  STL.64 [R1+0x1c50], R28 ;  /* 0x001c501c01007387 */ /* 0x0005e80000100a00 */
[----:B-1----:R-:W5:Y:S04]  /*2a490*/  LDL.LU.64 R18, [R1+0x1910] ;  /* 0x0019100001127983 */ /* 0x002f680000300a00 */
[----:B------:R1:W-:Y:S01]  /*2a4a0*/  LDGSTS.E [R0+-0x66000], [R28.64], !P1 ;  /* 0x9a0000001c007fae */ /* 0x0003e2000c921844 */
[----:B--2---:R-:W-:-:S04]  /*2a4b0*/  IMAD.WIDE R34, R2, 0x4, R16 ;  /* 0x0000000402227825 */ /* 0x004fc800078e0210 */
[C---:B----4-:R-:W-:Y:S01]  /*2a4c0*/  IMAD.WIDE R32, R2.reuse, 0x4, R14 ;  /* 0x0000000402207825 */ /* 0x050fe200078e020e */
[----:B------:R-:W-:Y:S03]  /*2a4d0*/  STL.64 [R1+0x1c70], R34 ;  /* 0x001c702201007387 */ /* 0x000fe60000100a00 */
[C---:B---3--:R-:W-:Y:S01]  /*2a4e0*/  IMAD.WIDE R30, R2.reuse, 0x4, R8 ;  /* 0x00000004021e7825 */ /* 0x048fe200078e0208 */
        /* <DEDUP_REMOVED lines=111> */
[----:B------:R-:W4:Y:S01]  /*2abe0*/  LDL.LU.64 R14, [R1+0x17e0] ;  /* 0x0017e000010e7983 */ /* 0x000f220000300a00 */
[----:B------:R-:W-:-:S03]  /*2abf0*/  IMAD.WIDE R28, R2, 0x4, R250 ;  /* 0x00000004021c7825 */ /* 0x000fc600078e02fa */
[----:B------:R-:W4:Y:S04]  /*2ac00*/  LDL.LU.64 R8, [R1+0x17d8] ;  /* 0x0017d80001087983 */ /* 0x000f280000300a00 */
[----:B------:R3:W-:Y:S04]  /*2ac10*/  STL.64 [R1+0x1fa8], R28 ;  /* 0x001fa81c01007387 */ /* 0x0007e80000100a00 */
[----:B------:R-:W4:Y:S01]  /*2ac20*/  LDL.LU.64 R250, [R1+0x17d0] ;  /* 0x0017d00001fa7983 */ /* 0x000f220000300a00 */
[----:B------:R-:W-:-:S03]  /*2ac30*/  IADD3 R3, R4, -0x151, RZ ;  /* 0xfffffeaf04037810 */ /* 0x000fc60007ffe0ff */
[----:B------:R2:W-:Y:S01]  /*2ac40*/  LDGSTS.E [R12+-0x59e00], [R34.64], !P0 ;  /* 0xa6200000220c7fae */ /* 0x0005e2000c121844 */
        /* <DEDUP_REMOVED lines=28> */
[----:B------:R3:W-:Y:S01]  /*2ae10*/  STL.64 [R1+0x1fe0], R30 ;  /* 0x001fe01e01007387 */ /* 0x0007e20000100a00 */
[----:B-1----:R-:W-:-:S03]  /*2ae20*/  IMAD.WIDE R28, R2, 0x4, R250 ;  /* 0x00000004021c7825 */ /* 0x002fc600078e02fa */
[----:B------:R-:W4:Y:S04]  /*2ae30*/  LDL.LU.64 R14, [R1+0x1788] ;  /* 0x00178800010e7983 */ /* 0x000f280000300a00 */
        /* <DEDUP_REMOVED lines=33> */
[----:B------:R1:W-:Y:S01]  /*2b050*/  STL.64 [R1+0x20b0], R30 ;  /* 0x0020b01e01007387 */ /* 0x0003e20000100a00 */
[----:B------:R-:W-:-:S03]  /*2b060*/  IMAD.WIDE R28, R2, 0x4, R250 ;  /* 0x00000004021c7825 */ /* 0x000fc600078e02fa */
        /* <DEDUP_REMOVED lines=33> */
[----:B------:R-:W2:Y:S01]  /*2b280*/  LDL.LU.64 R16, [R1+0x1708] ;  /* 0x0017080001107983 */ /* 0x000ea20000300a00 */
[----:B-1----:R-:W-:-:S03]  /*2b290*/  IMAD.WIDE R28, R2, 0x4, R250 ;  /* 0x00000004021c7825 */ /* 0x002fc600078e02fa */
[----:B------:R1:W-:Y:S04]  /*2b2a0*/  STL.64 [R1+0x21b0], R30 ;  /* 0x0021b01e01007387 */ /* 0x0003e80000100a00 */
[----:B------:R-:W3:Y:S04]  /*2b2b0*/  LDL.LU.64 R14, [R1+0x1700] ;  /* 0x00170000010e7983 */ /* 0x000ee80000300a00 */
[----:B------:R-:W4:Y:S04]  /*2b2c0*/  LDL.LU.64 R8, [R1+0x16f8] ;  /* 0x0016f80001087983 */ /* 0x000f280000300a00 */
[----:B------:R1:W-:Y:S04]  /*2b2d0*/  STL.64 [R1+0x2218], R28 ;  /* 0x0022181c01007387 */ /* 0x0003e80000100a00 */
[----:B------:R-:W4:Y:S01]  /*2b2e0*/  LDL.LU.64 R250, [R1+0x16f0] ;  /* 0x0016f00001fa7983 */ /* 0x000f220000300a00 */
[----:B------:R-:W-:-:S03]  /*2b2f0*/  IADD3 R3, R4, -0x169, RZ ;  /* 0xfffffe9704037810 */ /* 0x000fc60007ffe0ff */
[----:B------:R2:W-:Y:S01]  /*2b300*/  LDGSTS.E [R12+-0x4de00], [R34.64], !P6 ;  /* 0xb2200000220c7fae */ /* 0x0005e2000f121844 */
[----:B------:R-:W-:-:S03]  /*2b310*/  ISETP.GE.U32.AND P0, PT, R3, 0x7ffffe18, PT ;  /* 0x7ffffe180300780c */ /* 0x000fc60003f06070 */
[----:B------:R5:W-:Y:S04]  /*2b320*/  LDGSTS.E [R6+-0x4dc00], [R32.64], !P6 ;  /* 0xb240000020067fae */ /* 0x000be8000f121844 */
[----:B------:R1:W-:Y:S01]  /*2b330*/  LDGSTS.E [R252+-0x4da00], [R30.64], !P6 ;  /* 0xb26000001efc7fae */ /* 0x0003e2000f121844 */
[----:B------:R-:W-:-:S05]  /*2b340*/  IADD3 R3, R4, -0x16d, RZ ;  /* 0xfffffe9304037810 */ /* 0x000fca0007ffe0ff */
[----:B------:R1:W-:Y:S01]  /*2b350*/  LDGSTS.E [R0+-0x4c000], [R28.64], !P0 ;  /* 0xb40000001c007fae */ /* 0x0003e2000c121844 */
[----:B------:R-:W-:Y:S01]  /*2b360*/  ISETP.GE.U32.AND P1, PT, R3, 0x7ffffe14, PT ;  /* 0x7ffffe140300780c */ /* 0x000fe20003f26070 */
[----:B-----5:R-:W-:-:S05]  /*2b370*/  IMAD.WIDE R32, R2, 0x4, R24 ;  /* 0x0000000402207825 */ /* 0x020fca00078e0218 */
[----:B------:R-:W-:Y:S04]  /*2b380*/  STL.64 [R1+0x2220], R32 ;  /* 0x0022202001007387 */ /* 0x000fe80000100a00 */
[----:B------:R3:W-:Y:S01]  /*2b390*/  LDGSTS.E [R12+-0x4be00], [R32.64], !P0 ;  /* 0xb4200000200c7fae */ /* 0x0007e2000c121844 */
[----:B------:R-:W-:-:S04]  /*2b3a0*/  IMAD.WIDE R10, R2, 0x4, R10 ;  /* 0x00000004020a7825 */ /* 0x000fc800078e020a */
[C---:B-1----:R-:W-:Y:S01]  /*2b3b0*/  IMAD.WIDE R30, R2.reuse, 0x4, R20 ;  /* 0x00000004021e7825 */ /* 0x042fe200078e0214 */
[----:B------:R1:W-:Y:S04]  /*2b3c0*/  STL.64 [R1+0x2228], R10 ;  /* 0x0022280a01007387 */ /* 0x0003e80000100a00 */
[----:B------:R-:W5:Y:S01]  /*2b3d0*/  LDL.LU.64 R24, [R1+0x16e8] ;  /* 0x0016e80001187983 */ /* 0x000f620000300a00 */
[----:B------:R-:W-:-:S03]  /*2b3e0*/  IMAD.WIDE R28, R2, 0x4, R18 ;  /* 0x00000004021c7825 */ /* 0x000fc600078e0212 */
[----:B------:R4:W-:Y:S04]  /*2b3f0*/  STL.64 [R1+0x2230], R30 ;  /* 0x0022301e01007387 */ /* 0x0009e80000100a00 */
[----:B------:R-:W5:Y:S04]  /*2b400*/  LDL.LU.64 R20, [R1+0x16e0] ;  /* 0x0016e00001147983 */ /* 0x000f680000300a00 */
[----:B------:R-:W5:Y:S04]  /*2b410*/  LDL.LU.64 R18, [R1+0x16d8] ;  /* 0x0016d80001127983 */ /* 0x000f680000300a00 */
[----:B------:R1:W-:Y:S04]  /*2b420*/  STL.64 [R1+0x2298], R28 ;  /* 0x0022981c01007387 */ /* 0x0003e80000100a00 */
[----:B------:R1:W-:Y:S04]  /*2b430*/  LDGSTS.E [R6+-0x4bc00], [R10.64], !P0 ;  /* 0xb44000000a067fae */ /* 0x0003e8000c121844 */
[----:B------:R4:W-:Y:S04]  /*2b440*/  LDGSTS.E [R252+-0x4ba00], [R30.64], !P0 ;  /* 0xb46000001efc7fae */ /* 0x0009e8000c121844 */
[----:B------:R2:W-:Y:S04]  /*2b450*/  LDGSTS.E [R0+-0x4a000], [R28.64], !P1 ;  /* 0xb60000001c007fae */ /* 0x0005e8000c921844 */
[----:B-1----:R-:W5:Y:S01]  /*2b460*/  LDL.LU.64 R10, [R1+0x16d0] ;  /* 0x0016d000010a7983 */ /* 0x002f620000300a00 */
[----:B--2---:R-:W-:-:S04]  /*2b470*/  IMAD.WIDE R34, R2, 0x4, R16 ;  /* 0x0000000402227825 */ /* 0x004fc800078e0210 */
[C---:B---3--:R-:W-:Y:S01]  /*2b480*/  IMAD.WIDE R32, R2.reuse, 0x4, R14 ;  /* 0x0000000402207825 */ /* 0x048fe200078e020e */
[----:B------:R-:W-:Y:S03]  /*2b490*/  STL.64 [R1+0x22a0], R34 ;  /* 0x0022a02201007387 */ /* 0x000fe60000100a00 */
[C---:B----4-:R-:W-:Y:S01]  /*2b4a0*/  IMAD.WIDE R30, R2.reuse, 0x4, R8 ;  /* 0x00000004021e7825 */ /* 0x050fe200078e0208 */
[----:B------:R5:W-:Y:S04]  /*2b4b0*/  STL.64 [R1+0x22a8], R32 ;  /* 0x0022a82001007387 */ /* 0x000be80000100a00 */
[----:B------:R-:W2:Y:S01]  /*2b4c0*/  LDL.LU.64 R14, [R1+0x16c8] ;  /* 0x0016c800010e7983 */ /* 0x000ea20000300a00 */
[----:B------:R-:W-:-:S03]  /*2b4d0*/  IMAD.WIDE R28, R2, 0x4, R250 ;  /* 0x00000004021c7825 */ /* 0x000fc600078e02fa */
        /* <DEDUP_REMOVED lines=22> */
[----:B------:R-:W-:-:S03]  /*2b640*/  IMAD.WIDE R28, R2, 0x4, R10 ;  /* 0x00000004021c7825 */ /* 0x000fc600078e020a */
[----:B------:R4:W-:Y:S04]  /*2b650*/  LDGSTS.E [R252+-0x47a00], [R30.64], !P3 ;  /* 0xb86000001efc7fae */ /* 0x0009e8000d921844 */
[----:B------:R-:W5:Y:S04]  /*2b660*/  LDL.LU.64 R10, [R1+0x16a0] ;  /* 0x0016a000010a7983 */ /* 0x000f680000300a00 */
[----:B------:R-:W5:Y:S04]  /*2b670*/  LDL.LU.64 R18, [R1+0x1698] ;  /* 0x0016980001127983 */ /* 0x000f680000300a00 */
[----:B------:R2:W-:Y:S04]  /*2b680*/  STL.64 [R1+0x2398], R28 ;  /* 0x0023981c01007387 */ /* 0x0005e80000100a00 */
[----:B-1----:R-:W5:Y:S04]  /*2b690*/  LDL.LU.64 R24, [R1+0x1690] ;  /* 0x0016900001187983 */ /* 0x002f680000300a00 */
[----:B------:R1:W-:Y:S01]  /*2b6a0*/  LDGSTS.E [R0+-0x46000], [R28.64], !P5 ;  /* 0xba0000001c007fae */ /* 0x0003e2000e921844 */
[----:B--2---:R-:W-:-:S04]  /*2b6b0*/  IMAD.WIDE R14, R2, 0x4, R14 ;  /* 0x00000004020e7825 */ /* 0x004fc800078e020e */
[C---:B---3--:R-:W-:Y:S01]  /*2b6c0*/  IMAD.WIDE R8, R2.reuse, 0x4, R8 ;  /* 0x0000000402087825 */ /* 0x048fe200078e0208 */
[----:B------:R2:W-:Y:S03]  /*2b6d0*/  STL.64 [R1+0x23a0], R14 ;  /* 0x0023a00e01007387 */ /* 0x0005e60000100a00 */
[C---:B----4-:R-:W-:Y:S01]  /*2b6e0*/  IMAD.WIDE R30, R2.reuse, 0x4, R16 ;  /* 0x00000004021e7825 */ /* 0x050fe200078e0210 */
[----:B------:R3:W-:Y:S04]  /*2b6f0*/  STL.64 [R1+0x23a8], R8 ;  /* 0x0023a80801007387 */ /* 0x0007e80000100a00 */
[----:B------:R-:W-:Y:S01]  /*2b700*/  STL.64 [R1+0x23b0], R30 ;  /* 0x0023b01e01007387 */ /* 0x000fe20000100a00 */
[----:B-1----:R-:W-:-:S03]  /*2b710*/  IMAD.WIDE R28, R2, 0x4, R250 ;  /* 0x00000004021c7825 */ /* 0x002fc600078e02fa */
[----:B------:R-:W4:Y:S04]  /*2b720*/  LDL.LU.64 R16, [R1+0x1688] ;  /* 0x0016880001107983 */ /* 0x000f280000300a00 */
[----:B------:R2:W-:Y:S04]  /*2b730*/  LDGSTS.E [R12+-0x45e00], [R14.64], !P5 ;  /* 0xba2000000e0c7fae */ /* 0x0005e8000e921844 */
[----:B------:R1:W-:Y:S04]  /*2b740*/  STL.64 [R1+0x2418], R28 ;  /* 0x0024181c01007387 */ /* 0x0003e80000100a00 */
[----:B------:R3:W-:Y:S04]  /*2b750*/  LDGSTS.E [R6+-0x45c00], [R8.64], !P5 ;  /* 0xba40000008067fae */ /* 0x0007e8000e921844 */
[----:B--2---:R-:W2:Y:S01]  /*2b760*/  LDL.LU.64 R14, [R1+0x1680] ;  /* 0x00168000010e7983 */ /* 0x004ea20000300a00 */
[----:B------:R-:W-:-:S03]  /*2b770*/  IADD3 R3, R4, -0x179, RZ ;  /* 0xfffffe8704037810 */ /* 0x000fc60007ffe0ff */
[----:B------:R1:W-:Y:S04]  /*2b780*/  LDGSTS.E [R252+-0x45a00], [R30.64], !P5 ;  /* 0xba6000001efc7fae */ /* 0x0003e8000e921844 */
[----:B---3--:R-:W2:Y:S04]  /*2b790*/  LDL.LU.64 R8, [R1+0x1678] ;  /* 0x0016780001087983 */ /* 0x008ea80000300a00 */
[----:B------:R-:W2:Y:S01]  /*2b7a0*/  LDL.LU.64 R250, [R1+0x1670] ;  /* 0x0016700001fa7983 */ /* 0x000ea20000300a00 */
[----:B------:R-:W-:-:S13]  /*2b7b0*/  ISETP.GE.U32.AND P2, PT, R3, 0x7ffffe08, PT ;  /* 0x7ffffe080300780c */ /* 0x000fda0003f46070 */
[----:B------:R1:W-:Y:S01]  /*2b7c0*/  LDGSTS.E [R0+-0x44000], [R28.64], !P2 ;  /* 0xbc0000001c007fae */ /* 0x0003e2000d121844 */
[----:B------:R-:W-:Y:S01]  /*2b7d0*/  IADD3 R3, R4, -0x17d, RZ ;  /* 0xfffffe8304037810 */ /* 0x000fe20007ffe0ff */
[----:B-----5:R-:W-:-:S05]  /*2b7e0*/  IMAD.WIDE R20, R2, 0x4, R20 ;  /* 0x0000000402147825 */ /* 0x020fca00078e0214 */
[----:B------:R-:W-:Y:S04]  /*2b7f0*/  STL.64 [R1+0x2420], R20 ;  /* 0x0024201401007387 */ /* 0x000fe80000100a00 */
[----:B------:R5:W-:Y:S01]  /*2b800*/  LDGSTS.E [R12+-0x43e00], [R20.64], !P2 ;  /* 0xbc200000140c7fae */ /* 0x000be2000d121844 */
[----:B------:R-:W-:-:S04]  /*2b810*/  IMAD.WIDE R10, R2, 0x4, R10 ;  /* 0x00000004020a7825 */ /* 0x000fc800078e020a */
[C---:B------:R-:W-:Y:S01]  /*2b820*/  IMAD.WIDE R18, R2.reuse, 0x4, R18 ;  /* 0x0000000402127825 */ /* 0x040fe200078e0212 */
[----:B------:R5:W-:Y:S04]  /*2b830*/  STL.64 [R1+0x2428], R10 ;  /* 0x0024280a01007387 */ /* 0x000be80000100a00 */
[----:B------:R5:W-:Y:S01]  /*2b840*/  STL.64 [R1+0x2430], R18 ;  /* 0x0024301201007387 */ /* 0x000be20000100a00 */
[----:B-1----:R-:W-:-:S03]  /*2b850*/  IMAD.WIDE R28, R2, 0x4, R24 ;  /* 0x00000004021c7825 */ /* 0x002fc600078e0218 */
[----:B------:R5:W-:Y:S04]  /*2b860*/  LDGSTS.E [R6+-0x43c00], [R10.64], !P2 ;  /* 0xbc4000000a067fae */ /* 0x000be8000d121844 */
[----:B------:R-:W3:Y:S04]  /*2b870*/  LDL.LU.64 R24, [R1+0x1668] ;  /* 0x0016680001187983 */ /* 0x000ee80000300a00 */
[----:B------:R1:W-:Y:S04]  /*2b880*/  STL.64 [R1+0x2498], R28 ;  /* 0x0024981c01007387 */ /* 0x0003e80000100a00 */
[----:B-----5:R-:W5:Y:S04]  /*2b890*/  LDL.LU.64 R10, [R1+0x1660] ;  /* 0x00166000010a7983 */ /* 0x020f680000300a00 */
[----:B------:R-:W5:Y:S04]  /*2b8a0*/  LDL.LU.64 R20, [R1+0x1658] ;  /* 0x0016580001147983 */ /* 0x000f680000300a00 */
[----:B------:R1:W-:Y:S04]  /*2b8b0*/  LDGSTS.E [R252+-0x43a00], [R18.64], !P2 ;  /* 0xbc60000012fc7fae */ /* 0x0003e8000d121844 */
[----:B-1----:R-:W5:Y:S01]  /*2b8c0*/  LDL.LU.64 R18, [R1+0x1650] ;  /* 0x0016500001127983 */ /* 0x002f620000300a00 */
[----:B------:R-:W-:-:S13]  /*2b8d0*/  ISETP.GE.U32.AND P4, PT, R3, 0x7ffffe04, PT ;  /* 0x7ffffe040300780c */ /* 0x000fda0003f86070 */
[----:B------:R1:W-:Y:S01]  /*2b8e0*/  LDGSTS.E [R0+-0x42000], [R28.64], !P4 ;  /* 0xbe0000001c007fae */ /* 0x0003e2000e121844 */
[----:B----4-:R-:W-:-:S05]  /*2b8f0*/  IMAD.WIDE R34, R2, 0x4, R16 ;  /* 0x0000000402227825 */ /* 0x010fca00078e0210 */
[----:B------:R-:W-:Y:S01]  /*2b900*/  STL.64 [R1+0x24a0], R34 ;  /* 0x0024a02201007387 */ /* 0x000fe20000100a00 */
[----:B--2---:R-:W-:-:S05]  /*2b910*/  IMAD.WIDE R32, R2, 0x4, R14 ;  /* 0x0000000402207825 */ /* 0x004fca00078e020e */
[----:B------:R3:W-:Y:S01]  /*2b920*/  STL.64 [R1+0x24a8], R32 ;  /* 0x0024a82001007387 */ /* 0x0007e20000100a00 */
[----:B------:R-:W-:-:S03]  /*2b930*/  IMAD.WIDE R30, R2, 0x4, R8 ;  /* 0x00000004021e7825 */ /* 0x000fc600078e0208 */
[----:B------:R-:W2:Y:S04]  /*2b940*/  LDL.LU.64 R16, [R1+0x1648] ;  /* 0x0016480001107983 */ /* 0x000ea80000300a00 */
[----:B------:R4:W-:Y:S04]  /*2b950*/  STL.64 [R1+0x24b0], R30 ;  /* 0x0024b01e01007387 */ /* 0x0009e80000100a00 */
[----:B------:R-:W2:Y:S04]  /*2b960*/  LDL.LU.64 R14, [R1+0x1640] ;  /* 0x00164000010e7983 */ /* 0x000ea80000300a00 */
[----:B------:R-:W2:Y:S01]  /*2b970*/  LDL.LU.64 R8, [R1+0x1638] ;  /* 0x0016380001087983 */ /* 0x000ea20000300a00 */
[----:B-1----:R-:W-:-:S05]  /*2b980*/  IMAD.WIDE R28, R2, 0x4, R250 ;  /* 0x00000004021c7825 */ /* 0x002fca00078e02fa */
[----:B------:R1:W-:Y:S04]  /*2b990*/  STL.64 [R1+0x1a60], R28 ;  /* 0x001a601c01007387 */ /* 0x0003e80000100a00 */
[----:B------:R-:W2:Y:S04]  /*2b9a0*/  LDL.LU.64 R250, [R1+0x1630] ;  /* 0x0016300001fa7983 */ /* 0x000ea80000300a00 */
[----:B------:R-:W1:Y:S01]  /*2b9b0*/  S2R R6, SR_TID.X ;  /* 0x0000000000067919 */ /* 0x000e620000002100 */
[----:B------:R-:W-:Y:S02]  /*2b9c0*/  IADD3 R3, R4, -0x102, RZ ;  /* 0xfffffefe04037810 */ /* 0x000fe40007ffe0ff */
[----:B------:R-:W-:-:S02]  /*2b9d0*/  IADD3 R26, R23, 0x100000, RZ ;  /* 0x00100000171a7810 */ /* 0x000fc40007ffe0ff */
[----:B------:R-:W-:-:S03]  /*2b9e0*/  ISETP.GE.U32.AND P6, PT, R3, 0x7ffffe7f, PT ;  /* 0x7ffffe7f0300780c */ /* 0x000fc60003fc6070 */
[----:B------:R1:W-:Y:S02]  /*2b9f0*/  LDGSTS.E [R26+-0x41e00], [R34.64], !P4 ;  /* 0xbe200000221a7fae */ /* 0x0003e4000e121844 */
[----:B-1----:R-:W-:-:S05]  /*2ba00*/  LOP3.LUT R6, R6, 0x7f, RZ, 0xc0, !PT ;  /* 0x0000007f06067812 */ /* 0x002fca00078ec0ff */
[----:B------:R-:W-:Y:S01]  /*2ba10*/  IMAD.SHL.U32 R22, R6, 0x4, RZ ;  /* 0x0000000406167824 */ /* 0x000fe200078e00ff */
[----:B------:R-:W-:-:S04]  /*2ba20*/  IADD3 R6, R23, 0x100000, RZ ;  /* 0x0010000017067810 */ /* 0x000fc80007ffe0ff */
[----:B------:R-:W-:Y:S01]  /*2ba30*/  LOP3.LUT R12, R22, 0x20, RZ, 0x3c, !PT ;  /* 0x00000020160c7812 */ /* 0x000fe200078e3cff */
[----:B------:R1:W-:Y:S03]  /*2ba40*/  LDGSTS.E [R6+-0x41c00], [R32.64], !P4 ;  /* 0xbe40000020067fae */ /* 0x0003e6000e121844 */
[C---:B------:R-:W-:Y:S01]  /*2ba50*/  IADD3 R0, R12.reuse, 0x100000, RZ ;  /* 0x001000000c007810 */ /* 0x040fe20007ffe0ff */
[----:B------:R4:W-:Y:S01]  /*2ba60*/  LDGSTS.E [R252+-0x41a00], [R30.64], !P4 ;  /* 0xbe6000001efc7fae */ /* 0x0009e2000e121844 */
[----:B------:R-:W-:-:S03]  /*2ba70*/  IADD3 R26, R12, 0x100000, RZ ;  /* 0x001000000c1a7810 */ /* 0x000fc60007ffe0ff */
[----:B------:R3:W-:Y:S01]  /*2ba80*/  LDGSTS.E [R0+-0x7f800], [R28.64], !P6 ;  /* 0x808000001c007fae */ /* 0x0007e2000f121844 */
[C---:B-1----:R-:W-:Y:S02]  /*2ba90*/  IADD3 R6, R12.reuse, 0x100000, RZ ;  /* 0x001000000c067810 */ /* 0x042fe40007ffe0ff */
[----:B----4-:R-:W-:Y:S01]  /*2baa0*/  IADD3 R252, R12, 0x100000, RZ ;  /* 0x001000000cfc7810 */ /* 0x010fe20007ffe0ff */
[----:B---3--:R-:W-:-:S04]  /*2bab0*/  IMAD.WIDE R32, R2, 0x4, R24 ;  /* 0x0000000402207825 */ /* 0x008fc800078e0218 */
[C---:B-----5:R-:W-:Y:S01]  /*2bac0*/  IMAD.WIDE R10, R2.reuse, 0x4, R10 ;  /* 0x00000004020a7825 */ /* 0x060fe200078e020a */
[----:B------:R-:W-:Y:S03]  /*2bad0*/  STL.64 [R1+0x1a58], R32 ;  /* 0x001a582001007387 */ /* 0x000fe60000100a00 */
[C---:B------:R-:W-:Y:S01]  /*2bae0*/  IMAD.WIDE R30, R2.reuse, 0x4, R20 ;  /* 0x00000004021e7825 */ /* 0x040fe200078e0214 */
[----:B------:R1:W-:Y:S04]  /*2baf0*/  STL.64 [R1+0x1a50], R10 ;  /* 0x001a500a01007387 */ /* 0x0003e80000100a00 */
[----:B------:R-:W3:Y:S04]  /*2bb00*/  LDL.LU.64 R24, [R1+0x1628] ;  /* 0x0016280001187983 */ /* 0x000ee80000300a00 */
[----:B------:R4:W-:Y:S04]  /*2bb10*/  STL.64 [R1+0x1a48], R30 ;  /* 0x001a481e01007387 */ /* 0x0009e80000100a00 */
[----:B------:R5:W-:Y:S01]  /*2bb20*/  LDGSTS.E [R26+-0x7f600], [R32.64], !P6 ;  /* 0x80a00000201a7fae */ /* 0x000be2000f121844 */
[----:B------:R-:W-:-:S03]  /*2bb30*/  IMAD.WIDE R28, R2, 0x4, R18 ;  /* 0x00000004021c7825 */ /* 0x000fc600078e0212 */
[----:B------:R1:W-:Y:S04]  /*2bb40*/  LDGSTS.E [R6+-0x7f400], [R10.64], !P6 ;  /* 0x80c000000a067fae */ /* 0x0003e8000f121844 */
[----:B------:R-:W3:Y:S04]  /*2bb50*/  LDL.LU.64 R18, [R1+0x1620] ;  /* 0x0016200001127983 */ /* 0x000ee80000300a00 */
[----:B------:R-:W3:Y:S04]  /*2bb60*/  LDL.LU.64 R20, [R1+0x1618] ;  /* 0x0016180001147983 */ /* 0x000ee80000300a00 */
[----:B------:R2:W-:Y:S04]  /*2bb70*/  STL.64 [R1+0x19e0], R28 ;  /* 0x0019e01c01007387 */ /* 0x0005e80000100a00 */
[----:B-1----:R-:W3:Y:S04]  /*2bb80*/  LDL.LU.64 R10, [R1+0x1610] ;  /* 0x00161000010a7983 */ /* 0x002ee80000300a00 */
[----:B------:R4:W-:Y:S01]  /*2bb90*/  LDGSTS.E [R252+-0x7f200], [R30.64], !P6 ;  /* 0x80e000001efc7fae */ /* 0x0009e2000f121844 */
[----:B------:R-:W-:-:S04]  /*2bba0*/  IADD3 R3, R4, -0x106, RZ ;  /* 0xfffffefa04037810 */ /* 0x000fc80007ffe0ff */
[----:B------:R-:W-:-:S13]  /*2bbb0*/  ISETP.GE.U32.AND P0, PT, R3, 0x7ffffe7b, PT ;  /* 0x7ffffe7b0300780c */ /* 0x000fda0003f06070 */
[----:B------:R1:W-:Y:S01]  /*2bbc0*/  LDGSTS.E [R0+-0x7d800], [R28.64], !P0 ;  /* 0x828000001c007fae */ /* 0x0003e2000c121844 */
[----:B--2---:R-:W-:-:S04]  /*2bbd0*/  IMAD.WIDE R34, R2, 0x4, R16 ;  /* 0x0000000402227825 */ /* 0x004fc800078e0210 */
[C---:B-----5:R-:W-:Y:S01]  /*2bbe0*/  IMAD.WIDE R32, R2.reuse, 0x4, R14 ;  /* 0x0000000402207825 */ /* 0x060fe200078e020e */
[----:B------:R-:W-:Y:S03]  /*2bbf0*/  STL.64 [R1+0x19d8], R34 ;  /* 0x0019d82201007387 */ /* 0x000fe60000100a00 */
[C---:B----4-:R-:W-:Y:S01]  /*2bc00*/  IMAD.WIDE R30, R2.reuse, 0x4, R8 ;  /* 0x00000004021e7825 */ /* 0x050fe200078e0208 */
[----:B------:R3:W-:Y:S04]  /*2bc10*/  STL.64 [R1+0x19d0], R32 ;  /* 0x0019d02001007387 */ /* 0x0007e80000100a00 */
[----:B------:R-:W2:Y:S04]  /*2bc20*/  LDL.LU.64 R16, [R1+0x1608] ;  /* 0x0016080001107983 */ /* 0x000ea80000300a00 */
[----:B------:R4:W-:Y:S04]  /*2bc30*/  STL.64 [R1+0x19c8], R30 ;  /* 0x0019c81e01007387 */ /* 0x0009e80000100a00 */
[----:B------:R-:W5:Y:S04]  /*2bc40*/  LDL.LU.64 R14, [R1+0x1600] ;  /* 0x00160000010e7983 */ /* 0x000f680000300a00 */
[----:B------:R-:W5:Y:S01]  /*2bc50*/  LDL.LU.64 R8, [R1+0x15f8] ;  /* 0x0015f80001087983 */ /* 0x000f620000300a00 */
[----:B-1----:R-:W-:Y:S01]  /*2bc60*/  IMAD.WIDE R28, R2, 0x4, R250 ;  /* 0x00000004021c7825 */ /* 0x002fe200078e02fa */
[----:B------:R-:W-:-:S02]  /*2bc70*/  IADD3 R3, R4, -0x10a, RZ ;  /* 0xfffffef604037810 */ /* 0x000fc40007ffe0ff */
[----:B------:R2:W-:Y:S04]  /*2bc80*/  LDGSTS.E [R26+-0x7d600], [R34.64], !P0 ;  /* 0x82a00000221a7fae */ /* 0x0005e8000c121844 */
[----:B------:R1:W-:Y:S04]  /*2bc90*/  STL.64 [R1+0x1960], R28 ;  /* 0x0019601c01007387 */ /* 0x0003e80000100a00 */
[----:B------:R-:W5:Y:S01]  /*2bca0*/  LDL.LU.64 R250, [R1+0x15f0] ;  /* 0x0015f00001fa7983 */ /* 0x000f620000300a00 */
[----:B------:R-:W-:-:S03]  /*2bcb0*/  ISETP.GE.U32.AND P1, PT, R3, 0x7ffffe77, PT ;  /* 0x7ffffe770300780c */ /* 0x000fc60003f26070 */
[----:B------:R3:W-:Y:S04]  /*2bcc0*/  LDGSTS.E [R6+-0x7d400], [R32.64], !P0 ;  /* 0x82c0000020067fae */ /* 0x0007e8000c121844 */
[----:B------:R4:W-:Y:S06]  /*2bcd0*/  LDGSTS.E [R252+-0x7d200], [R30.64], !P0 ;  /* 0x82e000001efc7fae */ /* 0x0009ec000c121844 */
[----:B------:R1:W-:Y:S01]  /*2bce0*/  LDGSTS.E [R0+-0x7b800], [R28.64], !P1 ;  /* 0x848000001c007fae */ /* 0x0003e2000c921844 */
[----:B------:R-:W-:-:S04]  /*2bcf0*/  IADD3 R3, R4, -0x10e, RZ ;  /* 0xfffffef204037810 */ /* 0x000fc80007ffe0ff */
[----:B------:R-:W-:Y:S01]  /*2bd00*/  ISETP.GE.U32.AND P3, PT, R3, 0x7ffffe73, PT ;  /* 0x7ffffe730300780c */ /* 0x000fe20003f66070 */
[----:B---3--:R-:W-:-:S05]  /*2bd10*/  IMAD.WIDE R32, R2, 0x4, R24 ;  /* 0x0000000402207825 */ /* 0x008fca00078e0218 */
[----:B------:R-:W-:Y:S04]  /*2bd20*/  STL.64 [R1+0x1958], R32 ;  /* 0x0019582001007387 */ /* 0x000fe80000100a00 */
[----:B------:R5:W-:Y:S01]  /*2bd30*/  LDGSTS.E [R26+-0x7b600], [R32.64], !P1 ;  /* 0x84a00000201a7fae */ /* 0x000be2000c921844 */
[----:B------:R-:W-:-:S04]  /*2bd40*/  IMAD.WIDE R18, R2, 0x4, R18 ;  /* 0x0000000402127825 */ /* 0x000fc800078e0212 */
[C---:B----4-:R-:W-:Y:S01]  /*2bd50*/  IMAD.WIDE R30, R2.reuse, 0x4, R20 ;  /* 0x00000004021e7825 */ /* 0x050fe200078e0214 */
[----:B------:R3:W-:Y:S04]  /*2bd60*/  STL.64 [R1+0x1950], R18 ;  /* 0x0019501201007387 */ /* 0x0007e80000100a00 */
[----:B------:R-:W4:Y:S01]  /*2bd70*/  LDL.LU.64 R24, [R1+0x15e8] ;  /* 0x0015e80001187983 */ /* 0x000f220000300a00 */
[----:B-1----:R-:W-:-:S03]  /*2bd80*/  IMAD.WIDE R28, R2, 0x4, R10 ;  /* 0x00000004021c7825 */ /* 0x002fc600078e020a */
[----:B------:R1:W-:Y:S04]  /*2bd90*/  STL.64 [R1+0x1948], R30 ;  /* 0x0019481e01007387 */ /* 0x0003e80000100a00 */
[----:B------:R-:W4:Y:S04]  /*2bda0*/  LDL.LU.64 R10, [R1+0x15e0] ;  /* 0x0015e000010a7983 */ /* 0x000f280000300a00 */
[----:B------:R-:W4:Y:S04]  /*2bdb0*/  LDL.LU.64 R20, [R1+0x15d8] ;  /* 0x0015d80001147983 */ /* 0x000f280000300a00 */
[----:B------:R1:W-:Y:S04]  /*2bdc0*/  STL.64 [R1+0x18e0], R28 ;  /* 0x0018e01c01007387 */ /* 0x0003e80000100a00 */
[----:B------:R3:W-:Y:S04]  /*2bdd0*/  LDGSTS.E [R6+-0x7b400], [R18.64], !P1 ;  /* 0x84c0000012067fae */ /* 0x0007e8000c921844 */
[----:B------:R1:W-:Y:S04]  /*2bde0*/  LDGSTS.E [R252+-0x7b200], [R30.64], !P1 ;  /* 0x84e000001efc7fae */ /* 0x0003e8000c921844 */
[----:B------:R1:W-:Y:S04]  /*2bdf0*/  LDGSTS.E [R0+-0x79800], [R28.64], !P3 ;  /* 0x868000001c007fae */ /* 0x0003e8000d921844 */
[----:B---3--:R-:W3:Y:S01]  /*2be00*/  LDL.LU.64 R18, [R1+0x15d0] ;  /* 0x0015d00001127983 */ /* 0x008ee20000300a00 */
[----:B--2---:R-:W-:-:S04]  /*2be10*/  IMAD.WIDE R34, R2, 0x4, R16 ;  /* 0x0000000402227825 */ /* 0x004fc800078e0210 */
[C---:B-----5:R-:W-:Y:S01]  /*2be20*/  IMAD.WIDE R32, R2.reuse, 0x4, R14 ;  /* 0x0000000402207825 */ /* 0x060fe200078e020e */
[----:B------:R-:W-:Y:S03]  /*2be30*/  STL.64 [R1+0x18d8], R34 ;  /* 0x0018d82201007387 */ /* 0x000fe60000100a00 */
[C---:B-1----:R-:W-:Y:S01]  /*2be40*/  IMAD.WIDE R30, R2.reuse, 0x4, R8 ;  /* 0x00000004021e7825 */ /* 0x042fe200078e0208 */
[----:B------:R4:W-:Y:S04]  /*2be50*/  STL.64 [R1+0x18d0], R32 ;  /* 0x0018d02001007387 */ /* 0x0009e80000100a00 */
[----:B------:R-:W2:Y:S04]  /*2be60*/  LDL.LU.64 R16, [R1+0x15c8] ;  /* 0x0015c80001107983 */ /* 0x000ea80000300a00 */
[----:B------:R1:W-:Y:S04]  /*2be70*/  STL.64 [R1+0x18c8], R30 ;  /* 0x0018c81e01007387 */ /* 0x0003e80000100a00 */
[----:B------:R-:W5:Y:S04]  /*2be80*/  LDL.LU.64 R14, [R1+0x15c0] ;  /* 0x0015c000010e7983 */ /* 0x000f680000300a00 */
[----:B------:R-:W5:Y:S01]  /*2be90*/  LDL.LU.64 R8, [R1+0x15b8] ;  /* 0x0015b80001087983 */ /* 0x000f620000300a00 */
[----:B------:R-:W-:Y:S01]  /*2bea0*/  IMAD.WIDE R28, R2, 0x4, R250 ;  /* 0x00000004021c7825 */ /* 0x000fe200078e02fa */
        /* <DEDUP_REMOVED lines=10> */
[----:B----4-:R-:W-:-:S04]  /*2bf50*/  IMAD.WIDE R32, R2, 0x4, R24 ;  /* 0x0000000402207825 */ /* 0x010fc800078e0218 */
[C---:B------:R-:W-:Y:S01]  /*2bf60*/  IMAD.WIDE R10, R2.reuse, 0x4, R10 ;  /* 0x00000004020a7825 */ /* 0x040fe200078e020a */
[----:B------:R-:W-:Y:S03]  /*2bf70*/  STL.64 [R1+0x1858], R32 ;  /* 0x0018582001007387 */ /* 0x000fe60000100a00 */
[C---:B-1----:R-:W-:Y:S01]  /*2bf80*/  IMAD.WIDE R30, R2.reuse, 0x4, R20 ;  /* 0x00000004021e7825 */ /* 0x042fe200078e0214 */
[----:B------:R1:W-:Y:S04]  /*2bf90*/  STL.64 [R1+0x1850], R10 ;  /* 0x0018500a01007387 */ /* 0x0003e80000100a00 */
[----:B------:R-:W4:Y:S04]  /*2bfa0*/  LDL.LU.64 R24, [R1+0x1258] ;  /* 0x0012580001187983 */ /* 0x000f280000300a00 */
[----:B------:R1:W-:Y:S04]  /*2bfb0*/  STL.64 [R1+0x1848], R30 ;  /* 0x0018481e01007387 */ /* 0x0003e80000100a00 */
[----:B------:R5:W-:Y:S04]  /*2bfc0*/  LDGSTS.E [R26+-0x77600], [R32.64], !P5 ;  /* 0x88a00000201a7fae */ /* 0x000be8000e921844 */
[----:B------:R1:W-:Y:S01]  /*2bfd0*/  LDGSTS.E [R6+-0x77400], [R10.64], !P5 ;  /* 0x88c000000a067fae */ /* 0x0003e2000e921844 */
[----:B---3--:R-:W-:-:S03]  /*2bfe0*/  IMAD.WIDE R28, R2, 0x4, R18 ;  /* 0x00000004021c7825 */ /* 0x008fc600078e0212 */
[----:B------:R3:W-:Y:S04]  /*2bff0*/  LDGSTS.E [R252+-0x77200], [R30.64], !P5 ;  /* 0x88e000001efc7fae */ /* 0x0007e8000e921844 */
[----:B------:R-:W4:Y:S04]  /*2c000*/  LDL.LU.64 R18, [R1+0x1250] ;  /* 0x0012500001127983 */ /* 0x000f280000300a00 */
[----:B------:R-:W4:Y:S04]  /*2c010*/  LDL.LU.64 R20, [R1+0x1248] ;  /* 0x0012480001147983 */ /* 0x000f280000300a00 */
[----:B------:R2:W-:Y:S04]  /*2c020*/  STL.64 [R1+0x17e0], R28 ;  /* 0x0017e01c01007387 */ /* 0x0005e80000100a00 */
[----:B-1----:R-:W4:Y:S04]  /*2c030*/  LDL.LU.64 R10, [R1+0x11a0] ;  /* 0x0011a000010a7983 */ /* 0x002f280000300a00 */
[----:B------:R1:W-:Y:S01]  /*2c040*/  LDGSTS.E [R0+-0x75800], [R28.64], !P2 ;  /* 0x8a8000001c007fae */ /* 0x0003e2000d121844 */
[----:B--2---:R-:W-:-:S04]  /*2c050*/  IMAD.WIDE R34, R2, 0x4, R16 ;  /* 0x0000000402227825 */ /* 0x004fc800078e0210 */
[C---:B-----5:R-:W-:Y:S01]  /*2c060*/  IMAD.WIDE R32, R2.reuse, 0x4, R14 ;  /* 0x0000000402207825 */ /* 0x060fe200078e020e */
[----:B------:R-:W-:Y:S03]  /*2c070*/  STL.64 [R1+0x17d8], R34 ;  /* 0x0017d82201007387 */ /* 0x000fe60000100a00 */
[C---:B---3--:R-:W-:Y:S01]  /*2c080*/  IMAD.WIDE R30, R2.reuse, 0x4, R8 ;  /* 0x00000004021e7825 */ /* 0x048fe200078e0208 */
        /* <DEDUP_REMOVED lines=16> */
[----:B----4-:R-:W-:-:S05]  /*2c190*/  IMAD.WIDE R32, R2, 0x4, R24 ;  /* 0x0000000402207825 */ /* 0x010fca00078e0218 */
[----:B------:R-:W-:Y:S04]  /*2c1a0*/  STL.64 [R1+0x1258], R32 ;  /* 0x0012582001007387 */ /* 0x000fe80000100a00 */
[----:B------:R5:W-:Y:S01]  /*2c1b0*/  LDGSTS.E [R26+-0x73600], [R32.64], !P4 ;  /* 0x8ca00000201a7fae */ /* 0x000be2000e121844 */
[----:B------:R-:W-:-:S04]  /*2c1c0*/  IMAD.WIDE R18, R2, 0x4, R18 ;  /* 0x0000000402127825 */ /* 0x000fc800078e0212 */
[C---:B---3--:R-:W-:Y:S01]  /*2c1d0*/  IMAD.WIDE R30, R2.reuse, 0x4, R20 ;  /* 0x00000004021e7825 */ /* 0x048fe200078e0214 */
        /* <DEDUP_REMOVED lines=458> */
[----:B------:R1:W-:Y:S01]  /*2de80*/  LDGSTS.E [R6+-0x41400], [R32.64], !P3 ;  /* 0xbec0000020067fae */ /* 0x0003e2000d921844 */
[----:B------:R-:W-:-:S03]  /*2de90*/  IADD3 R0, R27, 0x100000, RZ ;  /* 0x001000001b007810 */ /* 0x000fc60007ffe0ff */
[----:B------:R1:W-:Y:S02]  /*2dea0*/  LDGSTS.E [R252+-0x41200], [R30.64], !P3 ;  /* 0xbee000001efc7fae */ /* 0x0003e4000d921844 */
[----:B-1----:R-:W-:-:S04]  /*2deb0*/  IADD3 R26, R27, 0x100000, RZ ;  /* 0x001000001b1a7810 */ /* 0x002fc80007ffe0ff */
[----:B------:R3:W-:Y:S01]  /*2dec0*/  LDGSTS.E [R0+-0x7f000], [R28.64], !P5 ;  /* 0x810000001c007fae */ /* 0x0007e2000e921844 */
[C---:B------:R-:W-:Y:S02]  /*2ded0*/  IADD3 R6, R27.reuse, 0x100000, RZ ;  /* 0x001000001b067810 */ /* 0x040fe40007ffe0ff */
[----:B------:R-:W-:Y:S02]  /*2dee0*/  IADD3 R252, R27, 0x100000, RZ ;  /* 0x001000001bfc7810 */ /* 0x000fe40007ffe0ff */
[----:B------:R-:W-:-:S04]  /*2def0*/  IADD3 R3, R4, -0x107, RZ ;  /* 0xfffffef904037810 */ /* 0x000fc80007ffe0ff */
[----:B------:R-:W-:Y:S01]  /*2df00*/  ISETP.GE.U32.AND P2, PT, R3, 0x7ffffe7a, PT ;  /* 0x7ffffe7a0300780c */ /* 0x000fe20003f46070 */
[----:B----4-:R-:W-:-:S04]  /*2df10*/  IMAD.WIDE R32, R2, 0x4, R24 ;  /* 0x0000000402207825 */ /* 0x010fc800078e0218 */
[C---:B------:R-:W-:Y:S01]  /*2df20*/  IMAD.WIDE R10, R2.reuse, 0x4, R10 ;  /* 0x00000004020a7825 */ /* 0x040fe200078e020a */
[----:B------:R-:W-:Y:S03]  /*2df30*/  STL.64 [R1+0x1a38], R32 ;  /* 0x001a382001007387 */ /* 0x000fe60000100a00 */
[C---:B------:R-:W-:Y:S01]  /*2df40*/  IMAD.WIDE R30, R2.reuse, 0x4, R20 ;  /* 0x00000004021e7825 */ /* 0x040fe200078e0214 */
        /* <DEDUP_REMOVED lines=10> */
[----:B-1----:R-:W4:Y:S01]  /*2dff0*/  LDL.LU.64 R10, [R1+0x1228] ;  /* 0x00122800010a7983 */ /* 0x002f220000300a00 */
[----:B--2---:R-:W-:-:S03]  /*2e000*/  IMAD.WIDE R34, R2, 0x4, R16 ;  /* 0x0000000402227825 */ /* 0x004fc600078e0210 */
[----:B------:R1:W-:Y:S01]  /*2e010*/  LDGSTS.E [R0+-0x7d000], [R28.64], !P2 ;  /* 0x830000001c007fae */ /* 0x0003e2000d121844 */
[----:B-----5:R-:W-:-:S03]  /*2e020*/  IMAD.WIDE R32, R2, 0x4, R14 ;  /* 0x0000000402207825 */ /* 0x020fc600078e020e */
[----:B------:R-:W-:Y:S01]  /*2e030*/  STL.64 [R1+0x19b8], R34 ;  /* 0x0019b82201007387 */ /* 0x000fe20000100a00 */
[----:B---3--:R-:W-:-:S03]  /*2e040*/  IMAD.WIDE R30, R2, 0x4, R8 ;  /* 0x00000004021e7825 */ /* 0x008fc600078e0208 */
        /* <DEDUP_REMOVED lines=28> */
[----:B------:R3:W-:Y:S01]  /*2e210*/  LDGSTS.E [R6+-0x7ac00], [R18.64], !P4 ;  /* 0x8540000012067fae */ /* 0x0007e2000e121844 */
[----:B--2---:R-:W-:-:S03]  /*2e220*/  IMAD.WIDE R34, R2, 0x4, R16 ;  /* 0x0000000402227825 */ /* 0x004fc600078e0210 */
[----:B------:R1:W-:Y:S04]  /*2e230*/  LDGSTS.E [R252+-0x7aa00], [R30.64], !P4 ;  /* 0x856000001efc7fae */ /* 0x0003e8000e121844 */
[----:B------:R2:W-:Y:S04]  /*2e240*/  LDGSTS.E [R0+-0x79000], [R28.64], !P6 ;  /* 0x870000001c007fae */ /* 0x0005e8000f121844 */
[----:B---3--:R-:W3:Y:S01]  /*2e250*/  LDL.LU.64 R18, [R1+0x11e8] ;  /* 0x0011e80001127983 */ /* 0x008ee20000300a00 */
[----:B-----5:R-:W-:-:S04]  /*2e260*/  IMAD.WIDE R32, R2, 0x4, R14 ;  /* 0x0000000402207825 */ /* 0x020fc800078e020e */
[C---:B-1----:R-:W-:Y:S01]  /*2e270*/  IMAD.WIDE R30, R2.reuse, 0x4, R8 ;  /* 0x00000004021e7825 */ /* 0x042fe200078e0208 */
[----:B------:R-:W-:Y:S04]  /*2e280*/  STL.64 [R1+0x18b8], R34 ;  /* 0x0018b82201007387 */ /* 0x000fe80000100a00 */
[----:B------:R4:W-:Y:S04]  /*2e290*/  STL.64 [R1+0x18b0], R32 ;  /* 0x0018b02001007387 */ /* 0x0009e80000100a00 */
[----:B------:R-:W5:Y:S04]  /*2e2a0*/  LDL.LU.64 R16, [R1+0x11d8] ;  /* 0x0011d80001107983 */ /* 0x000f680000300a00 */
[----:B------:R1:W-:Y:S04]  /*2e2b0*/  STL.64 [R1+0x18a8], R30 ;  /* 0x0018a81e01007387 */ /* 0x0003e80000100a00 */
[----:B------:R-:W5:Y:S04]  /*2e2c0*/  LDL.LU.64 R14, [R1+0x11d0] ;  /* 0x0011d000010e7983 */ /* 0x000f680000300a00 */
[----:B------:R-:W5:Y:S01]  /*2e2d0*/  LDL.LU.64 R8, [R1+0x11c8] ;  /* 0x0011c80001087983 */ /* 0x000f620000300a00 */
[----:B--2---:R-:W-:Y:S01]  /*2e2e0*/  IMAD.WIDE R28, R2, 0x4, R250 ;  /* 0x00000004021c7825 */ /* 0x004fe200078e02fa */
[----:B------:R-:W-:-:S02]  /*2e2f0*/  IADD3 R3, R4, -0x113, RZ ;  /* 0xfffffeed04037810 */ /* 0x000fc40007ffe0ff */
[----:B------:R5:W-:Y:S04]  /*2e300*/  LDGSTS.E [R26+-0x78e00], [R34.64], !P6 ;  /* 0x87200000221a7fae */ /* 0x000be8000f121844 */
[----:B------:R3:W-:Y:S04]  /*2e310*/  STL.64 [R1+0x1840], R28 ;  /* 0x0018401c01007387 */ /* 0x0007e80000100a00 */
[----:B------:R-:W2:Y:S01]  /*2e320*/  LDL.LU.64 R250, [R1+0x11c0] ;  /* 0x0011c00001fa7983 */ /* 0x000ea20000300a00 */
        /* <DEDUP_REMOVED lines=21> */
[----:B-----5:R-:W-:-:S03]  /*2e480*/  IMAD.WIDE R34, R2, 0x4, R16 ;  /* 0x0000000402227825 */ /* 0x020fc600078e0210 */
[----:B------:R2:W-:Y:S01]  /*2e490*/  LDGSTS.E [R0+-0x75000], [R28.64], !P1 ;  /* 0x8b0000001c007fae */ /* 0x0005e2000c921844 */
[----:B------:R-:W-:-:S04]  /*2e4a0*/  IMAD.WIDE R32, R2, 0x4, R14 ;  /* 0x0000000402207825 */ /* 0x000fc800078e020e */
[C---:B---3--:R-:W-:Y:S01]  /*2e4b0*/  IMAD.WIDE R30, R2.reuse, 0x4, R8 ;  /* 0x00000004021e7825 */ /* 0x048fe200078e0208 */
[----:B------:R-:W-:Y:S04]  /*2e4c0*/  STL.64 [R1+0x17b8], R34 ;  /* 0x0017b82201007387 */ /* 0x000fe80000100a00 */
[----:B------:R4:W-:Y:S04]  /*2e4d0*/  STL.64 [R1+0x17b0], R32 ;  /* 0x0017b02001007387 */ /* 0x0009e80000100a00 */
[----:B------:R-:W3:Y:S04]  /*2e4e0*/  LDL.LU.64 R16, [R1+0x1158] ;  /* 0x0011580001107983 */ /* 0x000ee80000300a00 */
[----:B------:R1:W-:Y:S04]  /*2e4f0*/  STL.64 [R1+0x17a8], R30 ;  /* 0x0017a81e01007387 */ /* 0x0003e80000100a00 */
[----:B------:R-:W5:Y:S04]  /*2e500*/  LDL.LU.64 R14, [R1+0x1150] ;  /* 0x00115000010e7983 */ /* 0x000f680000300a00 */
[----:B------:R-:W5:Y:S01]  /*2e510*/  LDL.LU.64 R8, [R1+0x1148] ;  /* 0x0011480001087983 */ /* 0x000f620000300a00 */
[----:B--2---:R-:W-:Y:S01]  /*2e520*/  IMAD.WIDE R28, R2, 0x4, R250 ;  /* 0x00000004021c7825 */ /* 0x004fe200078e02fa */
        /* <DEDUP_REMOVED lines=14> */
[C---:B-1----:R-:W-:Y:S01]  /*2e610*/  IMAD.WIDE R30, R2.reuse, 0x4, R20 ;  /* 0x00000004021e7825 */ /* 0x042fe200078e0214 */
[----:B------:R1:W-:Y:S04]  /*2e620*/  STL.64 [R1+0x1230], R18 ;  /* 0x0012301201007387 */ /* 0x0003e80000100a00 */
[----:B------:R-:W4:Y:S01]  /*2e630*/  LDL.LU.64 R24, [R1+0x1140] ;  /* 0x0011400001187983 */ /* 0x000f220000300a00 */
[----:B--2---:R-:W-:-:S03]  /*2e640*/  IMAD.WIDE R28, R2, 0x4, R10 ;  /* 0x00000004021c7825 */ /* 0x004fc600078e020a */
[----:B------:R2:W-:Y:S04]  /*2e650*/  STL.64 [R1+0x1228], R30 ;  /* 0x0012281e01007387 */ /* 0x0005e80000100a00 */
[----:B------:R-:W4:Y:S04]  /*2e660*/  LDL.LU.64 R10, [R1+0x1138] ;  /* 0x00113800010a7983 */ /* 0x000f280000300a00 */
[----:B------:R-:W4:Y:S04]  /*2e670*/  LDL.LU.64 R20, [R1+0x1130] ;  /* 0x0011300001147983 */ /* 0x000f280000300a00 */
[----:B------:R1:W-:Y:S04]  /*2e680*/  STL.64 [R1+0x1160], R28 ;  /* 0x0011601c01007387 */ /* 0x0003e80000100a00 */
[----:B------:R1:W-:Y:S01]  /*2e690*/  LDGSTS.E [R6+-0x72c00], [R18.64], !P3 ;  /* 0x8d40000012067fae */ /* 0x0003e2000d921844 */
[----:B---3--:R-:W-:-:S03]  /*2e6a0*/  IMAD.WIDE R34, R2, 0x4, R16 ;  /* 0x0000000402227825 */ /* 0x008fc600078e0210 */
[----:B------:R2:W-:Y:S04]  /*2e6b0*/  LDGSTS.E [R252+-0x72a00], [R30.64], !P3 ;  /* 0x8d6000001efc7fae */ /* 0x0005e8000d921844 */
[----:B------:R3:W-:Y:S04]  /*2e6c0*/  LDGSTS.E [R0+-0x71000], [R28.64], !P5 ;  /* 0x8f0000001c007fae */ /* 0x0007e8000e921844 */
[----:B-1----:R-:W4:Y:S01]  /*2e6d0*/  LDL.LU.64 R18, [R1+0x1128] ;  /* 0x0011280001127983 */ /* 0x002f220000300a00 */
[----:B-----5:R-:W-:-:S04]  /*2e6e0*/  IMAD.WIDE R32, R2, 0x4, R14 ;  /* 0x0000000402207825 */ /* 0x020fc800078e020e */
[C---:B--2---:R-:W-:Y:S01]  /*2e6f0*/  IMAD.WIDE R30, R2.reuse, 0x4, R8 ;  /* 0x00000004021e7825 */ /* 0x044fe200078e0208 */
[----:B------:R-:W-:Y:S04]  /*2e700*/  STL.64 [R1+0x1158], R34 ;  /* 0x0011582201007387 */ /* 0x000fe80000100a00 */
[----:B------:R4:W-:Y:S04]  /*2e710*/  STL.64 [R1+0x1150], R32 ;  /* 0x0011502001007387 */ /* 0x0009e80000100a00 */
[----:B------:R-:W2:Y:S04]  /*2e720*/  LDL.LU.64 R16, [R1+0x1120] ;  /* 0x0011200001107983 */ /* 0x000ea80000300a00 */
[----:B------:R1:W-:Y:S04]  /*2e730*/  STL.64 [R1+0x1148], R30 ;  /* 0x0011481e01007387 */ /* 0x0003e80000100a00 */
[----:B------:R-:W5:Y:S04]  /*2e740*/  LDL.LU.64 R14, [R1+0x1118] ;  /* 0x00111800010e7983 */ /* 0x000f680000300a00 */
[----:B------:R-:W5:Y:S01]  /*2e750*/  LDL.LU.64 R8, [R1+0x1110] ;  /* 0x0011100001087983 */ /* 0x000f620000300a00 */
[----:B---3--:R-:W-:Y:S01]  /*2e760*/  IMAD.WIDE R28, R2, 0x4, R250 ;  /* 0x00000004021c7825 */ /* 0x008fe200078e02fa */
        /* <DEDUP_REMOVED lines=27> */
[----:B-----5:R-:W-:-:S04]  /*2e920*/  IMAD.WIDE R32, R2, 0x4, R14 ;  /* 0x0000000402207825 */ /* 0x020fc800078e020e */
[C---:B---3--:R-:W-:Y:S01]  /*2e930*/  IMAD.WIDE R30, R2.reuse, 0x4, R8 ;  /* 0x00000004021e7825 */ /* 0x048fe200078e0208 */
[----:B------:R-:W-:Y:S04]  /*2e940*/  STL.64 [R1+0xe88], R34 ;  /* 0x000e882201007387 */ /* 0x000fe80000100a00 */
        /* <DEDUP_REMOVED lines=372> */
[----:B------:R1:W-:Y:S01]  /*30090*/  LDGSTS.E [R252+-0x44a00], [R30.64], !P2 ;  /* 0xbb6000001efc7fae */ /* 0x0003e2000d121844 */
[----:B------:R-:W-:-:S05]  /*300a0*/  IADD3 R3, R4, -0x17f, RZ ;  /* 0xfffffe8104037810 */ /* 0x000fca0007ffe0ff */
[----:B------:R2:W-:Y:S01]  /*300b0*/  LDGSTS.E [R0+-0x43000], [R28.64], !P4 ;  /* 0xbd0000001c007fae */ /* 0x0005e2000e121844 */
        /* <DEDUP_REMOVED lines=10> */
[----:B------:R-:W2:Y:S04]  /*30160*/  LDL.LU.64 R10, [R1+0xa28] ;  /* 0x000a2800010a7983 */ /* 0x000ea80000300a00 */
[----:B------:R-:W2:Y:S04]  /*30170*/  LDL.LU.64 R20, [R1+0xa20] ;  /* 0x000a200001147983 */ /* 0x000ea80000300a00 */
[----:B------:R1:W-:Y:S04]  /*30180*/  STL.64 [R1+0x24d8], R28 ;  /* 0x0024d81c01007387 */ /* 0x0003e80000100a00 */
[----:B------:R1:W-:Y:S01]  /*30190*/  LDGSTS.E [R6+-0x42c00], [R18.64], !P4 ;  /* 0xbd40000012067fae */ /* 0x0003e2000e121844 */
[----:B---3--:R-:W-:-:S03]  /*301a0*/  IMAD.WIDE R34, R2, 0x4, R16 ;  /* 0x0000000402227825 */ /* 0x008fc600078e0210 */
[----:B------:R5:W-:Y:S04]  /*301b0*/  LDGSTS.E [R252+-0x42a00], [R30.64], !P4 ;  /* 0xbd6000001efc7fae */ /* 0x000be8000e121844 */
[----:B------:R3:W-:Y:S04]  /*301c0*/  LDGSTS.E [R0+-0x41000], [R28.64], !P6 ;  /* 0xbf0000001c007fae */ /* 0x0007e8000f121844 */
[----:B-1----:R-:W2:Y:S01]  /*301d0*/  LDL.LU.64 R18, [R1+0xa10] ;  /* 0x000a100001127983 */ /* 0x002ea20000300a00 */
[----:B-----5:R-:W-:-:S03]  /*301e0*/  IMAD.WIDE R30, R2, 0x4, R14 ;  /* 0x00000004021e7825 */ /* 0x020fc600078e020e */
[----:B------:R-:W-:Y:S01]  /*301f0*/  STL.64 [R1+0x24e0], R34 ;  /* 0x0024e02201007387 */ /* 0x000fe20000100a00 */
[----:B---3--:R-:W-:-:S03]  /*30200*/  IMAD.WIDE R28, R2, 0x4, R8 ;  /* 0x00000004021c7825 */ /* 0x008fc600078e0208 */
[----:B------:R1:W-:Y:S04]  /*30210*/  STL.64 [R1+0x24e8], R30 ;  /* 0x0024e81e01007387 */ /* 0x0003e80000100a00 */
[----:B------:R-:W3:Y:S04]  /*30220*/  LDL.LU.64 R16, [R1+0xa00] ;  /* 0x000a000001107983 */ /* 0x000ee80000300a00 */
[----:B------:R5:W-:Y:S04]  /*30230*/  STL.64 [R1+0x24f0], R28 ;  /* 0x0024f01c01007387 */ /* 0x000be80000100a00 */
[----:B------:R-:W3:Y:S04]  /*30240*/  LDL.LU.64 R14, [R1+0x9f8] ;  /* 0x0009f800010e7983 */ /* 0x000ee80000300a00 */
[----:B------:R-:W3:Y:S01]  /*30250*/  LDL.LU.64 R8, [R1+0x9f0] ;  /* 0x0009f00001087983 */ /* 0x000ee20000300a00 */
[----:B------:R-:W-:Y:S01]  /*30260*/  IADD3 R32, R27, 0x100000, RZ ;  /* 0x001000001b207810 */ /* 0x000fe20007ffe0ff */
[----:B------:R-:W-:Y:S01]  /*30270*/  IMAD.WIDE R26, R2, 0x4, R250 ;  /* 0x00000004021a7825 */ /* 0x000fe200078e02fa */
[----:B------:R-:W-:-:S03]  /*30280*/  IADD3 R3, R4, -0x104, RZ ;  /* 0xfffffefc04037810 */ /* 0x000fc60007ffe0ff */
[----:B------:R4:W-:Y:S04]  /*30290*/  LDGSTS.E [R32+-0x40e00], [R34.64], !P6 ;  /* 0xbf20000022207fae */ /* 0x0009e8000f121844 */
[----:B------:R1:W-:Y:S04]  /*302a0*/  STL.64 [R1+0x1a20], R26 ;  /* 0x001a201a01007387 */ /* 0x0003e80000100a00 */
[----:B------:R-:W3:Y:S01]  /*302b0*/  LDL.LU.64 R250, [R1+0x9e0] ;  /* 0x0009e00001fa7983 */ /* 0x000ee20000300a00 */
[----:B------:R-:W-:Y:S02]  /*302c0*/  ISETP.GE.U32.AND P0, PT, R3, 0x7ffffe7d, PT ;  /* 0x7ffffe7d0300780c */ /* 0x000fe40003f06070 */
[C---:B------:R-:W-:Y:S01]  /*302d0*/  IADD3 R0, R7.reuse, 0x100000, RZ ;  /* 0x0010000007007810 */ /* 0x040fe20007ffe0ff */
[----:B------:R1:W-:Y:S04]  /*302e0*/  LDGSTS.E [R6+-0x40c00], [R30.64], !P6 ;  /* 0xbf4000001e067fae */ /* 0x0003e8000f121844 */
[----:B------:R5:W-:Y:S06]  /*302f0*/  LDGSTS.E [R252+-0x40a00], [R28.64], !P6 ;  /* 0xbf6000001cfc7fae */ /* 0x000bec000f121844 */
[----:B------:R2:W-:Y:S01]  /*30300*/  LDGSTS.E [R0+-0x7e800], [R26.64], !P0 ;  /* 0x818000001a007fae */ /* 0x0005e2000c121844 */
[----:B-1----:R-:W-:-:S02]  /*30310*/  IADD3 R30, R7, 0x100000, RZ ;  /* 0x00100000071e7810 */ /* 0x002fc40007ffe0ff */
[C---:B------:R-:W-:Y:S02]  /*30320*/  IADD3 R6, R7.reuse, 0x100000, RZ ;  /* 0x0010000007067810 */ /* 0x040fe40007ffe0ff */
[----:B-----5:R-:W-:Y:S02]  /*30330*/  IADD3 R252, R7, 0x100000, RZ ;  /* 0x0010000007fc7810 */ /* 0x020fe40007ffe0ff */
[----:B------:R-:W-:-:S04]  /*30340*/  IADD3 R3, R4, -0x108, RZ ;  /* 0xfffffef804037810 */ /* 0x000fc80007ffe0ff */
[----:B------:R-:W-:Y:S01]  /*30350*/  ISETP.GE.U32.AND P1, PT, R3, 0x7ffffe79, PT ;  /* 0x7ffffe790300780c */ /* 0x000fe20003f26070 */
[----:B----4-:R-:W-:-:S04]  /*30360*/  IMAD.WIDE R32, R2, 0x4, R24 ;  /* 0x0000000402207825 */ /* 0x010fc800078e0218 */
[C---:B--2---:R-:W-:Y:S01]  /*30370*/  IMAD.WIDE R10, R2.reuse, 0x4, R10 ;  /* 0x00000004020a7825 */ /* 0x044fe200078e020a */
[----:B------:R-:W-:Y:S03]  /*30380*/  STL.64 [R1+0x1a18], R32 ;  /* 0x001a182001007387 */ /* 0x000fe60000100a00 */
[C---:B------:R-:W-:Y:S01]  /*30390*/  IMAD.WIDE R28, R2.reuse, 0x4, R20 ;  /* 0x00000004021c7825 */ /* 0x040fe200078e0214 */
[----:B------:R1:W-:Y:S04]  /*303a0*/  STL.64 [R1+0x1a10], R10 ;  /* 0x001a100a01007387 */ /* 0x0003e80000100a00 */
[----:B------:R-:W2:Y:S04]  /*303b0*/  LDL.LU.64 R24, [R1+0x9a0] ;  /* 0x0009a00001187983 */ /* 0x000ea80000300a00 */
[----:B------:R4:W-:Y:S04]  /*303c0*/  STL.64 [R1+0x1a08], R28 ;  /* 0x001a081c01007387 */ /* 0x0009e80000100a00 */
[----:B------:R5:W-:Y:S04]  /*303d0*/  LDGSTS.E [R30+-0x7e600], [R32.64], !P0 ;  /* 0x81a00000201e7fae */ /* 0x000be8000c121844 */
[----:B------:R1:W-:Y:S01]  /*303e0*/  LDGSTS.E [R6+-0x7e400], [R10.64], !P0 ;  /* 0x81c000000a067fae */ /* 0x0003e2000c121844 */
[----:B------:R-:W-:-:S03]  /*303f0*/  IMAD.WIDE R26, R2, 0x4, R18 ;  /* 0x00000004021a7825 */ /* 0x000fc600078e0212 */
[----:B------:R4:W-:Y:S04]  /*30400*/  LDGSTS.E [R252+-0x7e200], [R28.64], !P0 ;  /* 0x81e000001cfc7fae */ /* 0x0009e8000c121844 */
[----:B------:R-:W2:Y:S04]  /*30410*/  LDL.LU.64 R18, [R1+0x980] ;  /* 0x0009800001127983 */ /* 0x000ea80000300a00 */
[----:B------:R-:W2:Y:S04]  /*30420*/  LDL.LU.64 R20, [R1+0x970] ;  /* 0x0009700001147983 */ /* 0x000ea80000300a00 */
[----:B------:R3:W-:Y:S04]  /*30430*/  STL.64 [R1+0x19a0], R26 ;  /* 0x0019a01a01007387 */ /* 0x0007e80000100a00 */
[----:B-1----:R-:W2:Y:S01]  /*30440*/  LDL.LU.64 R10, [R1+0x968] ;  /* 0x00096800010a7983 */ /* 0x002ea20000300a00 */
[----:B---3--:R-:W-:-:S03]  /*30450*/  IMAD.WIDE R34, R2, 0x4, R16 ;  /* 0x0000000402227825 */ /* 0x008fc600078e0210 */
[----:B------:R1:W-:Y:S01]  /*30460*/  LDGSTS.E [R0+-0x7c800], [R26.64], !P1 ;  /* 0x838000001a007fae */ /* 0x0003e2000c921844 */
[----:B-----5:R-:W-:-:S04]  /*30470*/  IMAD.WIDE R30, R2, 0x4, R14 ;  /* 0x00000004021e7825 */ /* 0x020fc800078e020e */
[C---:B----4-:R-:W-:Y:S01]  /*30480*/  IMAD.WIDE R28, R2.reuse, 0x4, R8 ;  /* 0x00000004021c7825 */ /* 0x050fe200078e0208 */
[----:B------:R-:W-:Y:S04]  /*30490*/  STL.64 [R1+0x1998], R34 ;  /* 0x0019982201007387 */ /* 0x000fe80000100a00 */
[----:B------:R3:W-:Y:S04]  /*304a0*/  STL.64 [R1+0x1990], R30 ;  /* 0x0019901e01007387 */ /* 0x0007e80000100a00 */
[----:B------:R-:W4:Y:S04]  /*304b0*/  LDL.LU.64 R16, [R1+0x910] ;  /* 0x0009100001107983 */ /* 0x000f280000300a00 */
[----:B------:R5:W-:Y:S04]  /*304c0*/  STL.64 [R1+0x1988], R28 ;  /* 0x0019881c01007387 */ /* 0x000be80000100a00 */
[----:B------:R-:W4:Y:S04]  /*304d0*/  LDL.LU.64 R14, [R1+0x908] ;  /* 0x00090800010e7983 */ /* 0x000f280000300a00 */
[----:B------:R-:W4:Y:S01]  /*304e0*/  LDL.LU.64 R8, [R1+0x8e0] ;  /* 0x0008e00001087983 */ /* 0x000f220000300a00 */
[----:B-1----:R-:W-:-:S05]  /*304f0*/  IMAD.WIDE R26, R2, 0x4, R250 ;  /* 0x00000004021a7825 */ /* 0x002fca00078e02fa */
[----:B------:R1:W-:Y:S04]  /*30500*/  STL.64 [R1+0x1920], R26 ;  /* 0x0019201a01007387 */ /* 0x0003e80000100a00 */
[----:B------:R-:W4:Y:S01]  /*30510*/  LDL.LU.64 R250, [R1+0x8d0] ;  /* 0x0008d00001fa7983 */ /* 0x000f220000300a00 */
[----:B------:R-:W-:Y:S02]  /*30520*/  IADD3 R3, R4, -0x10c, RZ ;  /* 0xfffffef404037810 */ /* 0x000fe40007ffe0ff */
[----:B------:R-:W-:Y:S02]  /*30530*/  IADD3 R32, R7, 0x100000, RZ ;  /* 0x0010000007207810 */ /* 0x000fe40007ffe0ff */
[----:B------:R-:W-:-:S03]  /*30540*/  ISETP.GE.U32.AND P3, PT, R3, 0x7ffffe75, PT ;  /* 0x7ffffe750300780c */ /* 0x000fc60003f66070 */
[----:B------:R2:W-:Y:S04]  /*30550*/  LDGSTS.E [R32+-0x7c600], [R34.64], !P1 ;  /* 0x83a0000022207fae */ /* 0x0005e8000c921844 */
[----:B------:R3:W-:Y:S04]  /*30560*/  LDGSTS.E [R6+-0x7c400], [R30.64], !P1 ;  /* 0x83c000001e067fae */ /* 0x0007e8000c921844 */
[----:B------:R5:W-:Y:S04]  /*30570*/  LDGSTS.E [R252+-0x7c200], [R28.64], !P1 ;  /* 0x83e000001cfc7fae */ /* 0x000be8000c921844 */
[----:B------:R1:W-:Y:S01]  /*30580*/  LDGSTS.E [R0+-0x7a800], [R26.64], !P3 ;  /* 0x858000001a007fae */ /* 0x0003e2000d921844 */
[----:B---3--:R-:W-:-:S02]  /*30590*/  IADD3 R30, R7, 0x100000, RZ ;  /* 0x00100000071e7810 */ /* 0x008fc40007ffe0ff */
[----:B------:R-:W-:-:S04]  /*305a0*/  IADD3 R3, R4, -0x110, RZ ;  /* 0xfffffef004037810 */ /* 0x000fc80007ffe0ff */
[----:B------:R-:W-:Y:S01]  /*305b0*/  ISETP.GE.U32.AND P5, PT, R3, 0x7ffffe71, PT ;  /* 0x7ffffe710300780c */ /* 0x000fe20003fa6070 */
[----:B--2---:R-:W-:-:S05]  /*305c0*/  IMAD.WIDE R32, R2, 0x4, R24 ;  /* 0x0000000402207825 */ /* 0x004fca00078e0218 */
[----:B------:R-:W-:Y:S04]  /*305d0*/  STL.64 [R1+0x1918], R32 ;  /* 0x0019182001007387 */ /* 0x000fe80000100a00 */
[----:B------:R2:W-:Y:S01]  /*305e0*/  LDGSTS.E [R30+-0x7a600], [R32.64], !P3 ;  /* 0x85a00000201e7fae */ /* 0x0005e2000d921844 */
[----:B------:R-:W-:-:S04]  /*305f0*/  IMAD.WIDE R18, R2, 0x4, R18 ;  /* 0x0000000402127825 */ /* 0x000fc800078e0212 */
        /* <DEDUP_REMOVED lines=8> */
[----:B------:R3:W-:Y:S01]  /*30680*/  LDGSTS.E [R6+-0x7a400], [R18.64], !P3 ;  /* 0x85c0000012067fae */ /* 0x0007e2000d921844 */
[----:B----4-:R-:W-:-:S03]  /*30690*/  IMAD.WIDE R34, R2, 0x4, R16 ;  /* 0x0000000402227825 */ /* 0x010fc600078e0210 */
[----:B------:R1:W-:Y:S04]  /*306a0*/  LDGSTS.E [R252+-0x7a200], [R28.64], !P3 ;  /* 0x85e000001cfc7fae */ /* 0x0003e8000d921844 */
[----:B------:R4:W-:Y:S04]  /*306b0*/  LDGSTS.E [R0+-0x78800], [R26.64], !P5 ;  /* 0x878000001a007fae */ /* 0x0009e8000e921844 */
[----:B---3--:R-:W3:Y:S01]  /*306c0*/  LDL.LU.64 R18, [R1+0x860] ;  /* 0x0008600001127983 */ /* 0x008ee20000300a00 */
[----:B--2---:R-:W-:-:S04]  /*306d0*/  IMAD.WIDE R30, R2, 0x4, R14 ;  /* 0x00000004021e7825 */ /* 0x004fc800078e020e */
[C---:B-1----:R-:W-:Y:S01]  /*306e0*/  IMAD.WIDE R28, R2.reuse, 0x4, R8 ;  /* 0x00000004021c7825 */ /* 0x042fe200078e0208 */
[----:B------:R-:W-:Y:S04]  /*306f0*/  STL.64 [R1+0x1898], R34 ;  /* 0x0018982201007387 */ /* 0x000fe80000100a00 */
[----:B------:R1:W-:Y:S04]  /*30700*/  STL.64 [R1+0x1890], R30 ;  /* 0x0018901e01007387 */ /* 0x0003e80000100a00 */
[----:B------:R-:W2:Y:S04]  /*30710*/  LDL.LU.64 R16, [R1+0x830] ;  /* 0x0008300001107983 */ /* 0x000ea80000300a00 */
[----:B------:R1:W-:Y:S04]  /*30720*/  STL.64 [R1+0x1888], R28 ;  /* 0x0018881c01007387 */ /* 0x0003e80000100a00 */
[----:B------:R-:W2:Y:S04]  /*30730*/  LDL.LU.64 R14, [R1+0x820] ;  /* 0x00082000010e7983 */ /* 0x000ea80000300a00 */
[----:B------:R-:W2:Y:S01]  /*30740*/  LDL.LU.64 R8, [R1+0x7d8] ;  /* 0x0007d80001087983 */ /* 0x000ea20000300a00 */
[----:B----4-:R-:W-:-:S05]  /*30750*/  IMAD.WIDE R26, R2, 0x4, R250 ;  /* 0x00000004021a7825 */ /* 0x010fca00078e02fa */
        /* <DEDUP_REMOVED lines=9> */
[----:B-1----:R-:W-:-:S02]  /*307f0*/  IADD3 R30, R7, 0x100000, RZ ;  /* 0x00100000071e7810 */ /* 0x002fc40007ffe0ff */
[----:B------:R-:W-:-:S04]  /*30800*/  IADD3 R3, R4, -0x118, RZ ;  /* 0xfffffee804037810 */ /* 0x000fc80007ffe0ff */
[----:B------:R-:W-:Y:S01]  /*30810*/  ISETP.GE.U32.AND P4, PT, R3, 0x7ffffe69, PT ;  /* 0x7ffffe690300780c */ /* 0x000fe20003f86070 */
[----:B-----5:R-:W-:-:S04]  /*30820*/  IMAD.WIDE R32, R2, 0x4, R24 ;  /* 0x0000000402207825 */ /* 0x020fc800078e0218 */
[C---:B------:R-:W-:Y:S01]  /*30830*/  IMAD.WIDE R10, R2.reuse, 0x4, R10 ;  /* 0x00000004020a7825 */ /* 0x040fe200078e020a */
[----:B------:R-:W-:Y:S03]  /*30840*/  STL.64 [R1+0x1818], R32 ;  /* 0x0018182001007387 */ /* 0x000fe60000100a00 */
[C---:B------:R-:W-:Y:S01]  /*30850*/  IMAD.WIDE R28, R2.reuse, 0x4, R20 ;  /* 0x00000004021c7825 */ /* 0x040fe200078e0214 */
        /* <DEDUP_REMOVED lines=10> */
[----:B-1----:R-:W5:Y:S01]  /*30900*/  LDL.LU.64 R10, [R1+0x790] ;  /* 0x00079000010a7983 */ /* 0x002f620000300a00 */
[----:B--2---:R-:W-:-:S03]  /*30910*/  IMAD.WIDE R34, R2, 0x4, R16 ;  /* 0x0000000402227825 */ /* 0x004fc600078e0210 */
[----:B------:R4:W-:Y:S01]  /*30920*/  LDGSTS.E [R0+-0x74800], [R26.64], !P4 ;  /* 0x8b8000001a007fae */ /* 0x0009e2000e121844 */
[----:B------:R-:W-:-:S04]  /*30930*/  IMAD.WIDE R30, R2, 0x4, R14 ;  /* 0x00000004021e7825 */ /* 0x000fc800078e020e */
[C---:B---3--:R-:W-:Y:S01]  /*30940*/  IMAD.WIDE R28, R2.reuse, 0x4, R8 ;  /* 0x00000004021c7825 */ /* 0x048fe200078e0208 */
        /* <DEDUP_REMOVED lines=8> */
[----:B------:R-:W2:Y:S01]  /*309d0*/  LDL.LU.64 R250, [R1+0x770] ;  /* 0x0007700001fa7983 */ /* 0x000ea20000300a00 */
        /* <DEDUP_REMOVED lines=23> */
[----:B--2---:R-:W-:-:S03]  /*30b50*/  IMAD.WIDE R34, R2, 0x4, R16 ;  /* 0x0000000402227825 */ /* 0x004fc600078e0210 */
[----:B------:R4:W-:Y:S04]  /*30b60*/  LDGSTS.E [R252+-0x72200], [R28.64], !P6 ;  /* 0x8de000001cfc7fae */ /* 0x0009e8000f121844 */
[----:B------:R2:W-:Y:S04]  /*30b70*/  LDGSTS.E [R0+-0x70800], [R26.64], !P0 ;  /* 0x8f8000001a007fae */ /* 0x0005e8000c121844 */
[----:B---3--:R-:W3:Y:S01]  /*30b80*/  LDL.LU.64 R18, [R1+0x730] ;  /* 0x0007300001127983 */ /* 0x008ee20000300a00 */
[----:B-1----:R-:W-:-:S04]  /*30b90*/  IMAD.WIDE R30, R2, 0x4, R14 ;  /* 0x00000004021e7825 */ /* 0x002fc800078e020e */
[C---:B----4-:R-:W-:Y:S01]  /*30ba0*/  IMAD.WIDE R28, R2.reuse, 0x4, R8 ;  /* 0x00000004021c7825 */ /* 0x050fe200078e0208 */
[----:B------:R-:W-:Y:S04]  /*30bb0*/  STL.64 [R1+0xfe8], R34 ;  /* 0x000fe82201007387 */ /* 0x000fe80000100a00 */
[----:B------:R1:W-:Y:S04]  /*30bc0*/  STL.64 [R1+0xfe0], R30 ;  /* 0x000fe01e01007387 */ /* 0x0003e80000100a00 */
[----:B------:R-:W4:Y:S04]  /*30bd0*/  LDL.LU.64 R16, [R1+0x590] ;  /* 0x0005900001107983 */ /* 0x000f280000300a00 */
[----:B------:R1:W-:Y:S04]  /*30be0*/  STL.64 [R1+0xfd8], R28 ;  /* 0x000fd81c01007387 */ /* 0x0003e80000100a00 */
[----:B------:R-:W4:Y:S04]  /*30bf0*/  LDL.LU.64 R14, [R1+0x588] ;  /* 0x00058800010e7983 */ /* 0x000f280000300a00 */
[----:B------:R-:W4:Y:S01]  /*30c00*/  LDL.LU.64 R8, [R1+0x580] ;  /* 0x0005800001087983 */ /* 0x000f220000300a00 */
[----:B--2---:R-:W-:-:S05]  /*30c10*/  IMAD.WIDE R26, R2, 0x4, R250 ;  /* 0x00000004021a7825 */ /* 0x004fca00078e02fa */
        /* <DEDUP_REMOVED lines=27> */
[----:B----4-:R-:W-:-:S03]  /*30dd0*/  IMAD.WIDE R34, R2, 0x4, R16 ;  /* 0x0000000402227825 */ /* 0x010fc600078e0210 */
[----:B------:R2:W-:Y:S01]  /*30de0*/  LDGSTS.E [R0+-0x6c800], [R26.64], !P3 ;  /* 0x938000001a007fae */ /* 0x0005e2000d921844 */
[----:B------:R-:W-:-:S04]  /*30df0*/  IMAD.WIDE R30, R2, 0x4, R14 ;  /* 0x00000004021e7825 */ /* 0x000fc800078e020e */
[C---:B---3--:R-:W-:Y:S01]  /*30e00*/  IMAD.WIDE R28, R2.reuse, 0x4, R8 ;  /* 0x00000004021c7825 */ /* 0x048fe200078e0208 */
[----:B------:R-:W-:Y:S04]  /*30e10*/  STL.64 [R1+0xe58], R34 ;  /* 0x000e582201007387 */ /* 0x000fe80000100a00 */
[----:B------:R1:W-:Y:S04]  /*30e20*/  STL.64 [R1+0xe50], R30 ;  /* 0x000e501e01007387 */ /* 0x0003e80000100a00 */
[----:B------:R-:W3:Y:S04]  /*30e30*/  LDL.LU.64 R16, [R1+0x708] ;  /* 0x0007080001107983 */ /* 0x000ee80000300a00 */
[----:B------:R4:W-:Y:S04]  /*30e40*/  STL.64 [R1+0xe48], R28 ;  /* 0x000e481c01007387 */ /* 0x0009e80000100a00 */
[----:B------:R-:W3:Y:S04]  /*30e50*/  LDL.LU.64 R14, [R1+0x700] ;  /* 0x00070000010e7983 */ /* 0x000ee80000300a00 */
[----:B------:R-:W3:Y:S01]  /*30e60*/  LDL.LU.64 R8, [R1+0x6d8] ;  /* 0x0006d80001087983 */ /* 0x000ee20000300a00 */
[----:B--2---:R-:W-:-:S05]  /*30e70*/  IMAD.WIDE R26, R2, 0x4, R250 ;  /* 0x00000004021a7825 */ /* 0x004fca00078e02fa */
[----:B------:R2:W-:Y:S04]  /*30e80*/  STL.64 [R1+0xde0], R26 ;  /* 0x000de01a01007387 */ /* 0x0005e80000100a00 */
[----:B------:R-:W3:Y:S01]  /*30e90*/  LDL.LU.64 R250, [R1+0x6d0] ;  /* 0x0006d00001fa7983 */ /* 0x000ee20000300a00 */
        /* <DEDUP_REMOVED lines=14> */
[C---:B----4-:R-:W-:Y:S01]  /*30f80*/  IMAD.WIDE R28, R2.reuse, 0x4, R20 ;  /* 0x00000004021c7825 */ /* 0x050fe200078e0214 */
[----:B------:R4:W-:Y:S04]  /*30f90*/  STL.64 [R1+0xdd0], R18 ;  /* 0x000dd01201007387 */ /* 0x0009e80000100a00 */
[----:B------:R-:W5:Y:S01]  /*30fa0*/  LDL.LU.64 R24, [R1+0x6c8] ;  /* 0x0006c80001187983 */ /* 0x000f620000300a00 */
[----:B--2---:R-:W-:-:S03]  /*30fb0*/  IMAD.WIDE R26, R2, 0x4, R10 ;  /* 0x00000004021a7825 */ /* 0x004fc600078e020a */
[----:B------:R2:W-:Y:S04]  /*30fc0*/  STL.64 [R1+0xdc8], R28 ;  /* 0x000dc81c01007387 */ /* 0x0005e80000100a00 */
[----:B------:R-:W5:Y:S04]  /*30fd0*/  LDL.LU.64 R10, [R1+0x6c0] ;  /* 0x0006c000010a7983 */ /* 0x000f680000300a00 */
[----:B------:R-:W5:Y:S04]  /*30fe0*/  LDL.LU.64 R20, [R1+0x6b8] ;  /* 0x0006b80001147983 */ /* 0x000f680000300a00 */
[----:B------:R1:W-:Y:S04]  /*30ff0*/  STL.64 [R1+0x980], R26 ;  /* 0x0009801a01007387 */ /* 0x0003e80000100a00 */
[----:B------:R4:W-:Y:S01]  /*31000*/  LDGSTS.E [R6+-0x6a400], [R18.64], !P5 ;  /* 0x95c0000012067fae */ /* 0x0009e2000e921844 */
[----:B---3--:R-:W-:-:S03]  /*31010*/  IMAD.WIDE R34, R2, 0x4, R16 ;  /* 0x0000000402227825 */ /* 0x008fc600078e0210 */
[----:B------:R2:W-:Y:S04]  /*31020*/  LDGSTS.E [R252+-0x6a200], [R28.64], !P5 ;  /* 0x95e000001cfc7fae */ /* 0x0005e8000e921844 */
[----:B------:R3:W-:Y:S04]  /*31030*/  LDGSTS.E [R0+-0x68800], [R26.64], !P2 ;  /* 0x978000001a007fae */ /* 0x0007e8000d121844 */
[----:B----4-:R-:W4:Y:S01]  /*31040*/  LDL.LU.64 R18, [R1+0x6b0] ;  /* 0x0006b00001127983 */ /* 0x010f220000300a00 */
[----:B-1----:R-:W-:-:S04]  /*31050*/  IMAD.WIDE R30, R2, 0x4, R14 ;  /* 0x00000004021e7825 */ /* 0x002fc800078e020e */
[C---:B--2---:R-:W-:Y:S01]  /*31060*/  IMAD.WIDE R28, R2.reuse, 0x4, R8 ;  /* 0x00000004021c7825 */ /* 0x044fe200078e0208 */
[----:B------:R-:W-:Y:S04]  /*31070*/  STL.64 [R1+0x978], R34 ;  /* 0x0009782201007387 */ /* 0x000fe80000100a00 */
[----:B------:R1:W-:Y:S04]  /*31080*/  STL.64 [R1+0x970], R30 ;  /* 0x0009701e01007387 */ /* 0x0003e80000100a00 */
[----:B------:R-:W2:Y:S04]  /*31090*/  LDL.LU.64 R16, [R1+0x6a8] ;  /* 0x0006a80001107983 */ /* 0x000ea80000300a00 */
[----:B------:R1:W-:Y:S04]  /*310a0*/  STL.64 [R1+0x968], R28 ;  /* 0x0009681c01007387 */ /* 0x0003e80000100a00 */
[----:B------:R-:W2:Y:S04]  /*310b0*/  LDL.LU.64 R14, [R1+0x6a0] ;  /* 0x0006a000010e7983 */ /* 0x000ea80000300a00 */
[----:B------:R-:W2:Y:S01]  /*310c0*/  LDL.LU.64 R8, [R1+0x678] ;  /* 0x0006780001087983 */ /* 0x000ea20000300a00 */
[----:B---3--:R-:W-:-:S05]  /*310d0*/  IMAD.WIDE R26, R2, 0x4, R250 ;  /* 0x00000004021a7825 */ /* 0x008fca00078e02fa */
        /* <DEDUP_REMOVED lines=21> */
[----:B----4-:R-:W-:-:S03]  /*31230*/  IMAD.WIDE R26, R2, 0x4, R18 ;  /* 0x00000004021a7825 */ /* 0x010fc600078e0212 */
        /* <DEDUP_REMOVED lines=8> */
[C---:B----4-:R-:W-:Y:S01]  /*312c0*/  IMAD.WIDE R28, R2.reuse, 0x4, R8 ;  /* 0x00000004021c7825 */ /* 0x050fe200078e0208 */
        /* <DEDUP_REMOVED lines=26> */
[----:B---3--:R-:W-:-:S03]  /*31470*/  IMAD.WIDE R26, R2, 0x4, R10 ;  /* 0x00000004021a7825 */ /* 0x008fc600078e020a */
        /* <DEDUP_REMOVED lines=8> */
[----:B----4-:R-:W4:Y:S01]  /*31500*/  LDL.LU.64 R18, [R1+0x610] ;  /* 0x0006100001127983 */ /* 0x010f220000300a00 */
[----:B-1----:R-:W-:-:S04]  /*31510*/  IMAD.WIDE R30, R2, 0x4, R14 ;  /* 0x00000004021e7825 */ /* 0x002fc800078e020e */
[C---:B---3--:R-:W-:Y:S01]  /*31520*/  IMAD.WIDE R28, R2.reuse, 0x4, R8 ;  /* 0x00000004021c7825 */ /* 0x048fe200078e0208 */
[----:B------:R-:W-:Y:S04]  /*31530*/  STL.64 [R1+0x810], R34 ;  /* 0x0008102201007387 */ /* 0x000fe80000100a00 */
[----:B------:R1:W-:Y:S04]  /*31540*/  STL.64 [R1+0x808], R30 ;  /* 0x0008081e01007387 */ /* 0x0003e80000100a00 */
[----:B------:R-:W3:Y:S04]  /*31550*/  LDL.LU.64 R16, [R1+0x608] ;  /* 0x0006080001107983 */ /* 0x000ee80000300a00 */
[----:B------:R1:W-:Y:S04]  /*31560*/  STL.64 [R1+0x800], R28 ;  /* 0x0008001c01007387 */ /* 0x0003e80000100a00 */
[----:B------:R-:W3:Y:S01]  /*31570*/  LDL.LU.64 R14, [R1+0x600] ;  /* 0x00060000010e7983 */ /* 0x000ee20000300a00 */
[----:B--2---:R-:W-:-:S03]  /*31580*/  IMAD.WIDE R26, R2, 0x4, R250 ;  /* 0x00000004021a7825 */ /* 0x004fc600078e02fa */
[----:B------:R-:W2:Y:S04]  /*31590*/  LDL.LU.64 R8, [R1+0x5f8] ;  /* 0x0005f80001087983 */ /* 0x000ea80000300a00 */
[----:B------:R4:W-:Y:S04]  /*315a0*/  STL.64 [R1+0x7d8], R26 ;  /* 0x0007d81a01007387 */ /* 0x0009e80000100a00 */
[----:B------:R-:W2:Y:S01]  /*315b0*/  LDL.LU.64 R250, [R1+0x5f0] ;  /* 0x0005f00001fa7983 */ /* 0x000ea20000300a00 */
[----:B------:R-:W-:Y:S02]  /*315c0*/  IADD3 R3, R4, -0x144, RZ ;  /* 0xfffffebc04037810 */ /* 0x000fe40007ffe0ff */
[----:B------:R-:W-:-:S02]  /*315d0*/  IADD3 R32, R7, 0x100000, RZ ;  /* 0x0010000007207810 */ /* 0x000fc40007ffe0ff */
        /* <DEDUP_REMOVED lines=15> */
[----:B------:R-:W5:Y:S04]  /*316d0*/  LDL.LU.64 R20, [R1+0x5e0] ;  /* 0x0005e00001147983 */ /* 0x000f680000300a00 */
[----:B------:R1:W-:Y:S01]  /*316e0*/  LDGSTS.E [R30+-0x5e600], [R32.64], !P3 ;  /* 0xa1a00000201e7fae */ /* 0x0003e2000d921844 */
[----:B----4-:R-:W-:-:S03]  /*316f0*/  IMAD.WIDE R26, R2, 0x4, R18 ;  /* 0x00000004021a7825 */ /* 0x010fc600078e0212 */
[----:B------:R1:W-:Y:S04]  /*31700*/  LDGSTS.E [R6+-0x5e400], [R10.64], !P3 ;  /* 0xa1c000000a067fae */ /* 0x0003e8000d921844 */
[----:B------:R-:W4:Y:S04]  /*31710*/  LDL.LU.64 R18, [R1+0x5d8] ;  /* 0x0005d80001127983 */ /* 0x000f280000300a00 */
[----:B------:R2:W-:Y:S04]  /*31720*/  STL.64 [R1+0x7b8], R26 ;  /* 0x0007b81a01007387 */ /* 0x0005e80000100a00 */
[----:B-1----:R-:W4:Y:S01]  /*31730*/  LDL.LU.64 R10, [R1+0x5d0] ;  /* 0x0005d000010a7983 */ /* 0x002f220000300a00 */
[----:B---3--:R-:W-:-:S03]  /*31740*/  IMAD.WIDE R34, R2, 0x4, R16 ;  /* 0x0000000402227825 */ /* 0x008fc600078e0210 */
[----:B------:R2:W-:Y:S01]  /*31750*/  LDGSTS.E [R252+-0x5e200], [R28.64], !P3 ;  /* 0xa1e000001cfc7fae */ /* 0x0005e2000d921844 */
[----:B------:R-:W-:-:S03]  /*31760*/  IMAD.WIDE R30, R2, 0x4, R14 ;  /* 0x00000004021e7825 */ /* 0x000fc600078e020e */
[----:B------:R-:W-:Y:S01]  /*31770*/  STL.64 [R1+0x7b0], R34 ;  /* 0x0007b02201007387 */ /* 0x000fe20000100a00 */
[----:B--2---:R-:W-:-:S03]  /*31780*/  IMAD.WIDE R28, R2, 0x4, R8 ;  /* 0x00000004021c7825 */ /* 0x004fc600078e0208 */
[----:B------:R1:W-:Y:S04]  /*31790*/  STL.64 [R1+0x7a8], R30 ;  /* 0x0007a81e01007387 */ /* 0x0003e80000100a00 */
[----:B------:R-:W2:Y:S04]  /*317a0*/  LDL.LU.64 R16, [R1+0x5c8] ;  /* 0x0005c80001107983 */ /* 0x000ea80000300a00 */
[----:B------:R3:W-:Y:S04]  /*317b0*/  STL.64 [R1+0x7a0], R28 ;  /* 0x0007a01c01007387 */ /* 0x0007e80000100a00 */
[----:B------:R-:W2:Y:S04]  /*317c0*/  LDL.LU.64 R14, [R1+0x5c0] ;  /* 0x0005c000010e7983 */ /* 0x000ea80000300a00 */
[----:B------:R1:W-:Y:S04]  /*317d0*/  LDGSTS.E [R0+-0x5c800], [R26.64], !P5 ;  /* 0xa38000001a007fae */ /* 0x0003e8000e921844 */
[----:B------:R-:W2:Y:S01]  /*317e0*/  LDL.LU.64 R8, [R1+0x5b8] ;  /* 0x0005b80001087983 */ /* 0x000ea20000300a00 */
[----:B-1----:R-:W-:-:S05]  /*317f0*/  IMAD.WIDE R26, R2, 0x4, R250 ;  /* 0x00000004021a7825 */ /* 0x002fca00078e02fa */
[----:B------:R4:W-:Y:S04]  /*31800*/  STL.64 [R1+0x798], R26 ;  /* 0x0007981a01007387 */ /* 0x0009e80000100a00 */
[----:B------:R-:W2:Y:S01]  /*31810*/  LDL.LU.64 R250, [R1+0x5b0] ;  /* 0x0005b00001fa7983 */ /* 0x000ea20000300a00 */
[----:B------:R-:W-:-:S04]  /*31820*/  IADD3 R3, R4, -0x14c, RZ ;  /* 0xfffffeb404037810 */ /* 0x000fc80007ffe0ff */
[----:B------:R-:W-:Y:S02]  /*31830*/  ISETP.GE.U32.AND P2, PT, R3, 0x7ffffe35, PT ;  /* 0x7ffffe350300780c */ /* 0x000fe40003f46070 */
[----:B------:R-:W-:Y:S02]  /*31840*/  IADD3 R32, R7, 0x100000, RZ ;  /* 0x0010000007207810 */ /* 0x000fe40007ffe0ff */
[----:B------:R-:W-:-:S03]  /*31850*/  IADD3 R3, R4, -0x150, RZ ;  /* 0xfffffeb004037810 */ /* 0x000fc60007ffe0ff */
[----:B------:R5:W-:Y:S01]  /*31860*/  LDGSTS.E [R32+-0x5c600], [R34.64], !P5 ;  /* 0xa3a0000022207fae */ /* 0x000be2000e921844 */
[----:B------:R-:W-:-:S03]  /*31870*/  ISETP.GE.U32.AND P4, PT, R3, 0x7ffffe31, PT ;  /* 0x7ffffe310300780c */ /* 0x000fc60003f86070 */
[----:B------:R1:W-:Y:S04]  /*31880*/  LDGSTS.E [R6+-0x5c400], [R30.64], !P5 ;  /* 0xa3c000001e067fae */ /* 0x0003e8000e921844 */
[----:B------:R3:W-:Y:S04]  /*31890*/  LDGSTS.E [R252+-0x5c200], [R28.64], !P5 ;  /* 0xa3e000001cfc7fae */ /* 0x0007e8000e921844 */
[----:B------:R4:W-:Y:S01]  /*318a0*/  LDGSTS.E [R0+-0x5a800], [R26.64], !P2 ;  /* 0xa58000001a007fae */ /* 0x0009e2000d121844 */
[----:B-1----:R-:W-:Y:S01]  /*318b0*/  IADD3 R30, R7, 0x100000, RZ ;  /* 0x00100000071e7810 */ /* 0x002fe20007ffe0ff */
[----:B-----5:R-:W-:-:S04]  /*318c0*/  IMAD.WIDE R32, R2, 0x4, R24 ;  /* 0x0000000402207825 */ /* 0x020fc800078e0218 */
[C---:B---3--:R-:W-:Y:S01]  /*318d0*/  IMAD.WIDE R28, R2.reuse, 0x4, R20 ;  /* 0x00000004021c7825 */ /* 0x048fe200078e0214 */
[----:B------:R-:W-:Y:S04]  /*318e0*/  STL.64 [R1+0x790], R32 ;  /* 0x0007902001007387 */ /* 0x000fe80000100a00 */
[----:B------:R-:W-:Y:S04]  /*318f0*/  STL.64 [R1+0x788], R28 ;  /* 0x0007881c01007387 */ /* 0x000fe80000100a00 */
[----:B------:R-:W3:Y:S01]  /*31900*/  LDL.LU.64 R20, [R1+0x5a8] ;  /* 0x0005a80001147983 */ /* 0x000ee20000300a00 */
[----:B----4-:R-:W-:-:S03]  /*31910*/  IMAD.WIDE R26, R2, 0x4, R18 ;  /* 0x00000004021a7825 */ /* 0x010fc600078e0212 */
[----:B------:R1:W-:Y:S04]  /*31920*/  LDGSTS.E [R30+-0x5a600], [R32.64], !P2 ;  /* 0xa5a00000201e7fae */ /* 0x0003e8000d121844 */
[----:B------:R-:W-:Y:S01]  /*31930*/  STL.64 [R1+0x780], R26 ;  /* 0x0007801a01007387 */ /* 0x000fe20000100a00 */
[----:B------:R-:W-:-:S03]  /*31940*/  IMAD.WIDE R24, R2, 0x4, R10 ;  /* 0x0000000402187825 */ /* 0x000fc600078e020a */
[----:B------:R-:W4:Y:S04]  /*31950*/  LDL.LU.64 R18, [R1+0x5a0] ;  /* 0x0005a00001127983 */ /* 0x000f280000300a00 */
[----:B------:R5:W-:Y:S04]  /*31960*/  LDGSTS.E [R6+-0x5a400], [R28.64], !P2 ;  /* 0xa5c000001c067fae */ /* 0x000be8000d121844 */
[----:B------:R-:W4:Y:S04]  /*31970*/  LDL.LU.64 R10, [R1+0x598] ;  /* 0x00059800010a7983 */ /* 0x000f280000300a00 */
[----:B------:R1:W-:Y:S04]  /*31980*/  LDGSTS.E [R252+-0x5a200], [R26.64], !P2 ;  /* 0xa5e000001afc7fae */ /* 0x0003e8000d121844 */
[----:B------:R1:W-:Y:S04]  /*31990*/  STL.64 [R1+0x778], R24 ;  /* 0x0007781801007387 */ /* 0x0003e80000100a00 */
[----:B------:R1:W-:Y:S04]  /*319a0*/  LDGSTS.E [R0+-0x58800], [R24.64], !P4 ;  /* 0xa780000018007fae */ /* 0x0003e8000e121844 */
[----:B-1----:R-:W4:Y:S01]  /*319b0*/  LDL.LU.64 R24, [R1+0x578] ;  /* 0x0005780001187983 */ /* 0x002f220000300a00 */
[----:B--2---:R-:W-:-:S04]  /*319c0*/  IMAD.WIDE R34, R2, 0x4, R16 ;  /* 0x0000000402227825 */ /* 0x004fc800078e0210 */
[C---:B------:R-:W-:Y:S01]  /*319d0*/  IMAD.WIDE R30, R2.reuse, 0x4, R14 ;  /* 0x00000004021e7825 */ /* 0x040fe200078e020e */
[----:B------:R-:W-:Y:S03]  /*319e0*/  STL.64 [R1+0x770], R34 ;  /* 0x0007702201007387 */ /* 0x000fe60000100a00 */
[C---:B-----5:R-:W-:Y:S01]  /*319f0*/  IMAD.WIDE R28, R2.reuse, 0x4, R8 ;  /* 0x00000004021c7825 */ /* 0x060fe200078e0208 */
[----:B------:R1:W-:Y:S04]  /*31a00*/  STL.64 [R1+0x668], R30 ;  /* 0x0006681e01007387 */ /* 0x0003e80000100a00 */
[----:B------:R-:W2:Y:S04]  /*31a10*/  LDL.LU.64 R16, [R1+0x570] ;  /* 0x0005700001107983 */ /* 0x000ea80000300a00 */
[----:B------:R-:W-:Y:S01]  /*31a20*/  STL.64 [R1+0x660], R28 ;  /* 0x0006601c01007387 */ /* 0x000fe20000100a00 */
[----:B------:R-:W-:-:S03]  /*31a30*/  IMAD.WIDE R26, R2, 0x4, R250 ;  /* 0x00000004021a7825 */ /* 0x000fc600078e02fa */
[----:B------:R-:W5:Y:S04]  /*31a40*/  LDL.LU.64 R14, [R1+0x568] ;  /* 0x00056800010e7983 */ /* 0x000f680000300a00 */
[----:B------:R-:W5:Y:S04]  /*31a50*/  LDL.LU.64 R8, [R1+0x560] ;  /* 0x0005600001087983 */ /* 0x000f680000300a00 */
[----:B------:R1:W-:Y:S04]  /*31a60*/  STL.64 [R1+0x658], R26 ;  /* 0x0006581a01007387 */ /* 0x0003e80000100a00 */
[----:B------:R-:W5:Y:S01]  /*31a70*/  LDL.LU.64 R250, [R1+0x558] ;  /* 0x0005580001fa7983 */ /* 0x000f620000300a00 */
[----:B------:R-:W-:-:S04]  /*31a80*/  IADD3 R3, R4, -0x154, RZ ;  /* 0xfffffeac04037810 */ /* 0x000fc80007ffe0ff */
[----:B------:R-:W-:Y:S02]  /*31a90*/  ISETP.GE.U32.AND P6, PT, R3, 0x7ffffe2d, PT ;  /* 0x7ffffe2d0300780c */ /* 0x000fe40003fc6070 */
[----:B------:R-:W-:-:S05]  /*31aa0*/  IADD3 R32, R7, 0x100000, RZ ;  /* 0x0010000007207810 */ /* 0x000fca0007ffe0ff */
[----:B------:R3:W-:Y:S04]  /*31ab0*/  LDGSTS.E [R32+-0x58600], [R34.64], !P4 ;  /* 0xa7a0000022207fae */ /* 0x0007e8000e121844 */
[----:B------:R1:W-:Y:S04]  /*31ac0*/  LDGSTS.E [R6+-0x58400], [R30.64], !P4 ;  /* 0xa7c000001e067fae */ /* 0x0003e8000e121844 */
[----:B------:R4:W-:Y:S04]  /*31ad0*/  LDGSTS.E [R252+-0x58200], [R28.64], !P4 ;  /* 0xa7e000001cfc7fae */ /* 0x0009e8000e121844 */
[----:B------:R1:W-:Y:S02]  /*31ae0*/  LDGSTS.E [R0+-0x56800], [R26.64], !P6 ;  /* 0xa98000001a007fae */ /* 0x0003e4000f121844 */
[----:B-1----:R-:W-:-:S02]  /*31af0*/  IADD3 R30, R7, 0x100000, RZ ;  /* 0x00100000071e7810 */ /* 0x002fc40007ffe0ff */
[----:B------:R-:W-:Y:S01]  /*31b00*/  IADD3 R3, R4, -0x158, RZ ;  /* 0xfffffea804037810 */ /* 0x000fe20007ffe0ff */
[----:B------:R-:W5:Y:S03]  /*31b10*/  LDL.LU.64 R26, [R1+0x550] ;  /* 0x00055000011a7983 */ /* 0x000f660000300a00 */
[----:B------:R-:W-:Y:S01]  /*31b20*/  ISETP.GE.U32.AND P0, PT, R3, 0x7ffffe29, PT ;  /* 0x7ffffe290300780c */ /* 0x000fe20003f06070 */
[----:B---3--:R-:W-:-:S05]  /*31b30*/  IMAD.WIDE R32, R2, 0x4, R20 ;  /* 0x0000000402207825 */ /* 0x008fca00078e0214 */
[----:B------:R-:W-:Y:S04]  /*31b40*/  STL.64 [R1+0x650], R32 ;  /* 0x0006502001007387 */ /* 0x000fe80000100a00 */
[----:B------:R5:W-:Y:S01]  /*31b50*/  LDGSTS.E [R30+-0x56600], [R32.64], !P6 ;  /* 0xa9a00000201e7fae */ /* 0x000be2000f121844 */
[----:B----4-:R-:W-:-:S05]  /*31b60*/  IMAD.WIDE R28, R2, 0x4, R18 ;  /* 0x00000004021c7825 */ /* 0x010fca00078e0212 */
[----:B------:R1:W-:Y:S01]  /*31b70*/  LDGSTS.E [R6+-0x56400], [R28.64], !P6 ;  /* 0xa9c000001c067fae */ /* 0x0003e2000f121844 */
[----:B------:R-:W-:-:S03]  /*31b80*/  IMAD.WIDE R18, R2, 0x4, R10 ;  /* 0x0000000402127825 */ /* 0x000fc600078e020a */
[----:B------:R-:W3:Y:S04]  /*31b90*/  LDL.LU.64 R10, [R1+0x548] ;  /* 0x00054800010a7983 */ /* 0x000ee80000300a00 */
[----:B------:R-:W-:Y:S04]  /*31ba0*/  STL.64 [R1+0x648], R28 ;  /* 0x0006481c01007387 */ /* 0x000fe80000100a00 */
[----:B------:R-:W4:Y:S04]  /*31bb0*/  LDL.LU.64 R20, [R1+0x540] ;  /* 0x0005400001147983 */ /* 0x000f280000300a00 */
[----:B------:R1:W-:Y:S04]  /*31bc0*/  STL.64 [R1+0x640], R18 ;  /* 0x0006401201007387 */ /* 0x0003e80000100a00 */
[----:B------:R1:W-:Y:S01]  /*31bd0*/  LDGSTS.E [R252+-0x56200], [R18.64], !P6 ;  /* 0xa9e0000012fc7fae */ /* 0x0003e2000f121844 */
[----:B------:R-:W-:-:S05]  /*31be0*/  IMAD.WIDE R24, R2, 0x4, R24 ;  /* 0x0000000402187825 */ /* 0x000fca00078e0218 */
[----:B------:R5:W-:Y:S04]  /*31bf0*/  STL.64 [R1+0x1a88], R24 ;  /* 0x001a881801007387 */ /* 0x000be80000100a00 */
[----:B-1----:R-:W4:Y:S04]  /*31c00*/  LDL.LU.64 R18, [R1+0x538] ;  /* 0x0005380001127983 */ /* 0x002f280000300a00 */
[----:B------:R1:W-:Y:S01]  /*31c10*/  LDGSTS.E [R0+-0x54800], [R24.64], !P0 ;  /* 0xab80000018007fae */ /* 0x0003e2000c121844 */
[----:B--2---:R-:W-:-:S04]  /*31c20*/  IMAD.WIDE R34, R2, 0x4, R16 ;  /* 0x0000000402227825 */ /* 0x004fc800078e0210 */
[C---:B-----5:R-:W-:Y:S01]  /*31c30*/  IMAD.WIDE R30, R2.reuse, 0x4, R14 ;  /* 0x00000004021e7825 */ /* 0x060fe200078e020e */
[----:B-1----:R-:W2:Y:S03]  /*31c40*/  LDL.LU.64 R24, [R1+0x530] ;  /* 0x0005300001187983 */ /* 0x002ea60000300a00 */
[C---:B------:R-:W-:Y:S01]  /*31c50*/  IMAD.WIDE R28, R2.reuse, 0x4, R8 ;  /* 0x00000004021c7825 */ /* 0x040fe200078e0208 */
[----:B------:R1:W-:Y:S04]  /*31c60*/  STL.64 [R1+0x1a90], R34 ;  /* 0x001a902201007387 */ /* 0x0003e80000100a00 */
[----:B------:R-:W5:Y:S01]  /*31c70*/  LDL.LU.64 R16, [R1+0x528] ;  /* 0x0005280001107983 */ /* 0x000f620000300a00 */
[----:B------:R-:W-:-:S03]  /*31c80*/  IMAD.WIDE R14, R2, 0x4, R250 ;  /* 0x00000004020e7825 */ /* 0x000fc600078e02fa */
[----:B------:R-:W-:Y:S04]  /*31c90*/  STL.64 [R1+0x1a98], R30 ;  /* 0x001a981e01007387 */ /* 0x000fe80000100a00 */
[----:B------:R-:W5:Y:S04]  /*31ca0*/  LDL.LU.64 R8, [R1+0x520] ;  /* 0x0005200001087983 */ /* 0x000f680000300a00 */
[----:B------:R1:W-:Y:S04]  /*31cb0*/  STL.64 [R1+0x1aa0], R28 ;  /* 0x001aa01c01007387 */ /* 0x0003e80000100a00 */
[----:B------:R-:W5:Y:S01]  /*31cc0*/  LDL.LU.64 R250, [R1+0x518] ;  /* 0x0005180001fa7983 */ /* 0x000f620000300a00 */
[----:B------:R-:W-:-:S04]  /*31cd0*/  IADD3 R3, R4, -0x15c, RZ ;  /* 0xfffffea404037810 */ /* 0x000fc80007ffe0ff */
[----:B------:R-:W-:Y:S02]  /*31ce0*/  ISETP.GE.U32.AND P1, PT, R3, 0x7ffffe25, PT ;  /* 0x7ffffe250300780c */ /* 0x000fe40003f26070 */
[----:B------:R-:W-:-:S04]  /*31cf0*/  IADD3 R3, R4, -0x160, RZ ;  /* 0xfffffea004037810 */ /* 0x000fc80007ffe0ff */
[----:B------:R-:W-:Y:S02]  /*31d00*/  ISETP.GE.U32.AND P3, PT, R3, 0x7ffffe21, PT ;  /* 0x7ffffe210300780c */ /* 0x000fe40003f66070 */
[----:B------:R-:W-:-:S04]  /*31d10*/  IADD3 R3, R4, -0x164, RZ ;  /* 0xfffffe9c04037810 */ /* 0x000fc80007ffe0ff */
[----:B------:R-:W-:Y:S02]  /*31d20*/  ISETP.GE.U32.AND P5, PT, R3, 0x7ffffe1d, PT ;  /* 0x7ffffe1d0300780c */ /* 0x000fe40003fa6070 */
[----:B------:R-:W-:-:S04]  /*31d30*/  IADD3 R3, R4, -0x168, RZ ;  /* 0xfffffe9804037810 */ /* 0x000fc80007ffe0ff */
[----:B------:R-:W-:Y:S02]  /*31d40*/  ISETP.GE.U32.AND P2, PT, R3, 0x7ffffe19, PT ;  /* 0x7ffffe190300780c */ /* 0x000fe40003f46070 */
[C---:B------:R-:W-:Y:S02]  /*31d50*/  IADD3 R3, R4.reuse, -0x16c, RZ ;  /* 0xfffffe9404037810 */ /* 0x040fe40007ffe0ff */
[----:B------:R-:W-:Y:S02]  /*31d60*/  IADD3 R32, R7, 0x100000, RZ ;  /* 0x0010000007207810 */ /* 0x000fe40007ffe0ff */
[----:B------:R-:W-:Y:S02]  /*31d70*/  ISETP.GE.U32.AND P4, PT, R3, 0x7ffffe15, PT ;  /* 0x7ffffe150300780c */ /* 0x000fe40003f86070 */
[C---:B------:R-:W-:Y:S01]  /*31d80*/  IADD3 R3, R4.reuse, -0x170, RZ ;  /* 0xfffffe9004037810 */ /* 0x040fe20007ffe0ff */
[----:B------:R1:W-:Y:S03]  /*31d90*/  LDGSTS.E [R32+-0x54600], [R34.64], !P0 ;  /* 0xaba0000022207fae */ /* 0x0003e6000c121844 */
[----:B------:R-:W-:Y:S01]  /*31da0*/  ISETP.GE.U32.AND P6, PT, R3, 0x7ffffe11, PT ;  /* 0x7ffffe110300780c */ /* 0x000fe20003fc6070 */
[----:B------:R1:W-:Y:S01]  /*31db0*/  LDGSTS.E [R6+-0x54400], [R30.64], !P0 ;  /* 0xabc000001e067fae */ /* 0x0003e2000c121844 */
[----:B------:R-:W-:-:S03]  /*31dc0*/  IADD3 R3, R4, -0x174, RZ ;  /* 0xfffffe8c04037810 */ /* 0x000fc60007ffe0ff */
[----:B------:R1:W-:Y:S01]  /*31dd0*/  LDGSTS.E [R252+-0x54200], [R28.64], !P0 ;  /* 0xabe000001cfc7fae */ /* 0x0003e2000c121844 */
[----:B------:R-:W-:-:S03]  /*31de0*/  ISETP.GE.U32.AND P0, PT, R3, 0x7ffffe0d, PT ;  /* 0x7ffffe0d0300780c */ /* 0x000fc60003f06070 */
[----:B-1----:R-:W5:Y:S01]  /*31df0*/  LDL.LU.64 R34, [R1+0x35f0] ;  /* 0x0035f00001227983 */ /* 0x002f620000300a00 */
[----:B------:R-:W-:-:S03]  /*31e00*/  IADD3 R3, R7, 0x100000, RZ ;  /* 0x0010000007037810 */ /* 0x000fc60007ffe0ff */
[----:B------:R1:W-:Y:S01]  /*31e10*/  STL.64 [R1+0x1ae8], R14 ;  /* 0x001ae80e01007387 */ /* 0x0003e20000100a00 */
[----:B------:R-:W-:-:S03]  /*31e20*/  IMAD.WIDE R28, R2, 0x4, R26 ;  /* 0x00000004021c7825 */ /* 0x000fc600078e021a */
[----:B------:R1:W-:Y:S02]  /*31e30*/  LDGSTS.E [R0+-0x52800], [R14.64], !P1 ;  /* 0xad8000000e007fae */ /* 0x0003e4000c921844 */
[----:B-1----:R-:W-:-:S05]  /*31e40*/  IADD3 R14, R7, 0x100000, RZ ;  /* 0x00100000070e7810 */ /* 0x002fca0007ffe0ff */
[----:B------:R1:W-:Y:S01]  /*31e50*/  LDGSTS.E [R14+-0x52600], [R28.64], !P1 ;  /* 0xada000001c0e7fae */ /* 0x0003e2000c921844 */
[----:B------:R-:W-:-:S05]  /*31e60*/  IMAD.MOV.U32 R6, RZ, RZ, c[0x0][0x180] ;  /* 0x00006000ff067624 */ /* 0x000fca00078e00ff */
[----:B------:R-:W-:Y:S01]  /*31e70*/  IADD3 R6, R6, -0x100, RZ ;  /* 0xffffff0006067810 */ /* 0x000fe20007ffe0ff */
[----:B---3--:R-:W-:-:S05]  /*31e80*/  IMAD.WIDE R10, R2, 0x4, R10 ;  /* 0x00000004020a7825 */ /* 0x008fca00078e020a */
[----:B------:R3:W-:Y:S01]  /*31e90*/  LDGSTS.E [R3+-0x52400], [R10.64], !P1 ;  /* 0xadc000000a037fae */ /* 0x0007e2000c921844 */
[----:B----4-:R-:W-:-:S03]  /*31ea0*/  IMAD.WIDE R26, R2, 0x4, R20 ;  /* 0x00000004021a7825 */ /* 0x010fc600078e0214 */
[----:B------:R-:W4:Y:S04]  /*31eb0*/  LDL.LU.64 R20, [R1+0x510] ;  /* 0x0005100001147983 */ /* 0x000f280000300a00 */
[----:B------:R-:W-:Y:S04]  /*31ec0*/  STL.64 [R1+0x1af0], R28 ;  /* 0x001af01c01007387 */ /* 0x000fe80000100a00 */
[----:B------:R3:W-:Y:S04]  /*31ed0*/  STL.64 [R1+0x1af8], R10 ;  /* 0x001af80a01007387 */ /* 0x0007e80000100a00 */
[----:B------:R-:W-:Y:S04]  /*31ee0*/  STL.64 [R1+0x1b00], R26 ;  /* 0x001b001a01007387 */ /* 0x000fe80000100a00 */
[----:B-1----:R-:W4:Y:S04]  /*31ef0*/  LDL.LU.64 R14, [R1+0x508] ;  /* 0x00050800010e7983 */ /* 0x002f280000300a00 */
[----:B------:R1:W-:Y:S01]  /*31f00*/  LDGSTS.E [R252+-0x52200], [R26.64], !P1 ;  /* 0xade000001afc7fae */ /* 0x0003e2000c921844 */
[----:B------:R-:W-:-:S05]  /*31f10*/  IMAD.WIDE R18, R2, 0x4, R18 ;  /* 0x0000000402127825 */ /* 0x000fca00078e0212 */
[----:B------:R1:W-:Y:S04]  /*31f20*/  STL.64 [R1+0x1b50], R18 ;  /* 0x001b501201007387 */ /* 0x0003e80000100a00 */
[----:B---3--:R-:W3:Y:S01]  /*31f30*/  LDL.LU.64 R10, [R1+0x500] ;  /* 0x00050000010a7983 */ /* 0x008ee20000300a00 */
[----:B------:R-:W-:-:S03]  /*31f40*/  ISETP.GE.AND P1, PT, R13, R6, PT ;  /* 0x000000060d00720c */ /* 0x000fc60003f26270 */
[----:B------:R1:W-:Y:S01]  /*31f50*/  LDGSTS.E [R0+-0x50800], [R18.64], !P3 ;  /* 0xaf80000012007fae */ /* 0x0003e2000d921844 */
[----:B--2---:R-:W-:Y:S01]  /*31f60*/  IMAD.WIDE R24, R2, 0x4, R24 ;  /* 0x0000000402187825 */ /* 0x004fe200078e0218 */
[----:B------:R-:W-:-:S03]  /*31f70*/  IADD3 R6, R7, 0x100000, RZ ;  /* 0x0010000007067810 */ /* 0x000fc60007ffe0ff */
[C---:B-----5:R-:W-:Y:S01]  /*31f80*/  IMAD.WIDE R16, R2.reuse, 0x4, R16 ;  /* 0x0000000402107825 */ /* 0x060fe200078e0210 */
[----:B-1----:R-:W-:Y:S01]  /*31f90*/  IADD3 R18, R7, 0x100000, RZ ;  /* 0x0010000007127810 */ /* 0x002fe20007ffe0ff */
[----:B------:R1:W-:Y:S02]  /*31fa0*/  STL.64 [R1+0x1b60], R24 ;  /* 0x001b601801007387 */ /* 0x0003e40000100a00 */
[C---:B------:R-:W-:Y:S02]  /*31fb0*/  IMAD.WIDE R8, R2.reuse, 0x4, R8 ;  /* 0x0000000402087825 */ /* 0x040fe400078e0208 */
[----:B------:R2:W-:Y:S02]  /*31fc0*/  STL.64 [R1+0x1b68], R16 ;  /* 0x001b681001007387 */ /* 0x0005e40000100a00 */
[----:B------:R-:W-:Y:S02]  /*31fd0*/  IMAD.WIDE R26, R2, 0x4, R250 ;  /* 0x00000004021a7825 */ /* 0x000fe400078e02fa */
[----:B------:R5:W-:Y:S01]  /*31fe0*/  STL.64 [R1+0x1b70], R8 ;  /* 0x001b700801007387 */ /* 0x000be20000100a00 */
[----:B------:R-:W-:-:S03]  /*31ff0*/  MOV R251, c[0x0][0x180] ;  /* 0x0000600000fb7a02 */ /* 0x000fc60000000f00 */
[----:B------:R1:W-:Y:S04]  /*32000*/  LDGSTS.E [R18+-0x50600], [R24.64], !P3 ;  /* 0xafa0000018127fae */ /* 0x0003e8000d921844 */
[----:B------:R2:W-:Y:S04]  /*32010*/  STL.64 [R1+0x1bc8], R26 ;  /* 0x001bc81a01007387 */ /* 0x0005e80000100a00 */
[----:B------:R2:W-:Y:S04]  /*32020*/  LDGSTS.E [R6+-0x50400], [R16.64], !P3 ;  /* 0xafc0000010067fae */ /* 0x0005e8000d921844 */
[----:B-1----:R-:W3:Y:S04]  /*32030*/  LDL.LU.64 R24, [R1+0x4f8] ;  /* 0x0004f80001187983 */ /* 0x002ee80000300a00 */
[----:B------:R-:W3:Y:S04]  /*32040*/  LDL.LU.64 R18, [R1+0x4f0] ;  /* 0x0004f00001127983 */ /* 0x000ee80000300a00 */
[----:B------:R5:W-:Y:S01]  /*32050*/  LDGSTS.E [R252+-0x50200], [R8.64], !P3 ;  /* 0xafe0000008fc7fae */ /* 0x000be2000d921844 */
[----:B--2---:R-:W-:-:S03]  /*32060*/  IADD3 R6, R251, 0x7f, RZ ;  /* 0x0000007ffb067810 */ /* 0x004fc60007ffe0ff */
[----:B------:R-:W2:Y:S01]  /*32070*/  LDL.LU.64 R16, [R1+0x4e8] ;  /* 0x0004e80001107983 */ /* 0x000ea20000300a00 */
[----:B------:R-:W-:-:S03]  /*32080*/  IADD3 R3, R4, -0x178, RZ ;  /* 0xfffffe8804037810 */ /* 0x000fc60007ffe0ff */
[----:B------:R1:W-:Y:S04]  /*32090*/  LDGSTS.E [R0+-0x4e800], [R26.64], !P5 ;  /* 0xb18000001a007fae */ /* 0x0003e8000e921844 */
[----:B-----5:R-:W2:Y:S04]  /*320a0*/  LDL.LU.64 R8, [R1+0x4e0] ;  /* 0x0004e00001087983 */ /* 0x020ea80000300a00 */
[----:B------:R-:W2:Y:S01]  /*320b0*/  LDL.LU.64 R250, [R1+0x4d8] ;  /* 0x0004d80001fa7983 */ /* 0x000ea20000300a00 */
[----:B------:R-:W-:Y:S02]  /*320c0*/  ISETP.GE.U32.AND P3, PT, R3, 0x7ffffe09, PT ;  /* 0x7ffffe090300780c */ /* 0x000fe40003f66070 */
[----:B------:R-:W-:-:S02]  /*320d0*/  IADD3 R3, R7, 0x100000, RZ ;  /* 0x0010000007037810 */ /* 0x000fc40007ffe0ff */
[----:B-1----:R-:W-:Y:S02]  /*320e0*/  SEL R0, RZ, 0x4, P1 ;  /* 0x00000004ff007807 */ /* 0x002fe40000800000 */
[----:B------:R-:W-:Y:S02]  /*320f0*/  ISETP.GT.AND P1, PT, R6, 0x17f, PT ;  /* 0x0000017f0600780c */ /* 0x000fe40003f24270 */
[C---:B------:R-:W-:Y:S02]  /*32100*/  IADD3 R6, R7.reuse, 0x100000, RZ ;  /* 0x0010000007067810 */ /* 0x040fe40007ffe0ff */
[----:B------:R-:W-:Y:S01]  /*32110*/  IADD3 R28, R7, 0x100000, RZ ;  /* 0x00100000071c7810 */ /* 0x000fe20007ffe0ff */
[----:B----4-:R-:W-:-:S05]  /*32120*/  IMAD.WIDE R20, R2, 0x4, R20 ;  /* 0x0000000402147825 */ /* 0x010fca00078e0214 */
[----:B------:R1:W-:Y:S04]  /*32130*/  STL.64 [R1+0x1bd0], R20 ;  /* 0x001bd01401007387 */ /* 0x0003e80000100a00 */
[----:B------:R1:W-:Y:S01]  /*32140*/  LDGSTS.E [R3+-0x4e600], [R20.64], !P5 ;  /* 0xb1a0000014037fae */ /* 0x0003e2000e921844 */
[----:B------:R-:W-:-:S05]  /*32150*/  IMAD.WIDE R14, R2, 0x4, R14 ;  /* 0x00000004020e7825 */ /* 0x000fca00078e020e */
[----:B------:R4:W-:Y:S04]  /*32160*/  STL.64 [R1+0x1bd8], R14 ;  /* 0x001bd80e01007387 */ /* 0x0009e80000100a00 */
[----:B------:R4:W-:Y:S01]  /*32170*/  LDGSTS.E [R6+-0x4e400], [R14.64], !P5 ;  /* 0xb1c000000e067fae */ /* 0x0009e2000e921844 */
[----:B---3--:R-:W-:-:S05]  /*32180*/  IMAD.WIDE R10, R2, 0x4, R10 ;  /* 0x00000004020a7825 */ /* 0x008fca00078e020a */
[----:B------:R3:W-:Y:S04]  /*32190*/  STL.64 [R1+0x1be0], R10 ;  /* 0x001be00a01007387 */ /* 0x0007e80000100a00 */
[----:B------:R-:W5:Y:S04]  /*321a0*/  LDL.LU.64 R26, [R1+0x4d0] ;  /* 0x0004d000011a7983 */ /* 0x000f680000300a00 */
[----:B-1----:R-:W5:Y:S04]  /*321b0*/  LDL.LU.64 R20, [R1+0x4c8] ;  /* 0x0004c80001147983 */ /* 0x002f680000300a00 */
[----:B------:R3:W-:Y:S04]  /*321c0*/  LDGSTS.E [R252+-0x4e200], [R10.64], !P5 ;  /* 0xb1e000000afc7fae */ /* 0x0007e8000e921844 */
[----:B----4-:R-:W4:Y:S04]  /*321d0*/  LDL.LU.64 R14, [R1+0x4c0] ;  /* 0x0004c000010e7983 */ /* 0x010f280000300a00 */
[----:B---3--:R-:W3:Y:S04]  /*321e0*/  LDL.LU.64 R10, [R1+0x4b8] ;  /* 0x0004b800010a7983 */ /* 0x008ee80000300a00 */
[----:B------:R-:W3:Y:S01]  /*321f0*/  LDL.LU.64 R30, [R1+0x4b0] ;  /* 0x0004b000011e7983 */ /* 0x000ee20000300a00 */
[----:B------:R-:W-:-:S04]  /*32200*/  IADD3 R3, R4, -0x17c, RZ ;  /* 0xfffffe8404037810 */ /* 0x000fc80007ffe0ff */
[----:B------:R-:W-:Y:S02]  /*32210*/  ISETP.GE.U32.AND P5, PT, R3, 0x7ffffe05, PT ;  /* 0x7ffffe050300780c */ /* 0x000fe40003fa6070 */
[----:B------:R-:W-:Y:S01]  /*32220*/  IADD3 R3, R7, 0x100000, RZ ;  /* 0x0010000007037810 */ /* 0x000fe20007ffe0ff */
[----:B------:R-:W-:-:S04]  /*32230*/  IMAD.WIDE R32, R2, 0x4, R24 ;  /* 0x0000000402207825 */ /* 0x000fc800078e0218 */
[C---:B------:R-:W-:Y:S01]  /*32240*/  IMAD.WIDE R18, R2.reuse, 0x4, R18 ;  /* 0x0000000402127825 */ /* 0x040fe200078e0212 */
[----:B------:R-:W-:Y:S03]  /*32250*/  STL.64 [R1+0x1c28], R32 ;  /* 0x001c282001007387 */ /* 0x000fe60000100a00 */
[C---:B--2---:R-:W-:Y:S01]  /*32260*/  IMAD.WIDE R16, R2.reuse, 0x4, R16 ;  /* 0x0000000402107825 */ /* 0x044fe200078e0210 */
[----:B------:R1:W-:Y:S03]  /*32270*/  STL.64 [R1+0x1c30], R18 ;  /* 0x001c301201007387 */ /* 0x0003e60000100a00 */
[C---:B------:R-:W-:Y:S01]  /*32280*/  IMAD.WIDE R8, R2.reuse, 0x4, R8 ;  /* 0x0000000402087825 */ /* 0x040fe200078e0208 */
[----:B------:R2:W-:Y:S03]  /*32290*/  STL.64 [R1+0x1c38], R16 ;  /* 0x001c381001007387 */ /* 0x0005e60000100a00 */
[----:B------:R-:W-:Y:S01]  /*322a0*/  IMAD.WIDE R24, R2, 0x4, R250 ;  /* 0x0000000402187825 */ /* 0x000fe200078e02fa */
[----:B------:R1:W-:Y:S04]  /*322b0*/  STL.64 [R1+0x1c40], R8 ;  /* 0x001c400801007387 */ /* 0x0003e80000100a00 */
[----:B------:R1:W-:Y:S04]  /*322c0*/  LDGSTS.E [R28+-0x4c800], [R32.64], !P2 ;  /* 0xb3800000201c7fae */ /* 0x0003e8000d121844 */
[----:B------:R2:W-:Y:S04]  /*322d0*/  STL.64 [R1+0x1ca8], R24 ;  /* 0x001ca81801007387 */ /* 0x0005e80000100a00 */
[----:B------:R2:W-:Y:S04]  /*322e0*/  LDGSTS.E [R6+-0x4c600], [R18.64], !P2 ;  /* 0xb3a0000012067fae */ /* 0x0005e8000d121844 */
[----:B-1----:R-:W3:Y:S04]  /*322f0*/  LDL.LU.64 R28, [R1+0x4a8] ;  /* 0x0004a800011c7983 */ /* 0x002ee80000300a00 */
[----:B------:R1:W-:Y:S04]  /*32300*/  LDGSTS.E [R3+-0x4c400], [R16.64], !P2 ;  /* 0xb3c0000010037fae */ /* 0x0003e8000d121844 */
[----:B--2---:R-:W3:Y:S04]  /*32310*/  LDL.LU.64 R18, [R1+0x4a0] ;  /* 0x0004a00001127983 */ /* 0x004ee80000300a00 */
[----:B------:R1:W-:Y:S04]  /*32320*/  LDGSTS.E [R252+-0x4c200], [R8.64], !P2 ;  /* 0xb3e0000008fc7fae */ /* 0x0003e8000d121844 */
[----:B-1----:R-:W3:Y:S04]  /*32330*/  LDL.LU.64 R16, [R1+0x498] ;  /* 0x0004980001107983 */ /* 0x002ee80000300a00 */
[----:B------:R-:W3:Y:S04]  /*32340*/  LDL.LU.64 R8, [R1+0x490] ;  /* 0x0004900001087983 */ /* 0x000ee80000300a00 */
[----:B------:R-:W3:Y:S01]  /*32350*/  LDL.LU.64 R250, [R1+0x488] ;  /* 0x0004880001fa7983 */ /* 0x000ee20000300a00 */
[----:B------:R-:W-:-:S04]  /*32360*/  SEL R0, R0, RZ, P1 ;  /* 0x000000ff00007207 */ /* 0x000fc80000800000 */
[----:B------:R-:W-:Y:S02]  /*32370*/  ISETP.NE.U32.AND P1, PT, R0, RZ, PT ;  /* 0x000000ff0000720c */ /* 0x000fe40003f25070 */
[----:B------:R-:W-:-:S05]  /*32380*/  IADD3 R0, R7, 0x100000, RZ ;  /* 0x0010000007007810 */ /* 0x000fca0007ffe0ff */
[----:B------:R1:W-:Y:S02]  /*32390*/  LDGSTS.E [R0+-0x4a800], [R24.64], !P4 ;  /* 0xb580000018007fae */ /* 0x0003e4000e121844 */
[----:B-1----:R-:W-:Y:S01]  /*323a0*/  IADD3 R24, R7, 0x100000, RZ ;  /* 0x0010000007187810 */ /* 0x002fe20007ffe0ff */
[----:B-----5:R-:W-:-:S04]  /*323b0*/  IMAD.WIDE R26, R2, 0x4, R26 ;  /* 0x00000004021a7825 */ /* 0x020fc800078e021a */
[C---:B------:R-:W-:Y:S01]  /*323c0*/  IMAD.WIDE R20, R2.reuse, 0x4, R20 ;  /* 0x0000000402147825 */ /* 0x040fe200078e0214 */
[----:B------:R1:W-:Y:S03]  /*323d0*/  STL.64 [R1+0x1cb0], R26 ;  /* 0x001cb01a01007387 */ /* 0x0003e60000100a00 */
[C---:B----4-:R-:W-:Y:S01]  /*323e0*/  IMAD.WIDE R14, R2.reuse, 0x4, R14 ;  /* 0x00000004020e7825 */ /* 0x050fe200078e020e */
[----:B------:R4:W-:Y:S03]  /*323f0*/  STL.64 [R1+0x1cb8], R20 ;  /* 0x001cb81401007387 */ /* 0x0009e60000100a00 */
[C---:B---3--:R-:W-:Y:S01]  /*32400*/  IMAD.WIDE R10, R2.reuse, 0x4, R10 ;  /* 0x00000004020a7825 */ /* 0x048fe200078e020a */
[----:B------:R3:W-:Y:S03]  /*32410*/  STL.64 [R1+0x1cc0], R14 ;  /* 0x001cc00e01007387 */ /* 0x0007e60000100a00 */
[C---:B------:R-:W-:Y:S01]  /*32420*/  IMAD.WIDE R30, R2.reuse, 0x4, R30 ;  /* 0x00000004021e7825 */ /* 0x040fe200078e021e */
[----:B------:R5:W-:Y:S04]  /*32430*/  STL.64 [R1+0x1d28], R10 ;  /* 0x001d280a01007387 */ /* 0x000be80000100a00 */
[----:B------:R1:W-:Y:S04]  /*32440*/  LDGSTS.E [R24+-0x4a600], [R26.64], !P4 ;  /* 0xb5a000001a187fae */ /* 0x0003e8000e121844 */
[----:B------:R3:W-:Y:S04]  /*32450*/  STL.64 [R1+0x1d30], R30 ;  /* 0x001d301e01007387 */ /* 0x0007e80000100a00 */
[----:B------:R4:W-:Y:S04]  /*32460*/  LDGSTS.E [R6+-0x4a400], [R20.64], !P4 ;  /* 0xb5c0000014067fae */ /* 0x0009e8000e121844 */
[----:B-1----:R-:W2:Y:S04]  /*32470*/  LDL.LU.64 R26, [R1+0x480] ;  /* 0x00048000011a7983 */ /* 0x002ea80000300a00 */
[----:B------:R-:W2:Y:S04]  /*32480*/  LDL.LU.64 R24, [R1+0x478] ;  /* 0x0004780001187983 */ /* 0x000ea80000300a00 */
[----:B------:R3:W-:Y:S04]  /*32490*/  LDGSTS.E [R3+-0x4a200], [R14.64], !P4 ;  /* 0xb5e000000e037fae */ /* 0x0007e8000e121844 */
[----:B----4-:R-:W4:Y:S04]  /*324a0*/  LDL.LU.64 R20, [R1+0x468] ;  /* 0x0004680001147983 */ /* 0x010f280000300a00 */
[----:B------:R5:W-:Y:S04]  /*324b0*/  LDGSTS.E [R252+-0x48800], [R10.64], !P6 ;  /* 0xb78000000afc7fae */ /* 0x000be8000f121844 */
[----:B---3--:R-:W3:Y:S04]  /*324c0*/  LDL.LU.64 R14, [R1+0x460] ;  /* 0x00046000010e7983 */ /* 0x008ee80000300a00 */
[----:B------:R1:W-:Y:S04]  /*324d0*/  LDGSTS.E [R0+-0x48600], [R30.64], !P6 ;  /* 0xb7a000001e007fae */ /* 0x0003e8000f121844 */
[----:B-----5:R-:W5:Y:S01]  /*324e0*/  LDL.LU.64 R10, [R1+0x458] ;  /* 0x00045800010a7983 */ /* 0x020f620000300a00 */
[----:B-1----:R-:W-:Y:S01]  /*324f0*/  IADD3 R30, R7, 0x100000, RZ ;  /* 0x00100000071e7810 */ /* 0x002fe20007ffe0ff */
[----:B------:R-:W-:-:S04]  /*32500*/  IMAD.WIDE R32, R2, 0x4, R28 ;  /* 0x0000000402207825 */ /* 0x000fc800078e021c */
[C---:B------:R-:W-:Y:S01]  /*32510*/  IMAD.WIDE R28, R2.reuse, 0x4, R18 ;  /* 0x00000004021c7825 */ /* 0x040fe200078e0212 */
[----:B------:R-:W-:Y:S04]  /*32520*/  STL.64 [R1+0x1d38], R32 ;  /* 0x001d382001007387 */ /* 0x000fe80000100a00 */
[----:B------:R2:W-:Y:S01]  /*32530*/  LDGSTS.E [R30+-0x48400], [R32.64], !P6 ;  /* 0xb7c00000201e7fae */ /* 0x0005e2000f121844 */
[----:B------:R-:W-:-:S03]  /*32540*/  IMAD.WIDE R18, R2, 0x4, R16 ;  /* 0x0000000402127825 */ /* 0x000fc600078e0210 */
[----:B------:R-:W-:Y:S01]  /*32550*/  STL.64 [R1+0x1d40], R28 ;  /* 0x001d401c01007387 */ /* 0x000fe20000100a00 */
[----:B------:R-:W-:-:S03]  /*32560*/  IMAD.WIDE R8, R2, 0x4, R8 ;  /* 0x0000000402087825 */ /* 0x000fc600078e0208 */
[----:B------:R1:W-:Y:S01]  /*32570*/  STL.64 [R1+0x1da8], R18 ;  /* 0x001da81201007387 */ /* 0x0003e20000100a00 */
[----:B------:R-:W-:-:S03]  /*32580*/  IMAD.WIDE R16, R2, 0x4, R250 ;  /* 0x0000000402107825 */ /* 0x000fc600078e02fa */
[----:B------:R1:W-:Y:S04]  /*32590*/  STL.64 [R1+0x1db0], R8 ;  /* 0x001db00801007387 */ /* 0x0003e80000100a00 */
[----:B------:R4:W-:Y:S04]  /*325a0*/  LDGSTS.E [R6+-0x48200], [R28.64], !P6 ;  /* 0xb7e000001c067fae */ /* 0x0009e8000f121844 */
[----:B------:R1:W-:Y:S04]  /*325b0*/  STL.64 [R1+0x1db8], R16 ;  /* 0x001db81001007387 */ /* 0x0003e80000100a00 */
[----:B------:R1:W-:Y:S04]  /*325c0*/  LDGSTS.E [R3+-0x46800], [R18.64], !P0 ;  /* 0xb980000012037fae */ /* 0x0003e8000c121844 */
[----:B------:R-:W5:Y:S04]  /*325d0*/  LDL.LU.64 R250, [R1+0x470] ;  /* 0x0004700001fa7983 */ /* 0x000f680000300a00 */
[----:B------:R1:W-:Y:S04]  /*325e0*/  LDGSTS.E [R252+-0x46600], [R8.64], !P0 ;  /* 0xb9a0000008fc7fae */ /* 0x0003e8000c121844 */
[----:B-1----:R-:W5:Y:S04]  /*325f0*/  LDL.LU.64 R18, [R1+0x450] ;  /* 0x0004500001127983 */ /* 0x002f680000300a00 */
[----:B------:R1:W-:Y:S04]  /*32600*/  LDGSTS.E [R0+-0x46400], [R16.64], !P0 ;  /* 0xb9c0000010007fae */ /* 0x0003e8000c121844 */
[----:B------:R-:W5:Y:S04]  /*32610*/  LDL.LU.64 R8, [R1+0x448] ;  /* 0x0004480001087983 */ /* 0x000f680000300a00 */
[----:B-1----:R-:W5:Y:S01]  /*32620*/  LDL.LU.64 R16, [R1+0x440] ;  /* 0x0004400001107983 */ /* 0x002f620000300a00 */
[----:B--2---:R-:W-:-:S04]  /*32630*/  IMAD.WIDE R32, R2, 0x4, R26 ;  /* 0x0000000402207825 */ /* 0x004fc800078e021a */
[C---:B------:R-:W-:Y:S01]  /*32640*/  IMAD.WIDE R30, R2.reuse, 0x4, R24 ;  /* 0x00000004021e7825 */ /* 0x040fe200078e0218 */
[----:B------:R1:W-:Y:S04]  /*32650*/  STL.64 [R1+0x1dc0], R32 ;  /* 0x001dc02001007387 */ /* 0x0003e80000100a00 */
[----:B------:R-:W-:Y:S01]  /*32660*/  STL.64 [R1+0x1e28], R30 ;  /* 0x001e281e01007387 */ /* 0x000fe20000100a00 */
[----:B----4-:R-:W-:-:S03]  /*32670*/  IMAD.WIDE R28, R2, 0x4, R20 ;  /* 0x00000004021c7825 */ /* 0x010fc600078e0214 */
[----:B------:R-:W2:Y:S01]  /*32680*/  LDL.LU.64 R24, [R1+0x438] ;  /* 0x0004380001187983 */ /* 0x000ea20000300a00 */
[----:B---3--:R-:W-:-:S03]  /*32690*/  IMAD.WIDE R26, R2, 0x4, R14 ;  /* 0x00000004021a7825 */ /* 0x008fc600078e020e */
[----:B------:R-:W-:Y:S04]  /*326a0*/  STL.64 [R1+0x1e30], R28 ;  /* 0x001e301c01007387 */ /* 0x000fe80000100a00 */
[----:B------:R-:W3:Y:S01]  /*326b0*/  LDL.LU.64 R14, [R1+0x430] ;  /* 0x00043000010e7983 */ /* 0x000ee20000300a00 */
[----:B-----5:R-:W-:Y:S01]  /*326c0*/  IMAD.WIDE R20, R2, 0x4, R10 ;  /* 0x0000000402147825 */ /* 0x020fe200078e020a */
[----:B------:R-:W-:Y:S02]  /*326d0*/  IADD3 R2, R7, 0x100000, RZ ;  /* 0x0010000007027810 */ /* 0x000fe40007ffe0ff */
[----:B------:R4:W-:Y:S04]  /*326e0*/  STL.64 [R1+0x1e38], R26 ;  /* 0x001e381a01007387 */ /* 0x0009e80000100a00 */
[----:B------:R1:W-:Y:S04]  /*326f0*/  LDGSTS.E [R2+-0x46200], [R32.64], !P0 ;  /* 0xb9e0000020027fae */ /* 0x0003e8000c121844 */
[----:B------:R-:W5:Y:S04]  /*32700*/  LDL.LU.64 R10, [R1+0x428] ;  /* 0x00042800010a7983 */ /* 0x000f680000300a00 */
[----:B------:R1:W-:Y:S04]  /*32710*/  LDGSTS.E [R6+-0x44800], [R30.64], !P3 ;  /* 0xbb8000001e067fae */ /* 0x0003e8000d921844 */
[----:B------:R4:W-:Y:S04]  /*32720*/  STL.64 [R1+0x1e40], R20 ;  /* 0x001e401401007387 */ /* 0x0009e80000100a00 */
[----:B------:R4:W-:Y:S04]  /*32730*/  LDGSTS.E [R3+-0x44600], [R28.64], !P3 ;  /* 0xbba000001c037fae */ /* 0x0009e8000d921844 */
[----:B-1----:R-:W5:Y:S04]  /*32740*/  LDL.LU.64 R32, [R1+0x35e8] ;  /* 0x0035e80001207983 */ /* 0x002f680000300a00 */
[----:B------:R4:W-:Y:S01]  /*32750*/  LDGSTS.E [R252+-0x44400], [R26.64], !P3 ;  /* 0xbbc000001afc7fae */ /* 0x0009e2000d921844 */
[----:B------:R-:W-:-:S03]  /*32760*/  IMAD.MOV.U32 R2, RZ, RZ, c[0x0][0x188] ;  /* 0x00006200ff027624 */ /* 0x000fc600078e00ff */
[----:B------:R1:W-:Y:S04]  /*32770*/  LDGSTS.E [R0+-0x44200], [R20.64], !P3 ;  /* 0xbbe0000014007fae */ /* 0x0003e8000d921844 */
[----:B----4-:R-:W4:Y:S01]  /*32780*/  LDL.LU.64 R26, [R1+0x420] ;  /* 0x00042000011a7983 */ /* 0x010f220000300a00 */
[----:B------:R-:W-:-:S03]  /*32790*/  IMAD.SHL.U32 R2, R2, 0x80, RZ ;  /* 0x0000008002027824 */ /* 0x000fc600078e00ff */
[----:B-1----:R-:W4:Y:S01]  /*327a0*/  LDL.LU.64 R20, [R1+0x418] ;  /* 0x0004180001147983 */ /* 0x002f220000300a00 */
[----:B------:R-:W-:-:S05]  /*327b0*/  IMAD.WIDE R250, R2, 0x4, R250 ;  /* 0x0000000402fa7825 */ /* 0x000fca00078e02fa */
[----:B------:R1:W-:Y:S01]  /*327c0*/  LDGSTS.E [R6+-0x42800], [R250.64], !P5 ;  /* 0xbd800000fa067fae */ /* 0x0003e2000e921844 */
[----:B------:R-:W-:-:S03]  /*327d0*/  IMAD.WIDE R30, R2, 0x4, R18 ;  /* 0x00000004021e7825 */ /* 0x000fc600078e0212 */
[----:B------:R-:W4:Y:S04]  /*327e0*/  LDL.LU.64 R18, [R1+0x410] ;  /* 0x0004100001127983 */ /* 0x000f280000300a00 */
[----:B------:R1:W-:Y:S01]  /*327f0*/  STL.64 [R1+0x890], R250 ;  /* 0x000890fa01007387 */ /* 0x0003e20000100a00 */
[----:B------:R-:W-:-:S03]  /*32800*/  IMAD.WIDE R28, R2, 0x4, R8 ;  /* 0x00000004021c7825 */ /* 0x000fc600078e0208 */
[----:B------:R-:W4:Y:S01]  /*32810*/  LDL.LU.64 R8, [R1+0x408] ;  /* 0x0004080001087983 */ /* 0x000f220000300a00 */
[----:B------:R-:W-:-:S03]  /*32820*/  IMAD.WIDE R16, R2, 0x4, R16 ;  /* 0x0000000402107825 */ /* 0x000fc600078e0210 */
[----:B------:R-:W-:Y:S04]  /*32830*/  STL.64 [R1+0x1ea8], R30 ;  /* 0x001ea81e01007387 */ /* 0x000fe80000100a00 */
[----:B------:R1:W-:Y:S04]  /*32840*/  STL.64 [R1+0x1eb0], R28 ;  /* 0x001eb01c01007387 */ /* 0x0003e80000100a00 */
[----:B------:R1:W-:Y:S04]  /*32850*/  STL.64 [R1+0x1eb8], R16 ;  /* 0x001eb81001007387 */ /* 0x0003e80000100a00 */
[----:B-1----:R-:W4:Y:S01]  /*32860*/  LDL.LU.64 R250, [R1+0x400] ;  /* 0x0004000001fa7983 */ /* 0x002f220000300a00 */
[----:B------:R-:W-:-:S02]  /*32870*/  IADD3 R3, R4, -0x180, RZ ;  /* 0xfffffe8004037810 */ /* 0x000fc40007ffe0ff */
[----:B------:R-:W-:Y:S02]  /*32880*/  IADD3 R4, R7, 0x100000, RZ ;  /* 0x0010000007047810 */ /* 0x000fe40007ffe0ff */
[----:B------:R-:W-:-:S03]  /*32890*/  ISETP.GE.U32.AND P0, PT, R3, 0x7ffffe01, PT ;  /* 0x7ffffe010300780c */ /* 0x000fc60003f06070 */
[----:B------:R2:W-:Y:S04]  /*328a0*/  LDGSTS.E [R4+-0x42600], [R30.64], !P5 ;  /* 0xbda000001e047fae */ /* 0x0005e8000e921844 */
[----:B------:R1:W-:Y:S04]  /*328b0*/  LDGSTS.E [R252+-0x42400], [R28.64], !P5 ;  /* 0xbdc000001cfc7fae */ /* 0x0003e8000e921844 */
[----:B------:R1:W-:Y:S01]  /*328c0*/  LDGSTS.E [R0+-0x42200], [R16.64], !P5 ;  /* 0xbde0000010007fae */ /* 0x0003e2000e921844 */
[----:B------:R-:W-:Y:S02]  /*328d0*/  MOV R3, c[0x0][0x18c] ;  /* 0x0000630000037a02 */ /* 0x000fe40000000f00 */
[----:B-1----:R-:W-:Y:S01]  /*328e0*/  IADD3 R28, R7, 0x100000, RZ ;  /* 0x00100000071c7810 */ /* 0x002fe20007ffe0ff */
[----:B------:R-:W4:Y:S02]  /*328f0*/  LDL.LU.64 R16, [R1+0x3f8] ;  /* 0x0003f80001107983 */ /* 0x000f240000300a00 */
[----:B------:R-:W-:-:S02]  /*32900*/  IMAD.SHL.U32 R3, R3, 0x80, RZ ;  /* 0x0000008003037824 */ /* 0x000fc400078e00ff */
[----:B--2---:R-:W-:-:S05]  /*32910*/  IMAD.WIDE R30, R2, 0x4, R24 ;  /* 0x00000004021e7825 */ /* 0x004fca00078e0218 */
[----:B------:R-:W-:Y:S04]  /*32920*/  STL.64 [R1+0x1f18], R30 ;  /* 0x001f181e01007387 */ /* 0x000fe80000100a00 */
[----:B------:R1:W-:Y:S01]  /*32930*/  LDGSTS.E [R28+-0x40800], [R30.64], !P0 ;  /* 0xbf8000001e1c7fae */ /* 0x0003e2000c121844 */
[----:B---3--:R-:W-:-:S05]  /*32940*/  IMAD.WIDE R24, R2, 0x4, R14 ;  /* 0x0000000402187825 */ /* 0x008fca00078e020e */
[----:B------:R2:W-:Y:S01]  /*32950*/  LDGSTS.E [R4+-0x40600], [R24.64], !P0 ;  /* 0xbfa0000018047fae */ /* 0x0005e2000c121844 */
[----:B-----5:R-:W-:-:S03]  /*32960*/  IMAD.WIDE R14, R2, 0x4, R10 ;  /* 0x00000004020e7825 */ /* 0x020fc600078e020a */
[----:B------:R-:W3:Y:S04]  /*32970*/  LDL.LU.64 R10, [R1+0x3f0] ;  /* 0x0003f000010a7983 */ /* 0x000ee80000300a00 */
[----:B------:R2:W-:Y:S04]  /*32980*/  STL.64 [R1+0x1f28], R24 ;  /* 0x001f281801007387 */ /* 0x0005e80000100a00 */
[----:B------:R-:W5:Y:S04]  /*32990*/  LDL.LU.64 R6, [R1+0x3e8] ;  /* 0x0003e80001067983 */ /* 0x000f680000300a00 */
[----:B------:R1:W-:Y:S04]  /*329a0*/  STL.64 [R1+0x1f30], R14 ;  /* 0x001f300e01007387 */ /* 0x0003e80000100a00 */
[----:B------:R1:W-:Y:S01]  /*329b0*/  LDGSTS.E [R252+-0x40400], [R14.64], !P0 ;  /* 0xbfc000000efc7fae */ /* 0x0003e2000c121844 */
[----:B----4-:R-:W-:-:S05]  /*329c0*/  IMAD.WIDE R26, R2, 0x4, R26 ;  /* 0x00000004021a7825 */ /* 0x010fca00078e021a */
[----:B------:R4:W-:Y:S04]  /*329d0*/  STL.64 [R1+0x1f38], R26 ;  /* 0x001f381a01007387 */ /* 0x0009e80000100a00 */
[----:B--2---:R-:W2:Y:S01]  /*329e0*/  LDL.LU.64 R24, [R1+0x3e0] ;  /* 0x0003e00001187983 */ /* 0x004ea20000300a00 */
[----:B-1----:R-:W-:-:S03]  /*329f0*/  IMAD.WIDE R30, R3, 0x4, R20 ;  /* 0x00000004031e7825 */ /* 0x002fc600078e0214 */
[----:B------:R4:W-:Y:S01]  /*32a00*/  LDGSTS.E [R0+-0x40200], [R26.64], !P0 ;  /* 0xbfe000001a007fae */ /* 0x0009e2000c121844 */
[----:B------:R-:W-:-:S03]  /*32a10*/  IADD3 R14, R23, 0x100000, RZ ;  /* 0x00100000170e7810 */ /* 0x000fc60007ffe0ff */
[----:B------:R-:W0:Y:S04]  /*32a20*/  LDGDEPBAR ;  /* 0x00000000000079af */ /* 0x000e280000000000 */
[----:B------:R1:W-:Y:S04]  /*32a30*/  LDGSTS.E [R14], [R30.64], P1 ;  /* 0x000000001e0e7fae */ /* 0x0003e80008921844 */
[----:B----4-:R-:W4:Y:S01]  /*32a40*/  LDL.LU.64 R26, [R1+0x3d8] ;  /* 0x0003d800011a7983 */ /* 0x010f220000300a00 */
[----:B------:R-:W-:-:S03]  /*32a50*/  IMAD.WIDE R28, R3, 0x4, R18 ;  /* 0x00000004031c7825 */ /* 0x000fc600078e0212 */
[----:B------:R-:W-:Y:S04]  /*32a60*/  STL.64 [R1+0x1f40], R30 ;  /* 0x001f401e01007387 */ /* 0x000fe80000100a00 */
[----:B------:R-:W4:Y:S01]  /*32a70*/  LDL.LU.64 R18, [R1+0x3d0] ;  /* 0x0003d00001127983 */ /* 0x000f220000300a00 */
[----:B------:R-:W-:-:S03]  /*32a80*/  IMAD.WIDE R20, R3, 0x4, R8 ;  /* 0x0000000403147825 */ /* 0x000fc600078e0208 */
[----:B------:R-:W4:Y:S04]  /*32a90*/  LDL.LU.64 R8, [R1+0x3c8] ;  /* 0x0003c80001087983 */ /* 0x000f280000300a00 */
[----:B------:R-:W-:Y:S04]  /*32aa0*/  STL.64 [R1+0x2fa8], R28 ;  /* 0x002fa81c01007387 */ /* 0x000fe80000100a00 */
[----:B------:R1:W-:Y:S02]  /*32ab0*/  STL.64 [R1+0x2fb0], R20 ;  /* 0x002fb01401007387 */ /* 0x0003e40000100a00 */
[----:B-1----:R-:W-:-:S02]  /*32ac0*/  IMAD.WIDE R14, R3, 0x4, R250 ;  /* 0x00000004030e7825 */ /* 0x002fc400078e02fa */
[----:B------:R-:W4:Y:S01]  /*32ad0*/  LDL.LU.64 R250, [R1+0x3c0] ;  /* 0x0003c00001fa7983 */ /* 0x000f220000300a00 */
[C---:B------:R-:W-:Y:S02]  /*32ae0*/  IADD3 R4, R23.reuse, 0x100000, RZ ;  /* 0x0010000017047810 */ /* 0x040fe40007ffe0ff */
[C---:B------:R-:W-:Y:S01]  /*32af0*/  IADD3 R252, R23.reuse, 0x100000, RZ ;  /* 0x0010000017fc7810 */ /* 0x040fe20007ffe0ff */
[----:B------:R5:W-:Y:S04]  /*32b00*/  STL.64 [R1+0x2fb8], R14 ;  /* 0x002fb80e01007387 */ /* 0x000be80000100a00 */
[----:B------:R1:W-:Y:S04]  /*32b10*/  LDGSTS.E [R4+0x1000], [R28.64], P1 ;  /* 0x010000001c047fae */ /* 0x0003e80008921844 */
[----:B------:R1:W-:Y:S01]  /*32b20*/  LDGSTS.E [R252+0x2000], [R20.64], P1 ;  /* 0x0200000014fc7fae */ /* 0x0003e20008921844 */
[----:B------:R-:W-:-:S05]  /*32b30*/  IADD3 R0, R23, 0x100000, RZ ;  /* 0x0010000017007810 */ /* 0x000fca0007ffe0ff */
[----:B------:R5:W-:Y:S04]  /*32b40*/  LDGSTS.E [R0+0x3000], [R14.64], P1 ;  /* 0x030000000e007fae */ /* 0x000be80008921844 */
[----:B-1----:R-:W4:Y:S01]  /*32b50*/  LDL.LU.64 R20, [R1+0x3b8] ;  /* 0x0003b80001147983 */ /* 0x002f220000300a00 */
[----:B------:R-:W-:Y:S01]  /*32b60*/  IMAD.WIDE R30, R3, 0x4, R16 ;  /* 0x00000004031e7825 */ /* 0x000fe200078e0210 */
[----:B------:R-:W-:-:S04]  /*32b70*/  IADD3 R28, R23, 0x100000, RZ ;  /* 0x00100000171c7810 */ /* 0x000fc80007ffe0ff */
[----:B------:R-:W-:Y:S04]  /*32b80*/  STL.64 [R1+0x2fc0], R30 ;  /* 0x002fc01e01007387 */ /* 0x000fe80000100a00 */
[----:B------:R4:W-:Y:S01]  /*32b90*/  LDGSTS.E [R28+0x4000], [R30.64], P1 ;  /* 0x040000001e1c7fae */ /* 0x0009e20008921844 */
[----:B---3--:R-:W-:-:S03]  /*32ba0*/  IMAD.WIDE R16, R3, 0x4, R10 ;  /* 0x0000000403107825 */ /* 0x008fc600078e020a */
[----:B------:R-:W3:Y:S04]  /*32bb0*/  LDL.LU.64 R10, [R1+0x3b0] ;  /* 0x0003b000010a7983 */ /* 0x000ee80000300a00 */
[----:B------:R1:W-:Y:S01]  /*32bc0*/  LDGSTS.E [R4+0x5000], [R16.64], P1 ;  /* 0x0500000010047fae */ /* 0x0003e20008921844 */
[----:B-----5:R-:W-:-:S03]  /*32bd0*/  IMAD.WIDE R14, R3, 0x4, R6 ;  /* 0x00000004030e7825 */ /* 0x020fc600078e0206 */
[----:B------:R-:W5:Y:S04]  /*32be0*/  LDL.LU.64 R6, [R1+0x3a8] ;  /* 0x0003a80001067983 */ /* 0x000f680000300a00 */
[----:B------:R1:W-:Y:S04]  /*32bf0*/  STL.64 [R1+0x2fc8], R16 ;  /* 0x002fc81001007387 */ /* 0x0003e80000100a00 */
[----:B------:R-:W-:Y:S04]  /*32c00*/  STL.64 [R1+0x2fd0], R14 ;  /* 0x002fd00e01007387 */ /* 0x000fe80000100a00 */
[----:B------:R2:W-:Y:S04]  /*32c10*/  LDGSTS.E [R252+0x6000], [R14.64], P1 ;  /* 0x060000000efc7fae */ /* 0x0005e80008921844 */
[----:B-1----:R-:W5:Y:S01]  /*32c20*/  LDL.LU.64 R16, [R1+0x3a0] ;  /* 0x0003a00001107983 */ /* 0x002f620000300a00 */
[----:B--2---:R-:W-:-:S05]  /*32c30*/  IMAD.WIDE R24, R3, 0x4, R24 ;  /* 0x0000000403187825 */ /* 0x004fca00078e0218 */
[----:B------:R1:W-:Y:S04]  /*32c40*/  STL.64 [R1+0x2fd8], R24 ;  /* 0x002fd81801007387 */ /* 0x0003e80000100a00 */
[----:B------:R1:W-:Y:S01]  /*32c50*/  LDGSTS.E [R0+0x7000], [R24.64], P1 ;  /* 0x0700000018007fae */ /* 0x0003e20008921844 */
[----:B----4-:R-:W-:-:S03]  /*32c60*/  IMAD.WIDE R30, R3, 0x4, R26 ;  /* 0x00000004031e7825 */ /* 0x010fc600078e021a */
[----:B-1----:R-:W2:Y:S01]  /*32c70*/  LDL.LU.64 R24, [R1+0x398] ;  /* 0x0003980001187983 */ /* 0x002ea20000300a00 */
[----:B------:R-:W-:-:S03]  /*32c80*/  IMAD.WIDE R28, R3, 0x4, R18 ;  /* 0x00000004031c7825 */ /* 0x000fc600078e0212 */
[----:B------:R1:W-:Y:S01]  /*32c90*/  STL.64 [R1+0x2fe0], R30 ;  /* 0x002fe01e01007387 */ /* 0x0003e20000100a00 */
[----:B------:R-:W-:-:S03]  /*32ca0*/  IADD3 R14, R23, 0x100000, RZ ;  /* 0x00100000170e7810 */ /* 0x000fc60007ffe0ff */
[----:B------:R-:W4:Y:S01]  /*32cb0*/  LDL.LU.64 R18, [R1+0x390] ;  /* 0x0003900001127983 */ /* 0x000f220000300a00 */
[----:B------:R-:W-:-:S03]  /*32cc0*/  IMAD.WIDE R26, R3, 0x4, R8 ;  /* 0x00000004031a7825 */ /* 0x000fc600078e0208 */
[----:B------:R-:W4:Y:S04]  /*32cd0*/  LDL.LU.64 R8, [R1+0x388] ;  /* 0x0003880001087983 */ /* 0x000f280000300a00 */
[----:B------:R1:W-:Y:S04]  /*32ce0*/  STL.64 [R1+0x2fe8], R28 ;  /* 0x002fe81c01007387 */ /* 0x0003e80000100a00 */
[----:B------:R1:W-:Y:S04]  /*32cf0*/  LDGSTS.E [R14+0x8000], [R30.64], P1 ;  /* 0x080000001e0e7fae */ /* 0x0003e80008921844 */
[----:B------:R-:W-:Y:S04]  /*32d00*/  STL.64 [R1+0x2ff0], R26 ;  /* 0x002ff01a01007387 */ /* 0x000fe80000100a00 */
[----:B------:R1:W-:Y:S02]  /*32d10*/  LDGSTS.E [R4+0x9000], [R28.64], P1 ;  /* 0x090000001c047fae */ /* 0x0003e40008921844 */
[----:B-1----:R-:W-:-:S02]  /*32d20*/  IMAD.WIDE R14, R3, 0x4, R250 ;  /* 0x00000004030e7825 */ /* 0x002fc400078e02fa */
[----:B------:R3:W-:Y:S04]  /*32d30*/  LDGSTS.E [R252+0xa000], [R26.64], P1 ;  /* 0x0a0000001afc7fae */ /* 0x0007e80008921844 */
[----:B------:R-:W4:Y:S04]  /*32d40*/  LDL.LU.64 R250, [R1+0x380] ;  /* 0x0003800001fa7983 */ /* 0x000f280000300a00 */
[----:B------:R1:W-:Y:S01]  /*32d50*/  STL.64 [R1+0x2ff8], R14 ;  /* 0x002ff80e01007387 */ /* 0x0003e20000100a00 */
[----:B------:R-:W-:Y:S01]  /*32d60*/  IMAD.WIDE R30, R3, 0x4, R20 ;  /* 0x00000004031e7825 */ /* 0x000fe200078e0214 */
[----:B------:R-:W-:-:S02]  /*32d70*/  IADD3 R28, R23, 0x100000, RZ ;  /* 0x00100000171c7810 */ /* 0x000fc40007ffe0ff */
[----:B------:R-:W4:Y:S04]  /*32d80*/  LDL.LU.64 R20, [R1+0x378] ;  /* 0x0003780001147983 */ /* 0x000f280000300a00 */
[----:B------:R1:W-:Y:S04]  /*32d90*/  LDGSTS.E [R0+0xb000], [R14.64], P1 ;  /* 0x0b0000000e007fae */ /* 0x0003e80008921844 */
[----:B------:R-:W-:Y:S04]  /*32da0*/  STL.64 [R1+0x3000], R30 ;  /* 0x0030001e01007387 */ /* 0x000fe80000100a00 */
[----:B------:R2:W-:Y:S04]  /*32db0*/  LDGSTS.E [R28+0xc000], [R30.64], P1 ;  /* 0x0c0000001e1c7fae */ /* 0x0005e80008921844 */
[----:B-1----:R-:W4:Y:S01]  /*32dc0*/  LDL.LU.64 R14, [R1+0x370] ;  /* 0x00037000010e7983 */ /* 0x002f220000300a00 */
[----:B---3--:R-:W-:-:S05]  /*32dd0*/  IMAD.WIDE R26, R3, 0x4, R10 ;  /* 0x00000004031a7825 */ /* 0x008fca00078e020a */
[----:B------:R1:W-:Y:S01]  /*32de0*/  LDGSTS.E [R4+0xd000], [R26.64], P1 ;  /* 0x0d0000001a047fae */ /* 0x0003e20008921844 */
[----:B-----5:R-:W-:-:S03]  /*32df0*/  IMAD.WIDE R10, R3, 0x4, R6 ;  /* 0x00000004030a7825 */ /* 0x020fc600078e0206 */
[----:B------:R-:W3:Y:S04]  /*32e00*/  LDL.LU.64 R6, [R1+0x368] ;  /* 0x0003680001067983 */ /* 0x000ee80000300a00 */
[----:B------:R1:W-:Y:S04]  /*32e10*/  STL.64 [R1+0x3008], R26 ;  /* 0x0030081a01007387 */ /* 0x0003e80000100a00 */
[----:B------:R5:W-:Y:S04]  /*32e20*/  STL.64 [R1+0x3010], R10 ;  /* 0x0030100a01007387 */ /* 0x000be80000100a00 */
[----:B------:R5:W-:Y:S01]  /*32e30*/  LDGSTS.E [R252+0xe000], [R10.64], P1 ;  /* 0x0e0000000afc7fae */ /* 0x000be20008921844 */
[----:B------:R-:W-:-:S03]  /*32e40*/  IMAD.WIDE R16, R3, 0x4, R16 ;  /* 0x0000000403107825 */ /* 0x000fc600078e0210 */
[----:B-1----:R-:W3:Y:S04]  /*32e50*/  LDL.LU.64 R26, [R1+0x360] ;  /* 0x00036000011a7983 */ /* 0x002ee80000300a00 */
[----:B------:R1:W-:Y:S04]  /*32e60*/  STL.64 [R1+0x3038], R16 ;  /* 0x0030381001007387 */ /* 0x0003e80000100a00 */
[----:B------:R1:W-:Y:S01]  /*32e70*/  LDGSTS.E [R0+0xf000], [R16.64], P1 ;  /* 0x0f00000010007fae */ /* 0x0003e20008921844 */
[----:B-----5:R-:W-:-:S03]  /*32e80*/  IADD3 R10, R23, 0x100000, RZ ;  /* 0x00100000170a7810 */ /* 0x020fc60007ffe0ff */
[----:B-1----:R-:W5:Y:S01]  /*32e90*/  LDL.LU.64 R16, [R1+0x358] ;  /* 0x0003580001107983 */ /* 0x002f620000300a00 */
[----:B--2---:R-:W-:-:S05]  /*32ea0*/  IMAD.WIDE R30, R3, 0x4, R24 ;  /* 0x00000004031e7825 */ /* 0x004fca00078e0218 */
[----:B------:R1:W-:Y:S01]  /*32eb0*/  STL.64 [R1+0x3050], R30 ;  /* 0x0030501e01007387 */ /* 0x0003e20000100a00 */
[----:B----4-:R-:W-:-:S03]  /*32ec0*/  IMAD.WIDE R28, R3, 0x4, R18 ;  /* 0x00000004031c7825 */ /* 0x010fc600078e0212 */
[----:B------:R2:W-:Y:S04]  /*32ed0*/  LDGSTS.E [R10+0x10000], [R30.64], P1 ;  /* 0x100000001e0a7fae */ /* 0x0005e80008921844 */
[----:B------:R-:W4:Y:S01]  /*32ee0*/  LDL.LU.64 R18, [R1+0x350] ;  /* 0x0003500001127983 */ /* 0x000f220000300a00 */
[----:B------:R-:W-:-:S03]  /*32ef0*/  IMAD.WIDE R24, R3, 0x4, R8 ;  /* 0x0000000403187825 */ /* 0x000fc600078e0208 */
[----:B------:R-:W4:Y:S04]  /*32f00*/  LDL.LU.64 R8, [R1+0x348] ;  /* 0x0003480001087983 */ /* 0x000f280000300a00 */
[----:B------:R1:W-:Y:S04]  /*32f10*/  STL.64 [R1+0x3068], R28 ;  /* 0x0030681c01007387 */ /* 0x0003e80000100a00 */
[----:B------:R-:W-:Y:S04]  /*32f20*/  STL.64 [R1+0x3078], R24 ;  /* 0x0030781801007387 */ /* 0x000fe80000100a00 */
[----:B------:R1:W-:Y:S04]  /*32f30*/  LDGSTS.E [R4+0x11000], [R28.64], P1 ;  /* 0x110000001c047fae */ /* 0x0003e80008921844 */
[----:B------:R1:W-:Y:S01]  /*32f40*/  LDGSTS.E [R252+0x12000], [R24.64], P1 ;  /* 0x1200000018fc7fae */ /* 0x0003e20008921844 */
[----:B--2---:R-:W-:-:S03]  /*32f50*/  IMAD.WIDE R10, R3, 0x4, R250 ;  /* 0x00000004030a7825 */ /* 0x004fc600078e02fa */
[----:B------:R-:W4:Y:S04]  /*32f60*/  LDL.LU.64 R250, [R1+0x340] ;  /* 0x0003400001fa7983 */ /* 0x000f280000300a00 */
[----:B------:R1:W-:Y:S04]  /*32f70*/  STL.64 [R1+0x30b8], R10 ;  /* 0x0030b80a01007387 */ /* 0x0003e80000100a00 */
[----:B------:R1:W-:Y:S02]  /*32f80*/  LDGSTS.E [R0+0x13000], [R10.64], P1 ;  /* 0x130000000a007fae */ /* 0x0003e40008921844 */
[----:B-1----:R-:W-:Y:S01]  /*32f90*/  IMAD.WIDE R30, R3, 0x4, R20 ;  /* 0x00000004031e7825 */ /* 0x002fe200078e0214 */
[----:B------:R-:W-:-:S05]  /*32fa0*/  IADD3 R28, R23, 0x100000, RZ ;  /* 0x00100000171c7810 */ /* 0x000fca0007ffe0ff */
[----:B------:R4:W-:Y:S04]  /*32fb0*/  LDGSTS.E [R28+0x14000], [R30.64], P1 ;  /* 0x140000001e1c7fae */ /* 0x0009e80008921844 */
[----:B------:R-:W4:Y:S04]  /*32fc0*/  LDL.LU.64 R10, [R1+0x338] ;  /* 0x00033800010a7983 */ /* 0x000f280000300a00 */
[----:B------:R-:W-:Y:S04]  /*32fd0*/  STL.64 [R1+0x30c8], R30 ;  /* 0x0030c81e01007387 */ /* 0x000fe80000100a00 */
[----:B------:R-:W4:Y:S01]  /*32fe0*/  LDL.LU.64 R24, [R1+0x330] ;  /* 0x0003300001187983 */ /* 0x000f220000300a00 */
[----:B------:R-:W-:-:S03]  /*32ff0*/  IMAD.WIDE R20, R3, 0x4, R14 ;  /* 0x0000000403147825 */ /* 0x000fc600078e020e */
[----:B------:R-:W4:Y:S04]  /*33000*/  LDL.LU.64 R14, [R1+0x328] ;  /* 0x00032800010e7983 */ /* 0x000f280000300a00 */
[----:B------:R1:W-:Y:S04]  /*33010*/  STL.64 [R1+0x30d8], R20 ;  /* 0x0030d81401007387 */ /* 0x0003e80000100a00 */
[----:B------:R1:W-:Y:S01]  /*33020*/  LDGSTS.E [R4+0x15000], [R20.64], P1 ;  /* 0x1500000014047fae */ /* 0x0003e20008921844 */
[----:B---3--:R-:W-:-:S05]  /*33030*/  IMAD.WIDE R6, R3, 0x4, R6 ;  /* 0x0000000403067825 */ /* 0x008fca00078e0206 */
[----:B------:R3:W-:Y:S04]  /*33040*/  STL.64 [R1+0x30e0], R6 ;  /* 0x0030e00601007387 */ /* 0x0007e80000100a00 */
[----:B-1----:R-:W2:Y:S04]  /*33050*/  LDL.LU.64 R20, [R1+0x320] ;  /* 0x0003200001147983 */ /* 0x002ea80000300a00 */
[----:B------:R3:W-:Y:S01]  /*33060*/  LDGSTS.E [R252+0x16000], [R6.64], P1 ;  /* 0x1600000006fc7fae */ /* 0x0007e20008921844 */
[----:B------:R-:W-:-:S05]  /*33070*/  IMAD.WIDE R26, R3, 0x4, R26 ;  /* 0x00000004031a7825 */ /* 0x000fca00078e021a */
[----:B------:R1:W-:Y:S04]  /*33080*/  STL.64 [R1+0x3118], R26 ;  /* 0x0031181a01007387 */ /* 0x0003e80000100a00 */
[----:B------:R1:W-:Y:S01]  /*33090*/  LDGSTS.E [R0+0x17000], [R26.64], P1 ;  /* 0x170000001a007fae */ /* 0x0003e20008921844 */
[----:B---3--:R-:W-:-:S03]  /*330a0*/  IADD3 R6, R23, 0x100000, RZ ;  /* 0x0010000017067810 */ /* 0x008fc60007ffe0ff */
[----:B-1----:R-:W3:Y:S01]  /*330b0*/  LDL.LU.64 R26, [R1+0x318] ;  /* 0x00031800011a7983 */ /* 0x002ee20000300a00 */
[----:B-----5:R-:W-:-:S05]  /*330c0*/  IMAD.WIDE R16, R3, 0x4, R16 ;  /* 0x0000000403107825 */ /* 0x020fca00078e0210 */
[----:B------:R1:W-:Y:S04]  /*330d0*/  STL.64 [R1+0x3120], R16 ;  /* 0x0031201001007387 */ /* 0x0003e80000100a00 */
[----:B------:R5:W-:Y:S01]  /*330e0*/  LDGSTS.E [R6+0x18000], [R16.64], P1 ;  /* 0x1800000010067fae */ /* 0x000be20008921844 */
[----:B----4-:R-:W-:-:S03]  /*330f0*/  IMAD.WIDE R28, R3, 0x4, R18 ;  /* 0x00000004031c7825 */ /* 0x010fc600078e0212 */
[----:B------:R-:W4:Y:S01]  /*33100*/  LDL.LU.64 R18, [R1+0x310] ;  /* 0x0003100001127983 */ /* 0x000f220000300a00 */
[----:B------:R-:W-:-:S03]  /*33110*/  IMAD.WIDE R8, R3, 0x4, R8 ;  /* 0x0000000403087825 */ /* 0x000fc600078e0208 */
[----:B------:R-:W-:Y:S04]  /*33120*/  STL.64 [R1+0x3128], R28 ;  /* 0x0031281c01007387 */ /* 0x000fe80000100a00 */
[----:B-----5:R-:W5:Y:S04]  /*33130*/  LDL.LU.64 R6, [R1+0x308] ;  /* 0x0003080001067983 */ /* 0x020f680000300a00 */
[----:B------:R1:W-:Y:S04]  /*33140*/  STL.64 [R1+0x3158], R8 ;  /* 0x0031580801007387 */ /* 0x0003e80000100a00 */
[----:B------:R4:W-:Y:S04]  /*33150*/  LDGSTS.E [R4+0x19000], [R28.64], P1 ;  /* 0x190000001c047fae */ /* 0x0009e80008921844 */
[----:B------:R1:W-:Y:S02]  /*33160*/  LDGSTS.E [R252+0x1a000], [R8.64], P1 ;  /* 0x1a00000008fc7fae */ /* 0x0003e40008921844 */
[----:B-1----:R-:W-:-:S02]  /*33170*/  IMAD.WIDE R16, R3, 0x4, R250 ;  /* 0x0000000403107825 */ /* 0x002fc400078e02fa */
[----:B------:R-:W5:Y:S04]  /*33180*/  LDL.LU.64 R250, [R1+0x300] ;  /* 0x0003000001fa7983 */ /* 0x000f680000300a00 */
[----:B------:R1:W-:Y:S01]  /*33190*/  STL.64 [R1+0x3150], R16 ;  /* 0x0031501001007387 */ /* 0x0003e20000100a00 */
[----:B------:R-:W-:-:S03]  /*331a0*/  IADD3 R8, R23, 0x100000, RZ ;  /* 0x0010000017087810 */ /* 0x000fc60007ffe0ff */
[----:B------:R1:W-:Y:S01]  /*331b0*/  LDGSTS.E [R0+0x1b000], [R16.64], P1 ;  /* 0x1b00000010007fae */ /* 0x0003e20008921844 */
[----:B------:R-:W-:-:S03]  /*331c0*/  IMAD.WIDE R10, R3, 0x4, R10 ;  /* 0x00000004030a7825 */ /* 0x000fc600078e020a */
[----:B-1----:R-:W5:Y:S01]  /*331d0*/  LDL.LU.64 R16, [R1+0x2f8] ;  /* 0x0002f80001107983 */ /* 0x002f620000300a00 */
[----:B------:R-:W-:-:S03]  /*331e0*/  IMAD.WIDE R24, R3, 0x4, R24 ;  /* 0x0000000403187825 */ /* 0x000fc600078e0218 */
[----:B------:R1:W-:Y:S04]  /*331f0*/  STL.64 [R1+0x3148], R10 ;  /* 0x0031480a01007387 */ /* 0x0003e80000100a00 */
[----:B------:R1:W-:Y:S01]  /*33200*/  LDGSTS.E [R8+0x1c000], [R10.64], P1 ;  /* 0x1c0000000a087fae */ /* 0x0003e20008921844 */
[----:B------:R-:W-:-:S03]  /*33210*/  IMAD.WIDE R14, R3, 0x4, R14 ;  /* 0x00000004030e7825 */ /* 0x000fc600078e020e */
[----:B------:R1:W-:Y:S01]  /*33220*/  LDGSTS.E [R4+0x1d000], [R24.64], P1 ;  /* 0x1d00000018047fae */ /* 0x0003e20008921844 */
[----:B------:R-:W-:-:S03]  /*33230*/  LOP3.LUT R22, R22, 0x10, RZ, 0x3c, !PT ;  /* 0x0000001016167812 */ /* 0x000fc600078e3cff */
[----:B------:R1:W-:Y:S04]  /*33240*/  LDGSTS.E [R252+0x1e000], [R14.64], P1 ;  /* 0x1e0000000efc7fae */ /* 0x0003e80008921844 */
[----:B-1----:R-:W5:Y:S04]  /*33250*/  LDL.LU.64 R10, [R1+0x2f0] ;  /* 0x0002f000010a7983 */ /* 0x002f680000300a00 */
[----:B------:R1:W-:Y:S04]  /*33260*/  STL.64 [R1+0x3140], R24 ;  /* 0x0031401801007387 */ /* 0x0003e80000100a00 */
[----:B------:R-:W5:Y:S04]  /*33270*/  LDL.LU.64 R8, [R1+0x2e8] ;  /* 0x0002e80001087983 */ /* 0x000f680000300a00 */
[----:B------:R1:W-:Y:S04]  /*33280*/  STL.64 [R1+0x3138], R14 ;  /* 0x0031380e01007387 */ /* 0x0003e80000100a00 */
[----:B-1----:R-:W5:Y:S01]  /*33290*/  LDL.LU.64 R24, [R1+0x2e0] ;  /* 0x0002e00001187983 */ /* 0x002f620000300a00 */
[----:B------:R-:W-:Y:S01]  /*332a0*/  IADD3 R14, R22, 0x100000, RZ ;  /* 0x00100000160e7810 */ /* 0x000fe20007ffe0ff */
[----:B--2---:R-:W-:-:S05]  /*332b0*/  IMAD.WIDE R20, R3, 0x4, R20 ;  /* 0x0000000403147825 */ /* 0x004fca00078e0214 */
[----:B------:R5:W-:Y:S04]  /*332c0*/  STL.64 [R1+0x3130], R20 ;  /* 0x0031301401007387 */ /* 0x000be80000100a00 */
[----:B------:R5:W-:Y:S01]  /*332d0*/  LDGSTS.E [R0+0x1f000], [R20.64], P1 ;  /* 0x1f00000014007fae */ /* 0x000be20008921844 */
[----:B---3--:R-:W-:-:S03]  /*332e0*/  IMAD.WIDE R30, R3, 0x4, R26 ;  /* 0x00000004031e7825 */ /* 0x008fc600078e021a */
[----:B------:R-:W2:Y:S04]  /*332f0*/  LDL.LU.64 R26, [R1+0x2d8] ;  /* 0x0002d800011a7983 */ /* 0x000ea80000300a00 */
[----:B------:R1:W-:Y:S04]  /*33300*/  STL.64 [R1+0x318], R30 ;  /* 0x0003181e01007387 */ /* 0x0003e80000100a00 */
[----:B------:R3:W-:Y:S01]  /*33310*/  LDGSTS.E [R14+0x200], [R30.64], P1 ;  /* 0x002000001e0e7fae */ /* 0x0007e20008921844 */
[----:B----4-:R-:W-:-:S03]  /*33320*/  IMAD.WIDE R28, R3, 0x4, R18 ;  /* 0x00000004031c7825 */ /* 0x010fc600078e0212 */
[----:B------:R-:W4:Y:S01]  /*33330*/  LDL.LU.64 R18, [R1+0x2d0] ;  /* 0x0002d00001127983 */ /* 0x000f220000300a00 */
[----:B-----5:R-:W-:-:S03]  /*33340*/  IMAD.WIDE R20, R3, 0x4, R6 ;  /* 0x0000000403147825 */ /* 0x020fc600078e0206 */
[----:B------:R-:W5:Y:S04]  /*33350*/  LDL.LU.64 R6, [R1+0x2c8] ;  /* 0x0002c80001067983 */ /* 0x000f680000300a00 */
[----:B------:R1:W-:Y:S04]  /*33360*/  STL.64 [R1+0x310], R28 ;  /* 0x0003101c01007387 */ /* 0x0003e80000100a00 */
[----:B------:R1:W-:Y:S01]  /*33370*/  STL.64 [R1+0x320], R20 ;  /* 0x0003201401007387 */ /* 0x0003e20000100a00 */
[----:B---3--:R-:W-:-:S03]  /*33380*/  IMAD.WIDE R14, R3, 0x4, R250 ;  /* 0x00000004030e7825 */ /* 0x008fc600078e02fa */
[----:B------:R-:W3:Y:S01]  /*33390*/  LDL.LU.64 R250, [R1+0x2c0] ;  /* 0x0002c00001fa7983 */ /* 0x000ee20000300a00 */
[C---:B------:R-:W-:Y:S02]  /*333a0*/  IADD3 R4, R22.reuse, 0x100000, RZ ;  /* 0x0010000016047810 */ /* 0x040fe40007ffe0ff */
[C---:B------:R-:W-:Y:S01]  /*333b0*/  IADD3 R252, R22.reuse, 0x100000, RZ ;  /* 0x0010000016fc7810 */ /* 0x040fe20007ffe0ff */
[----:B------:R1:W-:Y:S01]  /*333c0*/  STL.64 [R1+0x328], R14 ;  /* 0x0003280e01007387 */ /* 0x0003e20000100a00 */
[----:B------:R-:W-:-:S03]  /*333d0*/  IADD3 R0, R22, 0x100000, RZ ;  /* 0x0010000016007810 */ /* 0x000fc60007ffe0ff */
[----:B------:R1:W-:Y:S04]  /*333e0*/  LDGSTS.E [R4+0x1200], [R28.64], P1 ;  /* 0x012000001c047fae */ /* 0x0003e80008921844 */
[----:B------:R1:W-:Y:S04]  /*333f0*/  LDGSTS.E [R252+0x2200], [R20.64], P1 ;  /* 0x0220000014fc7fae */ /* 0x0003e80008921844 */
[----:B------:R1:W-:Y:S02]  /*33400*/  LDGSTS.E [R0+0x3200], [R14.64], P1 ;  /* 0x032000000e007fae */ /* 0x0003e40008921844 */
[----:B-1----:R-:W-:-:S02]  /*33410*/  IMAD.WIDE R30, R3, 0x4, R16 ;  /* 0x00000004031e7825 */ /* 0x002fc400078e0210 */
[----:B------:R-:W3:Y:S01]  /*33420*/  LDL.LU.64 R16, [R1+0x2b8] ;  /* 0x0002b80001107983 */ /* 0x000ee20000300a00 */
[----:B------:R-:W-:-:S03]  /*33430*/  IADD3 R28, R22, 0x100000, RZ ;  /* 0x00100000161c7810 */ /* 0x000fc60007ffe0ff */
[----:B------:R-:W-:Y:S04]  /*33440*/  STL.64 [R1+0x330], R30 ;  /* 0x0003301e01007387 */ /* 0x000fe80000100a00 */
[----:B------:R2:W-:Y:S01]  /*33450*/  LDGSTS.E [R28+0x4200], [R30.64], P1 ;  /* 0x042000001e1c7fae */ /* 0x0005e20008921844 */
[----:B------:R-:W-:-:S03]  /*33460*/  IMAD.WIDE R20, R3, 0x4, R10 ;  /* 0x0000000403147825 */ /* 0x000fc600078e020a */
[----:B------:R-:W3:Y:S04]  /*33470*/  LDL.LU.64 R10, [R1+0x2b0] ;  /* 0x0002b000010a7983 */ /* 0x000ee80000300a00 */
[----:B------:R1:W-:Y:S01]  /*33480*/  LDGSTS.E [R4+0x5200], [R20.64], P1 ;  /* 0x0520000014047fae */ /* 0x0003e20008921844 */
[----:B------:R-:W-:-:S03]  /*33490*/  IMAD.WIDE R14, R3, 0x4, R8 ;  /* 0x00000004030e7825 */ /* 0x000fc600078e0208 */
[----:B------:R-:W3:Y:S04]  /*334a0*/  LDL.LU.64 R8, [R1+0x2a8] ;  /* 0x0002a80001087983 */ /* 0x000ee80000300a00 */
[----:B------:R1:W-:Y:S01]  /*334b0*/  STL.64 [R1+0x338], R20 ;  /* 0x0003381401007387 */ /* 0x0003e20000100a00 */
[----:B------:R-:W-:-:S03]  /*334c0*/  IMAD.WIDE R24, R3, 0x4, R24 ;  /* 0x0000000403187825 */ /* 0x000fc600078e0218 */
[----:B------:R1:W-:Y:S04]  /*334d0*/  STL.64 [R1+0x2e8], R14 ;  /* 0x0002e80e01007387 */ /* 0x0003e80000100a00 */
[----:B------:R1:W-:Y:S04]  /*334e0*/  LDGSTS.E [R252+0x6200], [R14.64], P1 ;  /* 0x062000000efc7fae */ /* 0x0003e80008921844 */
[----:B-1----:R-:W3:Y:S04]  /*334f0*/  LDL.LU.64 R20, [R1+0x2a0] ;  /* 0x0002a00001147983 */ /* 0x002ee80000300a00 */
[----:B------:R5:W-:Y:S01]  /*33500*/  STL.64 [R1+0x2e0], R24 ;  /* 0x0002e01801007387 */ /* 0x000be20000100a00 */
[----:B------:R-:W-:-:S03]  /*33510*/  IADD3 R14, R22, 0x100000, RZ ;  /* 0x00100000160e7810 */ /* 0x000fc60007ffe0ff */
[----:B------:R5:W-:Y:S01]  /*33520*/  LDGSTS.E [R0+0x7200], [R24.64], P1 ;  /* 0x0720000018007fae */ /* 0x000be20008921844 */
[----:B--2---:R-:W-:-:S03]  /*33530*/  IMAD.WIDE R30, R3, 0x4, R26 ;  /* 0x00000004031e7825 */ /* 0x004fc600078e021a */
[----:B------:R-:W2:Y:S04]  /*33540*/  LDL.LU.64 R26, [R1+0x298] ;  /* 0x00029800011a7983 */ /* 0x000ea80000300a00 */
[----:B------:R-:W-:Y:S04]  /*33550*/  STL.64 [R1+0x340], R30 ;  /* 0x0003401e01007387 */ /* 0x000fe80000100a00 */
[----:B------:R3:W-:Y:S01]  /*33560*/  LDGSTS.E [R14+0x8200], [R30.64], P1 ;  /* 0x082000001e0e7fae */ /* 0x0007e20008921844 */
[----:B----4-:R-:W-:-:S03]  /*33570*/  IMAD.WIDE R28, R3, 0x4, R18 ;  /* 0x00000004031c7825 */ /* 0x010fc600078e0212 */
[----:B------:R-:W4:Y:S04]  /*33580*/  LDL.LU.64 R18, [R1+0x290] ;  /* 0x0002900001127983 */ /* 0x000f280000300a00 */
[----:B------:R1:W-:Y:S01]  /*33590*/  LDGSTS.E [R4+0x9200], [R28.64], P1 ;  /* 0x092000001c047fae */ /* 0x0003e20008921844 */
[----:B-----5:R-:W-:-:S03]  /*335a0*/  IMAD.WIDE R24, R3, 0x4, R6 ;  /* 0x0000000403187825 */ /* 0x020fc600078e0206 */
[----:B------:R-:W5:Y:S04]  /*335b0*/  LDL.LU.64 R6, [R1+0x288] ;  /* 0x0002880001067983 */ /* 0x000f680000300a00 */
[----:B------:R1:W-:Y:S04]  /*335c0*/  STL.64 [R1+0x348], R28 ;  /* 0x0003481c01007387 */ /* 0x0003e80000100a00 */
[----:B------:R1:W-:Y:S04]  /*335d0*/  STL.64 [R1+0x2c8], R24 ;  /* 0x0002c81801007387 */ /* 0x0003e80000100a00 */
[----:B------:R3:W-:Y:S02]  /*335e0*/  LDGSTS.E [R252+0xa200], [R24.64], P1 ;  /* 0x0a20000018fc7fae */ /* 0x0007e40008921844 */
[----:B---3--:R-:W-:-:S02]  /*335f0*/  IMAD.WIDE R14, R3, 0x4, R250 ;  /* 0x00000004030e7825 */ /* 0x008fc400078e02fa */
[----:B------:R-:W3:Y:S04]  /*33600*/  LDL.LU.64 R250, [R1+0x280] ;  /* 0x0002800001fa7983 */ /* 0x000ee80000300a00 */
[----:B------:R1:W-:Y:S02]  /*33610*/  STL.64 [R1+0x2c0], R14 ;  /* 0x0002c00e01007387 */ /* 0x0003e40000100a00 */
[----:B-1----:R-:W-:Y:S02]  /*33620*/  IADD3 R28, R22, 0x100000, RZ ;  /* 0x00100000161c7810 */ /* 0x002fe40007ffe0ff */
[----:B------:R1:W-:Y:S01]  /*33630*/  LDGSTS.E [R0+0xb200], [R14.64], P1 ;  /* 0x0b2000000e007fae */ /* 0x0003e20008921844 */
[----:B------:R-:W-:-:S03]  /*33640*/  IMAD.WIDE R30, R3, 0x4, R16 ;  /* 0x00000004031e7825 */ /* 0x000fc600078e0210 */
[----:B------:R-:W3:Y:S04]  /*33650*/  LDL.LU.64 R16, [R1+0x278] ;  /* 0x0002780001107983 */ /* 0x000ee80000300a00 */
[----:B------:R-:W-:Y:S04]  /*33660*/  STL.64 [R1+0x2b8], R30 ;  /* 0x0002b81e01007387 */ /* 0x000fe80000100a00 */
[----:B------:R2:W-:Y:S01]  /*33670*/  LDGSTS.E [R28+0xc200], [R30.64], P1 ;  /* 0x0c2000001e1c7fae */ /* 0x0005e20008921844 */
[----:B------:R-:W-:-:S03]  /*33680*/  IMAD.WIDE R24, R3, 0x4, R10 ;  /* 0x0000000403187825 */ /* 0x000fc600078e020a */
[----:B------:R-:W3:Y:S04]  /*33690*/  LDL.LU.64 R10, [R1+0x270] ;  /* 0x00027000010a7983 */ /* 0x000ee80000300a00 */
[----:B------:R1:W-:Y:S02]  /*336a0*/  LDGSTS.E [R4+0xd200], [R24.64], P1 ;  /* 0x0d20000018047fae */ /* 0x0003e40008921844 */
[C---:B-1----:R-:W-:Y:S02]  /*336b0*/  IMAD.WIDE R14, R3.reuse, 0x4, R8 ;  /* 0x00000004030e7825 */ /* 0x042fe400078e0208 */
[----:B------:R-:W3:Y:S04]  /*336c0*/  LDL.LU.64 R8, [R1+0x268] ;  /* 0x0002680001087983 */ /* 0x000ee80000300a00 */
[----:B------:R1:W-:Y:S04]  /*336d0*/  STL.64 [R1+0x2b0], R24 ;  /* 0x0002b01801007387 */ /* 0x0003e80000100a00 */
[----:B------:R1:W-:Y:S04]  /*336e0*/  STL.64 [R1+0x2a8], R14 ;  /* 0x0002a80e01007387 */ /* 0x0003e80000100a00 */
[----:B------:R1:W-:Y:S01]  /*336f0*/  LDGSTS.E [R252+0xe200], [R14.64], P1 ;  /* 0x0e2000000efc7fae */ /* 0x0003e20008921844 */
[----:B------:R-:W-:-:S03]  /*33700*/  IMAD.WIDE R20, R3, 0x4, R20 ;  /* 0x0000000403147825 */ /* 0x000fc600078e0214 */
        /* <DEDUP_REMOVED lines=75> */
[----:B-1----:R-:W2:Y:S04]  /*33bc0*/  LDL.LU.64 R20, [R1+0x1d0] ;  /* 0x0001d00001147983 */ /* 0x002ea80000300a00 */
[----:B------:R3:W-:Y:S01]  /*33bd0*/  LDGSTS.E [R14+0x400], [R30.64], P1 ;  /* 0x004000001e0e7fae */ /* 0x0007e20008921844 */
[----:B----4-:R-:W-:-:S04]  /*33be0*/  IMAD.WIDE R28, R3, 0x4, R18 ;  /* 0x00000004031c7825 */ /* 0x010fc800078e0212 */
[C---:B-----5:R-:W-:Y:S02]  /*33bf0*/  IMAD.WIDE R18, R3.reuse, 0x4, R6 ;  /* 0x0000000403127825 */ /* 0x060fe400078e0206 */
[----:B------:R-:W4:Y:S04]  /*33c00*/  LDL.LU.64 R6, [R1+0x1c8] ;  /* 0x0001c80001067983 */ /* 0x000f280000300a00 */
[----:B------:R1:W-:Y:S04]  /*33c10*/  STL.64 [R1+0x210], R28 ;  /* 0x0002101c01007387 */ /* 0x0003e80000100a00 */
[----:B------:R5:W-:Y:S01]  /*33c20*/  STL.64 [R1+0x208], R18 ;  /* 0x0002081201007387 */ /* 0x000be20000100a00 */
[----:B---3--:R-:W-:-:S03]  /*33c30*/  IMAD.WIDE R14, R3, 0x4, R250 ;  /* 0x00000004030e7825 */ /* 0x008fc600078e02fa */
[----:B------:R-:W3:Y:S01]  /*33c40*/  LDL.LU.64 R250, [R1+0x1c0] ;  /* 0x0001c00001fa7983 */ /* 0x000ee20000300a00 */
[C---:B------:R-:W-:Y:S02]  /*33c50*/  IADD3 R4, R12.reuse, 0x100000, RZ ;  /* 0x001000000c047810 */ /* 0x040fe40007ffe0ff */
[C---:B------:R-:W-:Y:S02]  /*33c60*/  IADD3 R252, R12.reuse, 0x100000, RZ ;  /* 0x001000000cfc7810 */ /* 0x040fe40007ffe0ff */
[C---:B------:R-:W-:Y:S01]  /*33c70*/  IADD3 R0, R12.reuse, 0x100000, RZ ;  /* 0x001000000c007810 */ /* 0x040fe20007ffe0ff */
[----:B------:R1:W-:Y:S01]  /*33c80*/  LDGSTS.E [R4+0x1400], [R28.64], P1 ;  /* 0x014000001c047fae */ /* 0x0003e20008921844 */
[----:B------:R-:W-:-:S03]  /*33c90*/  IADD3 R22, R12, 0x100000, RZ ;  /* 0x001000000c167810 */ /* 0x000fc60007ffe0ff */
[----:B------:R5:W-:Y:S04]  /*33ca0*/  LDGSTS.E [R252+0x2400], [R18.64], P1 ;  /* 0x0240000012fc7fae */ /* 0x000be80008921844 */
[----:B------:R5:W-:Y:S01]  /*33cb0*/  STL.64 [R1+0x200], R14 ;  /* 0x0002000e01007387 */ /* 0x000be20000100a00 */
[----:B-1----:R-:W-:-:S03]  /*33cc0*/  IMAD.WIDE R28, R3, 0x4, R16 ;  /* 0x00000004031c7825 */ /* 0x002fc600078e0210 */
[----:B------:R1:W-:Y:S04]  /*33cd0*/  LDGSTS.E [R0+0x3400], [R14.64], P1 ;  /* 0x034000000e007fae */ /* 0x0003e80008921844 */
[----:B-----5:R-:W5:Y:S04]  /*33ce0*/  LDL.LU.64 R18, [R1+0x1b8] ;  /* 0x0001b80001127983 */ /* 0x020f680000300a00 */
[----:B------:R-:W-:Y:S04]  /*33cf0*/  STL.64 [R1+0x1f8], R28 ;  /* 0x0001f81c01007387 */ /* 0x000fe80000100a00 */
[----:B------:R1:W-:Y:S01]  /*33d00*/  LDGSTS.E [R22+0x4400], [R28.64], P1 ;  /* 0x044000001c167fae */ /* 0x0003e20008921844 */
[----:B------:R-:W-:-:S03]  /*33d10*/  IMAD.WIDE R16, R3, 0x4, R10 ;  /* 0x0000000403107825 */ /* 0x000fc600078e020a */
[----:B------:R-:W5:Y:S04]  /*33d20*/  LDL.LU.64 R10, [R1+0x1b0] ;  /* 0x0001b000010a7983 */ /* 0x000f680000300a00 */
[----:B------:R1:W-:Y:S02]  /*33d30*/  LDGSTS.E [R4+0x5400], [R16.64], P1 ;  /* 0x0540000010047fae */ /* 0x0003e40008921844 */
[C---:B-1----:R-:W-:Y:S02]  /*33d40*/  IMAD.WIDE R14, R3.reuse, 0x4, R8 ;  /* 0x00000004030e7825 */ /* 0x042fe400078e0208 */
[----:B------:R-:W5:Y:S04]  /*33d50*/  LDL.LU.64 R8, [R1+0x1a8] ;  /* 0x0001a80001087983 */ /* 0x000f680000300a00 */
[----:B------:R1:W-:Y:S04]  /*33d60*/  STL.64 [R1+0x1f0], R16 ;  /* 0x0001f01001007387 */ /* 0x0003e80000100a00 */
[----:B------:R1:W-:Y:S04]  /*33d70*/  STL.64 [R1+0x1e8], R14 ;  /* 0x0001e80e01007387 */ /* 0x0003e80000100a00 */
[----:B------:R1:W-:Y:S01]  /*33d80*/  LDGSTS.E [R252+0x6400], [R14.64], P1 ;  /* 0x064000000efc7fae */ /* 0x0003e20008921844 */
[----:B------:R-:W-:-:S03]  /*33d90*/  IMAD.WIDE R24, R3, 0x4, R24 ;  /* 0x0000000403187825 */ /* 0x000fc600078e0218 */
[----:B-1----:R-:W5:Y:S04]  /*33da0*/  LDL.LU.64 R16, [R1+0x1a0] ;  /* 0x0001a00001107983 */ /* 0x002f680000300a00 */
[----:B------:R1:W-:Y:S04]  /*33db0*/  STL.64 [R1+0x1e0], R24 ;  /* 0x0001e01801007387 */ /* 0x0003e80000100a00 */
[----:B------:R1:W-:Y:S01]  /*33dc0*/  LDGSTS.E [R0+0x7400], [R24.64], P1 ;  /* 0x0740000018007fae */ /* 0x0003e20008921844 */
[----:B------:R-:W-:Y:S01]  /*33dd0*/  IADD3 R14, R12, 0x100000, RZ ;  /* 0x001000000c0e7810 */ /* 0x000fe20007ffe0ff */
[----:B--2---:R-:W-:-:S02]  /*33de0*/  IMAD.WIDE R30, R3, 0x4, R26 ;  /* 0x00000004031e7825 */ /* 0x004fc400078e021a */
[----:B------:R-:W2:Y:S04]  /*33df0*/  LDL.LU.64 R26, [R1+0x198] ;  /* 0x00019800011a7983 */ /* 0x000ea80000300a00 */
[----:B------:R-:W-:Y:S04]  /*33e00*/  STL.64 [R1+0x1d8], R30 ;  /* 0x0001d81e01007387 */ /* 0x000fe80000100a00 */
[----:B-1----:R-:W2:Y:S01]  /*33e10*/  LDL.LU.64 R24, [R1+0x190] ;  /* 0x0001900001187983 */ /* 0x002ea20000300a00 */
[----:B------:R-:W-:-:S03]  /*33e20*/  IMAD.WIDE R28, R3, 0x4, R20 ;  /* 0x00000004031c7825 */ /* 0x000fc600078e0214 */
[----:B------:R3:W-:Y:S04]  /*33e30*/  LDGSTS.E [R14+0x8400], [R30.64], P1 ;  /* 0x084000001e0e7fae */ /* 0x0007e80008921844 */
[----:B------:R5:W-:Y:S01]  /*33e40*/  LDGSTS.E [R4+0x9400], [R28.64], P1 ;  /* 0x094000001c047fae */ /* 0x000be20008921844 */
[----:B----4-:R-:W-:-:S03]  /*33e50*/  IMAD.WIDE R20, R3, 0x4, R6 ;  /* 0x0000000403147825 */ /* 0x010fc600078e0206 */
[----:B------:R-:W4:Y:S04]  /*33e60*/  LDL.LU.64 R6, [R1+0x188] ;  /* 0x0001880001067983 */ /* 0x000f280000300a00 */
[----:B------:R5:W-:Y:S04]  /*33e70*/  STL.64 [R1+0x1d0], R28 ;  /* 0x0001d01c01007387 */ /* 0x000be80000100a00 */
[----:B------:R1:W-:Y:S04]  /*33e80*/  STL.64 [R1+0x220], R20 ;  /* 0x0002201401007387 */ /* 0x0003e80000100a00 */
[----:B------:R1:W-:Y:S01]  /*33e90*/  LDGSTS.E [R252+0xa400], [R20.64], P1 ;  /* 0x0a40000014fc7fae */ /* 0x0003e20008921844 */
[----:B---3--:R-:W-:-:S03]  /*33ea0*/  IMAD.WIDE R14, R3, 0x4, R250 ;  /* 0x00000004030e7825 */ /* 0x008fc600078e02fa */
[----:B------:R-:W3:Y:S04]  /*33eb0*/  LDL.LU.64 R250, [R1+0x180] ;  /* 0x0001800001fa7983 */ /* 0x000ee80000300a00 */
[----:B------:R1:W-:Y:S04]  /*33ec0*/  STL.64 [R1+0x228], R14 ;  /* 0x0002280e01007387 */ /* 0x0003e80000100a00 */
[----:B------:R1:W-:Y:S01]  /*33ed0*/  LDGSTS.E [R0+0xb400], [R14.64], P1 ;  /* 0x0b4000000e007fae */ /* 0x0003e20008921844 */
[----:B-----5:R-:W-:-:S03]  /*33ee0*/  IMAD.WIDE R28, R3, 0x4, R18 ;  /* 0x00000004031c7825 */ /* 0x020fc600078e0212 */
[----:B------:R-:W5:Y:S04]  /*33ef0*/  LDL.LU.64 R18, [R1+0x178] ;  /* 0x0001780001127983 */ /* 0x000f680000300a00 */
[----:B------:R-:W-:Y:S04]  /*33f00*/  STL.64 [R1+0x1b8], R28 ;  /* 0x0001b81c01007387 */ /* 0x000fe80000100a00 */
[----:B------:R2:W-:Y:S01]  /*33f10*/  LDGSTS.E [R22+0xc400], [R28.64], P1 ;  /* 0x0c4000001c167fae */ /* 0x0005e20008921844 */
[----:B-1----:R-:W-:-:S03]  /*33f20*/  IMAD.WIDE R20, R3, 0x4, R10 ;  /* 0x0000000403147825 */ /* 0x002fc600078e020a */
[----:B------:R-:W5:Y:S04]  /*33f30*/  LDL.LU.64 R10, [R1+0x170] ;  /* 0x00017000010a7983 */ /* 0x000f680000300a00 */
[----:B------:R1:W-:Y:S01]  /*33f40*/  LDGSTS.E [R4+0xd400], [R20.64], P1 ;  /* 0x0d40000014047fae */ /* 0x0003e20008921844 */
[----:B------:R-:W-:-:S03]  /*33f50*/  IMAD.WIDE R14, R3, 0x4, R8 ;  /* 0x00000004030e7825 */ /* 0x000fc600078e0208 */
        /* <DEDUP_REMOVED lines=8> */
[----:B------:R-:W-:-:S03]  /*33fe0*/  IADD3 R14, R12, 0x100000, RZ ;  /* 0x001000000c0e7810 */ /* 0x000fc60007ffe0ff */
[----:B-1----:R-:W5:Y:S01]  /*33ff0*/  LDL.LU.64 R16, [R1+0x158] ;  /* 0x0001580001107983 */ /* 0x002f620000300a00 */
[----:B--2---:R-:W-:-:S05]  /*34000*/  IMAD.WIDE R30, R3, 0x4, R26 ;  /* 0x00000004031e7825 */ /* 0x004fca00078e021a */
[----:B------:R-:W-:Y:S01]  /*34010*/  STL.64 [R1+0x198], R30 ;  /* 0x0001981e01007387 */ /* 0x000fe20000100a00 */
[----:B------:R-:W-:-:S03]  /*34020*/  IMAD.WIDE R28, R3, 0x4, R24 ;  /* 0x00000004031c7825 */ /* 0x000fc600078e0218 */
[----:B------:R3:W-:Y:S04]  /*34030*/  LDGSTS.E [R14+0x10400], [R30.64], P1 ;  /* 0x104000001e0e7fae */ /* 0x0007e80008921844 */
[----:B------:R-:W2:Y:S04]  /*34040*/  LDL.LU.64 R24, [R1+0x150] ;  /* 0x0001500001187983 */ /* 0x000ea80000300a00 */
        /* <DEDUP_REMOVED lines=13> */
[----:B-1----:R-:W5:Y:S04]  /*34120*/  LDL.LU.64 R26, [R1+0x130] ;  /* 0x00013000011a7983 */ /* 0x002f680000300a00 */
[----:B------:R-:W5:Y:S04]  /*34130*/  LDL.LU.64 R14, [R1+0x128] ;  /* 0x00012800010e7983 */ /* 0x000f680000300a00 */
[----:B------:R2:W-:Y:S01]  /*34140*/  LDGSTS.E [R22+0x14400], [R28.64], P1 ;  /* 0x144000001c167fae */ /* 0x0005e20008921844 */
[----:B------:R-:W-:-:S04]  /*34150*/  IMAD.WIDE R10, R3, 0x4, R10 ;  /* 0x00000004030a7825 */ /* 0x000fc800078e020a */
[C---:B------:R-:W-:Y:S01]  /*34160*/  IMAD.WIDE R8, R3.reuse, 0x4, R8 ;  /* 0x0000000403087825 */ /* 0x040fe200078e0208 */
[----:B------:R1:W-:Y:S04]  /*34170*/  STL.64 [R1+0x278], R10 ;  /* 0x0002780a01007387 */ /* 0x0003e80000100a00 */
[----:B------:R1:W-:Y:S04]  /*34180*/  LDGSTS.E [R4+0x15400], [R10.64], P1 ;  /* 0x154000000a047fae */ /* 0x0003e80008921844 */
[----:B------:R1:W-:Y:S04]  /*34190*/  STL.64 [R1+0x280], R8 ;  /* 0x0002800801007387 */ /* 0x0003e80000100a00 */
[----:B------:R1:W-:Y:S01]  /*341a0*/  LDGSTS.E [R252+0x16400], [R8.64], P1 ;  /* 0x1640000008fc7fae */ /* 0x0003e20008921844 */
[----:B------:R-:W-:Y:S01]  /*341b0*/  IMAD.WIDE R20, R3, 0x4, R20 ;  /* 0x0000000403147825 */ /* 0x000fe200078e0214 */
[----:B-1----:R-:W-:-:S04]  /*341c0*/  IADD3 R10, R12, 0x100000, RZ ;  /* 0x001000000c0a7810 */ /* 0x002fc80007ffe0ff */
[----:B------:R1:W-:Y:S04]  /*341d0*/  LDGSTS.E [R0+0x17400], [R20.64], P1 ;  /* 0x1740000014007fae */ /* 0x0003e80008921844 */
[----:B------:R-:W5:Y:S04]  /*341e0*/  LDL.LU.64 R8, [R1+0x120] ;  /* 0x0001200001087983 */ /* 0x000f680000300a00 */
[----:B------:R1:W-:Y:S01]  /*341f0*/  STL.64 [R1+0x350], R20 ;  /* 0x0003501401007387 */ /* 0x0003e20000100a00 */
[----:B------:R-:W-:-:S03]  /*34200*/  IMAD.WIDE R16, R3, 0x4, R16 ;  /* 0x0000000403107825 */ /* 0x000fc600078e0210 */
[----:B-1----:R-:W5:Y:S04]  /*34210*/  LDL.LU.64 R20, [R1+0x118] ;  /* 0x0001180001147983 */ /* 0x002f680000300a00 */
[----:B------:R1:W-:Y:S04]  /*34220*/  STL.64 [R1+0x3040], R16 ;  /* 0x0030401001007387 */ /* 0x0003e80000100a00 */
[----:B------:R1:W-:Y:S04]  /*34230*/  LDGSTS.E [R10+0x18400], [R16.64], P1 ;  /* 0x18400000100a7fae */ /* 0x0003e80008921844 */
[----:B-1----:R-:W5:Y:S01]  /*34240*/  LDL.LU.64 R16, [R1+0x110] ;  /* 0x0001100001107983 */ /* 0x002f620000300a00 */
[----:B--2---:R-:W-:-:S05]  /*34250*/  IMAD.WIDE R28, R3, 0x4, R24 ;  /* 0x00000004031c7825 */ /* 0x004fca00078e0218 */
[----:B------:R-:W-:Y:S04]  /*34260*/  STL.64 [R1+0x3058], R28 ;  /* 0x0030581c01007387 */ /* 0x000fe80000100a00 */
[----:B------:R-:W2:Y:S04]  /*34270*/  LDL.LU.64 R10, [R1+0x108] ;  /* 0x00010800010a7983 */ /* 0x000ea80000300a00 */
[----:B------:R1:W-:Y:S01]  /*34280*/  LDGSTS.E [R4+0x19400], [R28.64], P1 ;  /* 0x194000001c047fae */ /* 0x0003e20008921844 */
[----:B----4-:R-:W-:-:S05]  /*34290*/  IMAD.WIDE R6, R3, 0x4, R6 ;  /* 0x0000000403067825 */ /* 0x010fca00078e0206 */
[----:B------:R4:W-:Y:S04]  /*342a0*/  STL.64 [R1+0x30a8], R6 ;  /* 0x0030a80601007387 */ /* 0x0009e80000100a00 */
[----:B------:R4:W-:Y:S01]  /*342b0*/  LDGSTS.E [R252+0x1a400], [R6.64], P1 ;  /* 0x1a40000006fc7fae */ /* 0x0009e20008921844 */
[----:B---3--:R-:W-:-:S03]  /*342c0*/  IMAD.WIDE R24, R3, 0x4, R250 ;  /* 0x0000000403187825 */ /* 0x008fc600078e02fa */
[----:B------:R-:W3:Y:S01]  /*342d0*/  LDL.LU.64 R250, [R1+0x100] ;  /* 0x0001000001fa7983 */ /* 0x000ee20000300a00 */
[----:B----4-:R-:W-:-:S03]  /*342e0*/  IADD3 R6, R12, 0x100000, RZ ;  /* 0x001000000c067810 */ /* 0x010fc60007ffe0ff */
[----:B------:R4:W-:Y:S01]  /*342f0*/  STL.64 [R1+0x30a0], R24 ;  /* 0x0030a01801007387 */ /* 0x0009e20000100a00 */
[----:B------:R-:W-:-:S03]  /*34300*/  LOP3.LUT R5, R5, 0x7f, RZ, 0xc0, !PT ;  /* 0x0000007f05057812 */ /* 0x000fc600078ec0ff */
[----:B------:R4:W-:Y:S02]  /*34310*/  LDGSTS.E [R0+0x1b400], [R24.64], P1 ;  /* 0x1b40000018007fae */ /* 0x0009e40008921844 */
[----:B------:R-:W-:Y:S02]  /*34320*/  IMAD.SHL.U32 R5, R5, 0x4, RZ ;  /* 0x0000000405057824 */ /* 0x000fe400078e00ff */
[----:B----4-:R-:W4:Y:S01]  /*34330*/  LDL.LU.64 R24, [R1+0xf8] ;  /* 0x0000f80001187983 */ /* 0x010f220000300a00 */
[----:B-----5:R-:W-:-:S05]  /*34340*/  IMAD.WIDE R18, R3, 0x4, R18 ;  /* 0x0000000403127825 */ /* 0x020fca00078e0212 */
[----:B------:R5:W-:Y:S01]  /*34350*/  STL.64 [R1+0x3098], R18 ;  /* 0x0030981201007387 */ /* 0x000be20000100a00 */
[----:B------:R-:W-:-:S03]  /*34360*/  IMAD.WIDE R26, R3, 0x4, R26 ;  /* 0x00000004031a7825 */ /* 0x000fc600078e021a */
[----:B------:R5:W-:Y:S01]  /*34370*/  LDGSTS.E [R6+0x1c400], [R18.64], P1 ;  /* 0x1c40000012067fae */ /* 0x000be20008921844 */
[----:B------:R-:W-:-:S03]  /*34380*/  IMAD.WIDE R14, R3, 0x4, R14 ;  /* 0x00000004030e7825 */ /* 0x000fc600078e020e */
[----:B------:R2:W-:Y:S04]  /*34390*/  LDGSTS.E [R4+0x1d400], [R26.64], P1 ;  /* 0x1d4000001a047fae */ /* 0x0005e80008921844 */
[----:B------:R1:W-:Y:S04]  /*343a0*/  LDGSTS.E [R252+0x1e400], [R14.64], P1 ;  /* 0x1e4000000efc7fae */ /* 0x0003e80008921844 */
[----:B-----5:R-:W5:Y:S04]  /*343b0*/  LDL.LU.64 R18, [R1+0xf0] ;  /* 0x0000f00001127983 */ /* 0x020f680000300a00 */
[----:B------:R-:W-:Y:S04]  /*343c0*/  STL.64 [R1+0x3090], R26 ;  /* 0x0030901a01007387 */ /* 0x000fe80000100a00 */
[----:B------:R-:W5:Y:S04]  /*343d0*/  LDL.LU.64 R6, [R1+0xe8] ;  /* 0x0000e80001067983 */ /* 0x000f680000300a00 */
[----:B------:R1:W-:Y:S01]  /*343e0*/  STL.64 [R1+0x3088], R14 ;  /* 0x0030880e01007387 */ /* 0x0003e20000100a00 */
[----:B------:R-:W-:-:S03]  /*343f0*/  LOP3.LUT R5, R5, 0x30, RZ, 0x3c, !PT ;  /* 0x0000003005057812 */ /* 0x000fc600078e3cff */
[----:B-1----:R-:W5:Y:S01]  /*34400*/  LDL.LU.64 R14, [R1+0xe0] ;  /* 0x0000e000010e7983 */ /* 0x002f620000300a00 */
[----:B------:R-:W-:-:S05]  /*34410*/  IMAD.WIDE R8, R3, 0x4, R8 ;  /* 0x0000000403087825 */ /* 0x000fca00078e0208 */
[----:B------:R1:W-:Y:S04]  /*34420*/  STL.64 [R1+0x3080], R8 ;  /* 0x0030800801007387 */ /* 0x0003e80000100a00 */
[----:B------:R1:W-:Y:S01]  /*34430*/  LDGSTS.E [R0+0x1f400], [R8.64], P1 ;  /* 0x1f40000008007fae */ /* 0x0003e20008921844 */
[----:B------:R-:W-:-:S03]  /*34440*/  IMAD.WIDE R20, R3, 0x4, R20 ;  /* 0x0000000403147825 */ /* 0x000fc600078e0214 */
[----:B-1----:R-:W5:Y:S04]  /*34450*/  LDL.LU.64 R8, [R1+0xd8] ;  /* 0x0000d80001087983 */ /* 0x002f680000300a00 */
[----:B------:R3:W-:Y:S01]  /*34460*/  STL.64 [R1+0x118], R20 ;  /* 0x0001181401007387 */ /* 0x0007e20000100a00 */
[----:B------:R-:W-:-:S05]  /*34470*/  IADD3 R12, R5, 0x100000, RZ ;  /* 0x00100000050c7810 */ /* 0x000fca0007ffe0ff */
[----:B------:R3:W-:Y:S01]  /*34480*/  LDGSTS.E [R12+0x600], [R20.64], P1 ;  /* 0x00600000140c7fae */ /* 0x0007e20008921844 */
[----:B------:R-:W-:-:S03]  /*34490*/  IMAD.WIDE R28, R3, 0x4, R16 ;  /* 0x00000004031c7825 */ /* 0x000fc600078e0210 */
[----:B------:R-:W5:Y:S01]  /*344a0*/  LDL.LU.64 R16, [R1+0xd0] ;  /* 0x0000d00001107983 */ /* 0x000f620000300a00 */
[----:B--2---:R-:W-:-:S03]  /*344b0*/  IMAD.WIDE R26, R3, 0x4, R10 ;  /* 0x00000004031a7825 */ /* 0x004fc600078e020a */
[----:B------:R-:W2:Y:S04]  /*344c0*/  LDL.LU.64 R10, [R1+0xc8] ;  /* 0x0000c800010a7983 */ /* 0x000ea80000300a00 */
[----:B------:R4:W-:Y:S04]  /*344d0*/  STL.64 [R1+0x110], R28 ;  /* 0x0001101c01007387 */ /* 0x0009e80000100a00 */
[----:B------:R1:W-:Y:S01]  /*344e0*/  STL.64 [R1+0x108], R26 ;  /* 0x0001081a01007387 */ /* 0x0003e20000100a00 */
[----:B---3--:R-:W-:-:S03]  /*344f0*/  IMAD.WIDE R20, R3, 0x4, R250 ;  /* 0x0000000403147825 */ /* 0x008fc600078e02fa */
[----:B------:R-:W3:Y:S01]  /*34500*/  LDL.LU.64 R250, [R1+0xc0] ;  /* 0x0000c00001fa7983 */ /* 0x000ee20000300a00 */
[C---:B------:R-:W-:Y:S02]  /*34510*/  IADD3 R4, R5.reuse, 0x100000, RZ ;  /* 0x0010000005047810 */ /* 0x040fe40007ffe0ff */
[----:B------:R-:W-:-:S03]  /*34520*/  IADD3 R252, R5, 0x100000, RZ ;  /* 0x0010000005fc7810 */ /* 0x000fc60007ffe0ff */
[----:B------:R4:W-:Y:S01]  /*34530*/  LDGSTS.E [R4+0x1600], [R28.64], P1 ;  /* 0x016000001c047fae */ /* 0x0009e20008921844 */
[----:B------:R-:W-:-:S03]  /*34540*/  IADD3 R0, R5, 0x100000, RZ ;  /* 0x0010000005007810 */ /* 0x000fc60007ffe0ff */
[----:B------:R1:W-:Y:S04]  /*34550*/  LDGSTS.E [R252+0x2600], [R26.64], P1 ;  /* 0x026000001afc7fae */ /* 0x0003e80008921844 */
[----:B------:R1:W-:Y:S01]  /*34560*/  STL.64 [R1+0x100], R20 ;  /* 0x0001001401007387 */ /* 0x0003e20000100a00 */
[----:B----4-:R-:W-:-:S03]  /*34570*/  IMAD.WIDE R28, R3, 0x4, R24 ;  /* 0x00000004031c7825 */ /* 0x010fc600078e0218 */
[----:B------:R4:W-:Y:S04]  /*34580*/  LDGSTS.E [R0+0x3600], [R20.64], P1 ;  /* 0x0360000014007fae */ /* 0x0009e80008921844 */
[----:B-1----:R-:W3:Y:S04]  /*34590*/  LDL.LU.64 R26, [R1+0xb8] ;  /* 0x0000b800011a7983 */ /* 0x002ee80000300a00 */
[----:B------:R-:W-:Y:S04]  /*345a0*/  STL.64 [R1+0x120], R28 ;  /* 0x0001201c01007387 */ /* 0x000fe80000100a00 */
[----:B------:R-:W3:Y:S04]  /*345b0*/  LDL.LU.64 R24, [R1+0xb0] ;  /* 0x0000b00001187983 */ /* 0x000ee80000300a00 */
[----:B----4-:R-:W4:Y:S04]  /*345c0*/  LDL.LU.64 R20, [R1+0xa8] ;  /* 0x0000a80001147983 */ /* 0x010f280000300a00 */
[----:B------:R1:W-:Y:S01]  /*345d0*/  LDGSTS.E [R12+0x4600], [R28.64], P1 ;  /* 0x046000001c0c7fae */ /* 0x0003e20008921844 */
[----:B-----5:R-:W-:-:S04]  /*345e0*/  IMAD.WIDE R18, R3, 0x4, R18 ;  /* 0x0000000403127825 */ /* 0x020fc800078e0212 */
[C---:B------:R-:W-:Y:S01]  /*345f0*/  IMAD.WIDE R6, R3.reuse, 0x4, R6 ;  /* 0x0000000403067825 */ /* 0x040fe200078e0206 */
[----:B------:R5:W-:Y:S04]  /*34600*/  STL.64 [R1+0x128], R18 ;  /* 0x0001281201007387 */ /* 0x000be80000100a00 */
[----:B------:R1:W-:Y:S04]  /*34610*/  STL.64 [R1+0xe8], R6 ;  /* 0x0000e80601007387 */ /* 0x0003e80000100a00 */
[----:B------:R5:W-:Y:S04]  /*34620*/  LDGSTS.E [R4+0x5600], [R18.64], P1 ;  /* 0x0560000012047fae */ /* 0x000be80008921844 */
[----:B------:R1:W-:Y:S01]  /*34630*/  LDGSTS.E [R252+0x6600], [R6.64], P1 ;  /* 0x0660000006fc7fae */ /* 0x0003e20008921844 */
[----:B------:R-:W-:-:S03]  /*34640*/  IMAD.WIDE R14, R3, 0x4, R14 ;  /* 0x00000004030e7825 */ /* 0x000fc600078e020e */
[----:B-----5:R-:W5:Y:S04]  /*34650*/  LDL.LU.64 R18, [R1+0xa0] ;  /* 0x0000a00001127983 */ /* 0x020f680000300a00 */
[----:B------:R1:W-:Y:S02]  /*34660*/  STL.64 [R1+0xe0], R14 ;  /* 0x0000e00e01007387 */ /* 0x0003e40000100a00 */
[----:B-1----:R-:W-:Y:S02]  /*34670*/  IADD3 R6, R5, 0x100000, RZ ;  /* 0x0010000005067810 */ /* 0x002fe40007ffe0ff */
[----:B------:R1:W-:Y:S04]  /*34680*/  LDGSTS.E [R0+0x7600], [R14.64], P1 ;  /* 0x076000000e007fae */ /* 0x0003e80008921844 */
[----:B-1----:R-:W5:Y:S01]  /*34690*/  LDL.LU.64 R14, [R1+0x98] ;  /* 0x00009800010e7983 */ /* 0x002f620000300a00 */
[----:B------:R-:W-:-:S05]  /*346a0*/  IMAD.WIDE R8, R3, 0x4, R8 ;  /* 0x0000000403087825 */ /* 0x000fca00078e0208 */
[----:B------:R1:W-:Y:S04]  /*346b0*/  STL.64 [R1+0xd8], R8 ;  /* 0x0000d80801007387 */ /* 0x0003e80000100a00 */
[----:B------:R1:W-:Y:S01]  /*346c0*/  LDGSTS.E [R6+0x8600], [R8.64], P1 ;  /* 0x0860000008067fae */ /* 0x0003e20008921844 */
[----:B------:R-:W-:-:S03]  /*346d0*/  IMAD.WIDE R28, R3, 0x4, R16 ;  /* 0x00000004031c7825 */ /* 0x000fc600078e0210 */
[----:B------:R-:W5:Y:S04]  /*346e0*/  LDL.LU.64 R16, [R1+0x90] ;  /* 0x0000900001107983 */ /* 0x000f680000300a00 */
[----:B------:R-:W-:Y:S04]  /*346f0*/  STL.64 [R1+0xd0], R28 ;  /* 0x0000d01c01007387 */ /* 0x000fe80000100a00 */
[----:B-1----:R-:W5:Y:S04]  /*34700*/  LDL.LU.64 R8, [R1+0x88] ;  /* 0x0000880001087983 */ /* 0x002f680000300a00 */
[----:B------:R1:W-:Y:S01]  /*34710*/  LDGSTS.E [R4+0x9600], [R28.64], P1 ;  /* 0x096000001c047fae */ /* 0x0003e20008921844 */
[----:B--2---:R-:W-:-:S05]  /*34720*/  IMAD.WIDE R10, R3, 0x4, R10 ;  /* 0x00000004030a7825 */ /* 0x004fca00078e020a */
[----:B------:R2:W-:Y:S04]  /*34730*/  STL.64 [R1+0xc8], R10 ;  /* 0x0000c80a01007387 */ /* 0x0005e80000100a00 */
[----:B------:R2:W-:Y:S01]  /*34740*/  LDGSTS.E [R252+0xa600], [R10.64], P1 ;  /* 0x0a6000000afc7fae */ /* 0x0005e20008921844 */
[----:B---3--:R-:W-:-:S03]  /*34750*/  IMAD.WIDE R6, R3, 0x4, R250 ;  /* 0x0000000403067825 */ /* 0x008fc600078e02fa */
[----:B------:R-:W3:Y:S01]  /*34760*/  LDL.LU.64 R250, [R1+0x80] ;  /* 0x0000800001fa7983 */ /* 0x000ee20000300a00 */
[----:B--2---:R-:W-:-:S03]  /*34770*/  IADD3 R10, R5, 0x100000, RZ ;  /* 0x00100000050a7810 */ /* 0x004fc60007ffe0ff */
[----:B------:R2:W-:Y:S04]  /*34780*/  STL.64 [R1+0xc0], R6 ;  /* 0x0000c00601007387 */ /* 0x0005e80000100a00 */
[----:B------:R2:W-:Y:S04]  /*34790*/  LDGSTS.E [R0+0xb600], [R6.64], P1 ;  /* 0x0b60000006007fae */ /* 0x0005e80008921844 */
[----:B--2---:R-:W2:Y:S01]  /*347a0*/  LDL.LU.64 R6, [R1+0x78] ;  /* 0x0000780001067983 */ /* 0x004ea20000300a00 */
[----:B------:R-:W-:-:S05]  /*347b0*/  IMAD.WIDE R26, R3, 0x4, R26 ;  /* 0x00000004031a7825 */ /* 0x000fca00078e021a */
[----:B------:R1:W-:Y:S01]  /*347c0*/  STL.64 [R1+0xb8], R26 ;  /* 0x0000b81a01007387 */ /* 0x0003e20000100a00 */
[----:B------:R-:W-:-:S03]  /*347d0*/  IMAD.WIDE R24, R3, 0x4, R24 ;  /* 0x0000000403187825 */ /* 0x000fc600078e0218 */
[----:B------:R1:W-:Y:S01]  /*347e0*/  LDGSTS.E [R10+0xc600], [R26.64], P1 ;  /* 0x0c6000001a0a7fae */ /* 0x0003e20008921844 */
[----:B----4-:R-:W-:-:S03]  /*347f0*/  IMAD.WIDE R20, R3, 0x4, R20 ;  /* 0x0000000403147825 */ /* 0x010fc600078e0214 */
[----:B------:R4:W-:Y:S04]  /*34800*/  LDGSTS.E [R4+0xd600], [R24.64], P1 ;  /* 0x0d60000018047fae */ /* 0x0009e80008921844 */
[----:B------:R4:W-:Y:S04]  /*34810*/  LDGSTS.E [R252+0xe600], [R20.64], P1 ;  /* 0x0e60000014fc7fae */ /* 0x0009e80008921844 */
[----:B-1----:R-:W2:Y:S04]  /*34820*/  LDL.LU.64 R26, [R1+0x70] ;  /* 0x00007000011a7983 */ /* 0x002ea80000300a00 */
[----:B------:R4:W-:Y:S04]  /*34830*/  STL.64 [R1+0xb0], R24 ;  /* 0x0000b01801007387 */ /* 0x0009e80000100a00 */
[----:B------:R-:W2:Y:S04]  /*34840*/  LDL.LU.64 R10, [R1+0x68] ;  /* 0x00006800010a7983 */ /* 0x000ea80000300a00 */
[----:B------:R1:W-:Y:S04]  /*34850*/  STL.64 [R1+0x130], R20 ;  /* 0x0001301401007387 */ /* 0x0003e80000100a00 */
[----:B----4-:R-:W4:Y:S01]  /*34860*/  LDL.LU.64 R24, [R1+0x60] ;  /* 0x0000600001187983 */ /* 0x010f220000300a00 */
[----:B-----5:R-:W-:-:S05]  /*34870*/  IMAD.WIDE R18, R3, 0x4, R18 ;  /* 0x0000000403127825 */ /* 0x020fca00078e0212 */
[----:B------:R5:W-:Y:S04]  /*34880*/  STL.64 [R1+0x138], R18 ;  /* 0x0001381201007387 */ /* 0x000be80000100a00 */
[----:B-1----:R-:W4:Y:S04]  /*34890*/  LDL.LU.64 R20, [R1+0x58] ;  /* 0x0000580001147983 */ /* 0x002f280000300a00 */
[----:B------:R5:W-:Y:S01]  /*348a0*/  LDGSTS.E [R0+0xf600], [R18.64], P1 ;  /* 0x0f60000012007fae */ /* 0x000be20008921844 */
[----:B------:R-:W-:-:S05]  /*348b0*/  IMAD.WIDE R14, R3, 0x4, R14 ;  /* 0x00000004030e7825 */ /* 0x000fca00078e020e */
[----:B------:R1:W-:Y:S04]  /*348c0*/  STL.64 [R1+0x148], R14 ;  /* 0x0001480e01007387 */ /* 0x0003e80000100a00 */
[----:B-----5:R-:W5:Y:S04]  /*348d0*/  LDL.LU.64 R18, [R1+0x50] ;  /* 0x0000500001127983 */ /* 0x020f680000300a00 */
[----:B------:R1:W-:Y:S01]  /*348e0*/  LDGSTS.E [R12+0x10600], [R14.64], P1 ;  /* 0x106000000e0c7fae */ /* 0x0003e20008921844 */
[----:B------:R-:W-:-:S03]  /*348f0*/  IMAD.WIDE R28, R3, 0x4, R16 ;  /* 0x00000004031c7825 */ /* 0x000fc600078e0210 */
[----:B------:R-:W5:Y:S01]  /*34900*/  LDL.LU.64 R16, [R1+0x48] ;  /* 0x0000480001107983 */ /* 0x000f620000300a00 */
[----:B------:R-:W-:-:S03]  /*34910*/  IMAD.WIDE R8, R3, 0x4, R8 ;  /* 0x0000000403087825 */ /* 0x000fc600078e0208 */
[----:B------:R-:W-:Y:S04]  /*34920*/  STL.64 [R1+0x158], R28 ;  /* 0x0001581c01007387 */ /* 0x000fe80000100a00 */
[----:B-1----:R-:W5:Y:S04]  /*34930*/  LDL.LU.64 R14, [R1+0x40] ;  /* 0x00004000010e7983 */ /* 0x002f680000300a00 */
[----:B------:R1:W-:Y:S04]  /*34940*/  STL.64 [R1+0x160], R8 ;  /* 0x0001600801007387 */ /* 0x0003e80000100a00 */
[----:B------:R2:W-:Y:S04]  /*34950*/  LDGSTS.E [R4+0x11600], [R28.64], P1 ;  /* 0x116000001c047fae */ /* 0x0005e80008921844 */
[----:B------:R1:W-:Y:S01]  /*34960*/  LDGSTS.E [R252+0x12600], [R8.64], P1 ;  /* 0x1260000008fc7fae */ /* 0x0003e20008921844 */
[----:B---3--:R-:W-:-:S03]  /*34970*/  IMAD.WIDE R30, R3, 0x4, R250 ;  /* 0x00000004031e7825 */ /* 0x008fc600078e02fa */
[----:B------:R-:W3:Y:S04]  /*34980*/  LDL.LU.64 R250, [R1+0x38] ;  /* 0x0000380001fa7983 */ /* 0x000ee80000300a00 */
[----:B------:R2:W-:Y:S04]  /*34990*/  STL.64 [R1+0x168], R30 ;  /* 0x0001681e01007387 */ /* 0x0005e80000100a00 */
[----:B-1----:R-:W3:Y:S04]  /*349a0*/  LDL.LU.64 R8, [R1+0x30] ;  /* 0x0000300001087983 */ /* 0x002ee80000300a00 */
[----:B------:R1:W-:Y:S01]  /*349b0*/  LDGSTS.E [R0+0x13600], [R30.64], P1 ;  /* 0x136000001e007fae */ /* 0x0003e20008921844 */
[----:B--2---:R-:W-:-:S03]  /*349c0*/  IMAD.WIDE R28, R3, 0x4, R6 ;  /* 0x00000004031c7825 */ /* 0x004fc600078e0206 */
[----:B------:R-:W2:Y:S04]  /*349d0*/  LDL.LU.64 R6, [R1+0x28] ;  /* 0x0000280001067983 */ /* 0x000ea80000300a00 */
[----:B-1----:R-:W2:Y:S04]  /*349e0*/  LDL.LU.64 R30, [R1+0x35e0] ;  /* 0x0035e000011e7983 */ /* 0x002ea80000300a00 */
[----:B------:R1:W-:Y:S04]  /*349f0*/  STL.64 [R1+0x190], R28 ;  /* 0x0001901c01007387 */ /* 0x0003e80000100a00 */
[----:B------:R1:W-:Y:S01]  /*34a00*/  LDGSTS.E [R12+0x14600], [R28.64], P1 ;  /* 0x146000001c0c7fae */ /* 0x0003e20008921844 */
[----:B------:R-:W-:-:S03]  /*34a10*/  IMAD.WIDE R26, R3, 0x4, R26 ;  /* 0x00000004031a7825 */ /* 0x000fc600078e021a */
[----:B-1----:R-:W2:Y:S01]  /*34a20*/  LDL.LU.64 R28, [R1+0x35d8] ;  /* 0x0035d800011c7983 */ /* 0x002ea20000300a00 */
[----:B------:R-:W-:-:S03]  /*34a30*/  IMAD.WIDE R10, R3, 0x4, R10 ;  /* 0x00000004030a7825 */ /* 0x000fc600078e020a */
[----:B------:R1:W-:Y:S04]  /*34a40*/  STL.64 [R1+0x230], R26 ;  /* 0x0002301a01007387 */ /* 0x0003e80000100a00 */
[----:B------:R1:W-:Y:S01]  /*34a50*/  STL.64 [R1+0x240], R10 ;  /* 0x0002400a01007387 */ /* 0x0003e20000100a00 */
[----:B----4-:R-:W-:-:S03]  /*34a60*/  IMAD.WIDE R24, R3, 0x4, R24 ;  /* 0x0000000403187825 */ /* 0x010fc600078e0218 */
[----:B------:R1:W-:Y:S04]  /*34a70*/  LDGSTS.E [R4+0x15600], [R26.64], P1 ;  /* 0x156000001a047fae */ /* 0x0003e80008921844 */
[----:B------:R4:W-:Y:S04]  /*34a80*/  LDGSTS.E [R252+0x16600], [R10.64], P1 ;  /* 0x166000000afc7fae */ /* 0x0009e80008921844 */
[----:B------:R4:W-:Y:S04]  /*34a90*/  LDGSTS.E [R0+0x17600], [R24.64], P1 ;  /* 0x1760000018007fae */ /* 0x0009e80008921844 */
[----:B-1----:R-:W2:Y:S04]  /*34aa0*/  LDL.LU.64 R26, [R1+0x35d0] ;  /* 0x0035d000011a7983 */ /* 0x002ea80000300a00 */
[----:B----4-:R-:W4:Y:S01]  /*34ab0*/  LDL.LU.64 R10, [R1] ;  /* 0x00000000010a7983 */ /* 0x010f220000300a00 */
[----:B------:R-:W-:-:S03]  /*34ac0*/  IMAD.WIDE R20, R3, 0x4, R20 ;  /* 0x0000000403147825 */ /* 0x000fc600078e0214 */
[----:B------:R1:W-:Y:S04]  /*34ad0*/  STL.64 [R1+0x250], R24 ;  /* 0x0002501801007387 */ /* 0x0003e80000100a00 */
[----:B------:R5:W-:Y:S04]  /*34ae0*/  LDGSTS.E [R12+0x18600], [R20.64], P1 ;  /* 0x18600000140c7fae */ /* 0x000be80008921844 */
[----:B-1----:R-:W4:Y:S01]  /*34af0*/  LDL.LU.64 R24, [R1+0x35c8] ;  /* 0x0035c80001187983 */ /* 0x002f220000300a00 */
[----:B-----5:R-:W-:-:S03]  /*34b00*/  IMAD.WIDE R18, R3, 0x4, R18 ;  /* 0x0000000403127825 */ /* 0x020fc600078e0212 */
[----:B------:R1:W-:Y:S04]  /*34b10*/  STL.64 [R1+0x260], R20 ;  /* 0x0002601401007387 */ /* 0x0003e80000100a00 */
[----:B------:R5:W-:Y:S04]  /*34b20*/  LDGSTS.E [R4+0x19600], [R18.64], P1 ;  /* 0x1960000012047fae */ /* 0x000be80008921844 */
[----:B-1----:R-:W4:Y:S01]  /*34b30*/  LDL.LU.64 R20, [R1+0x35c0] ;  /* 0x0035c00001147983 */ /* 0x002f220000300a00 */
[----:B------:R-:W-:-:S03]  /*34b40*/  IMAD.WIDE R16, R3, 0x4, R16 ;  /* 0x0000000403107825 */ /* 0x000fc600078e0210 */
[----:B------:R5:W-:Y:S04]  /*34b50*/  STL.64 [R1+0x270], R18 ;  /* 0x0002701201007387 */ /* 0x000be80000100a00 */
[----:B------:R1:W-:Y:S01]  /*34b60*/  STL.64 [R1+0x3030], R16 ;  /* 0x0030301001007387 */ /* 0x0003e20000100a00 */
[----:B------:R-:W-:-:S03]  /*34b70*/  IMAD.WIDE R14, R3, 0x4, R14 ;  /* 0x00000004030e7825 */ /* 0x000fc600078e020e */
[----:B------:R1:W-:Y:S04]  /*34b80*/  LDGSTS.E [R252+0x1a600], [R16.64], P1 ;  /* 0x1a60000010fc7fae */ /* 0x0003e80008921844 */
[----:B-----5:R-:W5:Y:S04]  /*34b90*/  LDL.LU.64 R18, [R1+0x35b8] ;  /* 0x0035b80001127983 */ /* 0x020f680000300a00 */
[----:B------:R1:W-:Y:S04]  /*34ba0*/  LDGSTS.E [R0+0x1b600], [R14.64], P1 ;  /* 0x1b6000000e007fae */ /* 0x0003e80008921844 */
[----:B-1----:R-:W4:Y:S04]  /*34bb0*/  LDL.LU.64 R16, [R1+0x35b0] ;  /* 0x0035b00001107983 */ /* 0x002f280000300a00 */
[----:B------:R1:W-:Y:S04]  /*34bc0*/  STL.64 [R1+0x3028], R14 ;  /* 0x0030280e01007387 */ /* 0x0003e80000100a00 */
[----:B-1----:R-:W4:Y:S01]  /*34bd0*/  LDL.LU.64 R14, [R1+0x35a8] ;  /* 0x0035a800010e7983 */ /* 0x002f220000300a00 */
[----:B---3--:R-:W-:-:S05]  /*34be0*/  IMAD.WIDE R250, R3, 0x4, R250 ;  /* 0x0000000403fa7825 */ /* 0x008fca00078e02fa */
[----:B------:R1:W-:Y:S04]  /*34bf0*/  STL.64 [R1+0x3020], R250 ;  /* 0x003020fa01007387 */ /* 0x0003e80000100a00 */
[----:B------:R1:W-:Y:S04]  /*34c00*/  LDGSTS.E [R4+0x1c600], [R250.64], P1 ;  /* 0x1c600000fa047fae */ /* 0x0003e80008921844 */
[----:B-1----:R-:W3:Y:S01]  /*34c10*/  LDL.LU.64 R250, [R1+0x35a0] ;  /* 0x0035a00001fa7983 */ /* 0x002ee20000300a00 */
[----:B------:R-:W-:-:S04]  /*34c20*/  IMAD.WIDE R8, R3, 0x4, R8 ;  /* 0x0000000403087825 */ /* 0x000fc800078e0208 */
[C---:B--2---:R-:W-:Y:S01]  /*34c30*/  IMAD.WIDE R6, R3.reuse, 0x4, R6 ;  /* 0x0000000403067825 */ /* 0x044fe200078e0206 */
[----:B------:R1:W-:Y:S04]  /*34c40*/  STL.64 [R1+0x3018], R8 ;  /* 0x0030180801007387 */ /* 0x0003e80000100a00 */
[----:B------:R2:W-:Y:S04]  /*34c50*/  STL.64 [R1+0x378], R6 ;  /* 0x0003780601007387 */ /* 0x0005e80000100a00 */
[----:B------:R1:W-:Y:S04]  /*34c60*/  LDGSTS.E [R12+0x1d600], [R8.64], P1 ;  /* 0x1d600000080c7fae */ /* 0x0003e80008921844 */
[----:B------:R2:W-:Y:S01]  /*34c70*/  LDGSTS.E [R252+0x1e600], [R6.64], P1 ;  /* 0x1e60000006fc7fae */ /* 0x0005e20008921844 */
[----:B---3--:R-:W-:-:S03]  /*34c80*/  IMAD.WIDE R4, R3, 0x4, R250 ;  /* 0x0000000403047825 */ /* 0x008fc600078e02fa */
[----:B------:R-:W3:Y:S04]  /*34c90*/  LDL.LU.64 R250, [R1+0x20] ;  /* 0x0000200001fa7983 */ /* 0x000ee80000300a00 */
[----:B-1----:R-:W3:Y:S04]  /*34ca0*/  LDL.LU.64 R8, [R1+0x3598] ;  /* 0x0035980001087983 */ /* 0x002ee80000300a00 */
[----:B--2---:R-:W2:Y:S04]  /*34cb0*/  LDL.LU.64 R6, [R1+0x3590] ;  /* 0x0035900001067983 */ /* 0x004ea80000300a00 */
[----:B------:R1:W-:Y:S04]  /*34cc0*/  STL.64 [R1+0x370], R4 ;  /* 0x0003700401007387 */ /* 0x0003e80000100a00 */
[----:B------:R1:W-:Y:S04]  /*34cd0*/  LDGSTS.E [R0+0x1f600], [R4.64], P1 ;  /* 0x1f60000004007fae */ /* 0x0003e80008921844 */
[----:B-1----:R-:W2:Y:S01]  /*34ce0*/  LDL.LU.64 R4, [R1+0x3588] ;  /* 0x0035880001047983 */ /* 0x002ea20000300a00 */
[----:B------:R-:W-:-:S04]  /*34cf0*/  SHF.L.U32 R13, R13, 0x2, RZ ;  /* 0x000000020d0d7819 */ /* 0x000fc800000006ff */
[----:B------:R-:W-:Y:S01]  /*34d00*/  LOP3.LUT R0, R13, 0x40, RZ, 0x3c, !PT ;  /* 0x000000400d007812 */ /* 0x000fe200078e3cff */
[----:B----4-:R-:W-:-:S03]  /*34d10*/  IMAD.WIDE R10, R3, 0x4, R10 ;  /* 0x00000004030a7825 */ /* 0x010fc600078e020a */
[C---:B------:R-:W-:Y:S02]  /*34d20*/  IADD3 R22, R0.reuse, 0x100000, RZ ;  /* 0x0010000000167810 */ /* 0x040fe40007ffe0ff */
[----:B------:R-:W-:Y:S01]  /*34d30*/  IADD3 R252, R0, 0x100000, RZ ;  /* 0x0010000000fc7810 */ /* 0x000fe20007ffe0ff */
[----:B------:R1:W-:Y:S01]  /*34d40*/  STL.64 [R1], R10 ;  /* 0x0000000a01007387 */ /* 0x0003e20000100a00 */
[----:B--2---:R-:W-:-:S03]  /*34d50*/  IMAD.WIDE R12, R3, 0x4, R4 ;  /* 0x00000004030c7825 */ /* 0x004fc600078e0204 */
[----:B------:R-:W2:Y:S01]  /*34d60*/  S2R R5, SR_TID.X ;  /* 0x0000000000057919 */ /* 0x000ea20000002100 */
[----:B---3--:R-:W-:-:S03]  /*34d70*/  IMAD.WIDE R250, R3, 0x4, R250 ;  /* 0x0000000403fa7825 */ /* 0x008fc600078e02fa */
[----:B------:R3:W-:Y:S01]  /*34d80*/  STL.64 [R1+0x20], R12 ;  /* 0x0000200c01007387 */ /* 0x0007e20000100a00 */
[----:B--2---:R-:W-:-:S05]  /*34d90*/  LOP3.LUT R5, R5, 0x7f, RZ, 0xc0, !PT ;  /* 0x0000007f05057812 */ /* 0x004fca00078ec0ff */
[----:B------:R-:W-:-:S05]  /*34da0*/  IMAD.SHL.U32 R5, R5, 0x4, RZ ;  /* 0x0000000405057824 */ /* 0x000fca00078e00ff */
[----:B------:R-:W-:-:S04]  /*34db0*/  LOP3.LUT R5, R5, 0x40, RZ, 0x3c, !PT ;  /* 0x0000004005057812 */ /* 0x000fc800078e3cff */
[----:B------:R-:W-:-:S05]  /*34dc0*/  IADD3 R5, R5, 0x100000, RZ ;  /* 0x0010000005057810 */ /* 0x000fca0007ffe0ff */
[----:B------:R2:W-:Y:S04]  /*34dd0*/  LDGSTS.E [R5+0x800], [R250.64], P1 ;  /* 0x00800000fa057fae */ /* 0x0005e80008921844 */
[----:B------:R1:W-:Y:S04]  /*34de0*/  LDGSTS.E [R22+0x1800], [R10.64], P1 ;  /* 0x018000000a167fae */ /* 0x0003e80008921844 */
[----:B------:R3:W-:Y:S04]  /*34df0*/  LDGSTS.E [R252+0x2800], [R12.64], P1 ;  /* 0x028000000cfc7fae */ /* 0x0007e80008921844 */
[----:B-1----:R-:W4:Y:S04]  /*34e00*/  LDL.LU.64 R10, [R1+0x3580] ;  /* 0x00358000010a7983 */ /* 0x002f280000300a00 */
[----:B---3--:R-:W3:Y:S01]  /*34e10*/  LDL.LU.64 R12, [R1+0x3578] ;  /* 0x00357800010c7983 */ /* 0x008ee20000300a00 */
[----:B--2---:R-:W-:Y:S01]  /*34e20*/  IMAD.WIDE R4, R3, 0x4, R6 ;  /* 0x0000000403047825 */ /* 0x004fe200078e0206 */
[----:B------:R-:W-:-:S02]  /*34e30*/  IADD3 R0, R0, 0x100000, RZ ;  /* 0x0010000000007810 */ /* 0x000fc40007ffe0ff */
[----:B------:R-:W-:Y:S01]  /*34e40*/  LOP3.LUT R252, R23, 0x40, RZ, 0x3c, !PT ;  /* 0x0000004017fc7812 */ /* 0x000fe200078e3cff */
[C---:B------:R-:W-:Y:S01]  /*34e50*/  IMAD.WIDE R8, R3.reuse, 0x4, R8 ;  /* 0x0000000403087825 */ /* 0x040fe200078e0208 */
[----:B------:R1:W-:Y:S02]  /*34e60*/  STL.64 [R1+0x28], R4 ;  /* 0x0000280401007387 */ /* 0x0003e40000100a00 */
[C---:B------:R-:W-:Y:S02]  /*34e70*/  IADD3 R6, R252.reuse, 0x100000, RZ ;  /* 0x00100000fc067810 */ /* 0x040fe40007ffe0ff */
[----:B------:R1:W-:Y:S04]  /*34e80*/  LDGSTS.E [R0+0x3800], [R4.64], P1 ;  /* 0x0380000004007fae */ /* 0x0003e80008921844 */
[----:B------:R3:W-:Y:S01]  /*34e90*/  STL.64 [R1+0x30], R8 ;  /* 0x0000300801007387 */ /* 0x0007e20000100a00 */
[----:B-1----:R-:W-:Y:S01]  /*34ea0*/  IADD3 R5, R252, 0x100000, RZ ;  /* 0x00100000fc057810 */ /* 0x002fe20007ffe0ff */
[----:B----4-:R-:W-:Y:S01]  /*34eb0*/  IMAD.WIDE R22, R3, 0x4, R10 ;  /* 0x0000000403167825 */ /* 0x010fe200078e020a */
[----:B------:R-:W-:-:S03]  /*34ec0*/  MOV R11, R9 ;  /* 0x00000009000b7202 */ /* 0x000fc60000000f00 */
[----:B------:R-:W-:Y:S02]  /*34ed0*/  IMAD.MOV.U32 R10, RZ, RZ, R8 ;  /* 0x000000ffff0a7224 */ /* 0x000fe400078e0008 */
[C---:B---3--:R-:W-:Y:S01]  /*34ee0*/  IMAD.WIDE R8, R3.reuse, 0x4, R12 ;  /* 0x0000000403087825 */ /* 0x048fe200078e020c */
[----:B------:R1:W-:Y:S04]  /*34ef0*/  STL.64 [R1+0x38], R22 ;  /* 0x0000381601007387 */ /* 0x0003e80000100a00 */
[----:B------:R2:W-:Y:S04]  /*34f00*/  LDGSTS.E [R6+0x4800], [R10.64], P1 ;  /* 0x048000000a067fae */ /* 0x0005e80008921844 */
[----:B------:R3:W-:Y:S04]  /*34f10*/  STL.64 [R1+0x40], R8 ;  /* 0x0000400801007387 */ /* 0x0007e80000100a00 */
[----:B------:R1:W-:Y:S04]  /*34f20*/  LDGSTS.E [R5+0x5800], [R22.64], P1 ;  /* 0x0580000016057fae */ /* 0x0003e80008921844 */
[----:B-1----:R-:W4:Y:S01]  /*34f30*/  LDL.LU.64 R22, [R1+0x3570] ;  /* 0x0035700001167983 */ /* 0x002f220000300a00 */
[C---:B------:R-:W-:Y:S01]  /*34f40*/  IADD3 R4, R252.reuse, 0x100000, RZ ;  /* 0x00100000fc047810 */ /* 0x040fe20007ffe0ff */
[----:B--2---:R-:W-:Y:S01]  /*34f50*/  IMAD.WIDE R10, R3, 0x4, R14 ;  /* 0x00000004030a7825 */ /* 0x004fe200078e020e */
[----:B------:R-:W-:-:S03]  /*34f60*/  IADD3 R0, R252, 0x100000, RZ ;  /* 0x00100000fc007810 */ /* 0x000fc60007ffe0ff */
[----:B------:R3:W-:Y:S01]  /*34f70*/  LDGSTS.E [R4+0x6800], [R8.64], P1 ;  /* 0x0680000008047fae */ /* 0x0007e20008921844 */
[----:B-----5:R-:W-:-:S03]  /*34f80*/  IMAD.WIDE R12, R3, 0x4, R18 ;  /* 0x00000004030c7825 */ /* 0x020fc600078e0212 */
[----:B------:R1:W-:Y:S04]  /*34f90*/  STL.64 [R1+0x48], R10 ;  /* 0x0000480a01007387 */ /* 0x0003e80000100a00 */
[----:B------:R1:W-:Y:S01]  /*34fa0*/  LDGSTS.E [R0+0x7800], [R10.64], P1 ;  /* 0x078000000a007fae */ /* 0x0003e20008921844 */
[----:B---3--:R-:W-:-:S05]  /*34fb0*/  IMAD.WIDE R8, R3, 0x4, R16 ;  /* 0x0000000403087825 */ /* 0x008fca00078e0210 */
[----:B------:R-:W-:Y:S01]  /*34fc0*/  STL.64 [R1+0x50], R8 ;  /* 0x0000500801007387 */ /* 0x000fe20000100a00 */
[----:B-1----:R-:W-:-:S03]  /*34fd0*/  IMAD.WIDE R10, R3, 0x4, R20 ;  /* 0x00000004030a7825 */ /* 0x002fc600078e0214 */
[----:B------:R4:W-:Y:S04]  /*34fe0*/  LDGSTS.E [R6+0x8800], [R8.64], P1 ;  /* 0x0880000008067fae */ /* 0x0009e80008921844 */
[----:B------:R-:W-:Y:S04]  /*34ff0*/  STL.64 [R1+0x58], R12 ;  /* 0x0000580c01007387 */ /* 0x000fe80000100a00 */
[----:B------:R1:W-:Y:S01]  /*35000*/  LDGSTS.E [R5+0x9800], [R12.64], P1 ;  /* 0x098000000c057fae */ /* 0x0003e20008921844 */
[----:B------:R-:W-:-:S03]  /*35010*/  IMAD.WIDE R28, R3, 0x4, R28 ;  /* 0x00000004031c7825 */ /* 0x000fc600078e021c */
[----:B------:R2:W-:Y:S04]  /*35020*/  STL.64 [R1+0x70], R10 ;  /* 0x0000700a01007387 */ /* 0x0005e80000100a00 */
[----:B------:R2:W-:Y:S01]  /*35030*/  LDGSTS.E [R4+0xa800], [R10.64], P1 ;  /* 0x0a8000000a047fae */ /* 0x0005e20008921844 */
[----:B------:R-:W-:-:S04]  /*35040*/  IMAD.WIDE R30, R3, 0x4, R30 ;  /* 0x00000004031e7825 */ /* 0x000fc800078e021e */
[----:B------:R-:W-:-:S04]  /*35050*/  IMAD.WIDE R32, R3, 0x4, R32 ;  /* 0x0000000403207825 */ /* 0x000fc800078e0220 */
[----:B--2---:R-:W-:-:S04]  /*35060*/  IMAD.WIDE R10, R3, 0x4, R24 ;  /* 0x00000004030a7825 */ /* 0x004fc800078e0218 */
[----:B------:R-:W-:-:S04]  /*35070*/  IMAD.WIDE R34, R3, 0x4, R34 ;  /* 0x0000000403227825 */ /* 0x000fc800078e0222 */
[----:B------:R-:W-:-:S04]  /*35080*/  IMAD.WIDE R36, R3, 0x4, R36 ;  /* 0x0000000403247825 */ /* 0x000fc800078e0224 */
[----:B------:R-:W-:-:S04]  /*35090*/  IMAD.WIDE R38, R3, 0x4, R38 ;  /* 0x0000000403267825 */ /* 0x000fc800078e0226 */
[----:B----4-:R-:W-:-:S05]  /*350a0*/  IMAD.WIDE R8, R3, 0x4, R22 ;  /* 0x0000000403087825 */ /* 0x010fca00078e0216 */
[----:B------:R2:W-:Y:S04]  /*350b0*/  STL.64 [R1+0x78], R8 ;  /* 0x0000780801007387 */ /* 0x0005e80000100a00 */
[----:B------:R2:W-:Y:S04]  /*350c0*/  LDGSTS.E [R0+0xb800], [R8.64], P1 ;  /* 0x0b80000008007fae */ /* 0x0005e80008921844 */
[----:B------:R3:W-:Y:S01]  /*350d0*/  LDGSTS.E [R6+0xc800], [R10.64], P1 ;  /* 0x0c8000000a067fae */ /* 0x0007e20008921844 */
[----:B--2---:R-:W-:-:S03]  /*350e0*/  IMAD.WIDE R8, R3, 0x4, R26 ;  /* 0x0000000403087825 */ /* 0x004fc600078e021a */
[----:B------:R3:W-:Y:S04]  /*350f0*/  STL.64 [R1+0xa0], R10 ;  /* 0x0000a00a01007387 */ /* 0x0007e80000100a00 */
[----:B------:R2:W-:Y:S04]  /*35100*/  LDGSTS.E [R5+0xd800], [R8.64], P1 ;  /* 0x0d80000008057fae */ /* 0x0005e80008921844 */
[----:B------:R2:W-:Y:S04]  /*35110*/  STL.64 [R1+0xa8], R8 ;  /* 0x0000a80801007387 */ /* 0x0005e80000100a00 */
[----:B------:R4:W-:Y:S01]  /*35120*/  LDGSTS.E [R4+0xe800], [R28.64], P1 ;  /* 0x0e8000001c047fae */ /* 0x0009e20008921844 */
[----:B---3--:R-:W-:-:S03]  /*35130*/  IMAD.WIDE R10, R3, 0x4, R42 ;  /* 0x00000004030a7825 */ /* 0x008fc600078e022a */
[----:B------:R3:W-:Y:S01]  /*35140*/  LDGSTS.E [R0+0xf800], [R30.64], P1 ;  /* 0x0f8000001e007fae */ /* 0x0007e20008921844 */
[----:B--2---:R-:W-:-:S03]  /*35150*/  IMAD.WIDE R8, R3, 0x4, R40 ;  /* 0x0000000403087825 */ /* 0x004fc600078e0228 */
[----:B------:R2:W-:Y:S04]  /*35160*/  LDGSTS.E [R6+0x10800], [R32.64], P1 ;  /* 0x1080000020067fae */ /* 0x0005e80008921844 */
[----:B------:R5:W-:Y:S04]  /*35170*/  LDGSTS.E [R5+0x11800], [R34.64], P1 ;  /* 0x1180000022057fae */ /* 0x000be80008921844 */
[----:B------:R4:W-:Y:S04]  /*35180*/  LDGSTS.E [R4+0x12800], [R36.64], P1 ;  /* 0x1280000024047fae */ /* 0x0009e80008921844 */
[----:B------:R3:W-:Y:S04]  /*35190*/  LDGSTS.E [R0+0x13800], [R38.64], P1 ;  /* 0x1380000026007fae */ /* 0x0007e80008921844 */
[----:B------:R1:W-:Y:S04]  /*351a0*/  STL.64 [R1+0x140], R8 ;  /* 0x0001400801007387 */ /* 0x0003e80000100a00 */
[----:B------:R1:W-:Y:S04]  /*351b0*/  LDGSTS.E [R6+0x14800], [R8.64], P1 ;  /* 0x1480000008067fae */ /* 0x0003e80008921844 */
[----:B------:R2:W-:Y:S04]  /*351c0*/  LDGSTS.E [R5+0x15800], [R10.64], P1 ;  /* 0x158000000a057fae */ /* 0x0005e80008921844 */
[----:B-1----:R-:W3:Y:S04]  /*351d0*/  LDL.LU.64 R8, [R1+0x18] ;  /* 0x0000180001087983 */ /* 0x002ee80000300a00 */
[----:B------:R2:W-:Y:S04]  /*351e0*/  STL.64 [R1+0x150], R10 ;  /* 0x0001500a01007387 */ /* 0x0005e80000100a00 */
[----:B------:R-:W3:Y:S01]  /*351f0*/  LDL.LU.64 R42, [R1+0x10] ;  /* 0x00001000012a7983 */ /* 0x000ee20000300a00 */
[----:B--2---:R-:W-:-:S03]  /*35200*/  IMAD.WIDE R10, R3, 0x4, R68 ;  /* 0x00000004030a7825 */ /* 0x004fc600078e0244 */
[----:B------:R-:W2:Y:S04]  /*35210*/  LDL.LU.64 R68, [R1+0x8] ;  /* 0x0000080001447983 */ /* 0x000ea80000300a00 */
[----:B------:R1:W-:Y:S04]  /*35220*/  STL [R1+0x16b0], RZ ;  /* 0x0016b0ff01007387 */ /* 0x0003e80000100800 */
        /* <DEDUP_REMOVED lines=872> */
[----:B------:R-:W1:Y:S04]  /*388b0*/  S2R R7, SR_TID.X ;  /* 0x0000000000077919 */ /* 0x000e680000002100 */
        /* <DEDUP_REMOVED lines=20> */
[----:B------:R2:W-:Y:S01]  /*38a00*/  STL [R1+0xb94], RZ ;  /* 0x000b94ff01007387 */ /* 0x0005e20000100800 */
[----:B-1----:R-:W-:-:S03]  /*38a10*/  LOP3.LUT R7, R7, 0x7f, RZ, 0xc0, !PT ;  /* 0x0000007f07077812 */ /* 0x002fc600078ec0ff */
[----:B------:R1:W-:Y:S04]  /*38a20*/  STL [R1+0xb98], RZ ;  /* 0x000b98ff01007387 */ /* 0x0003e80000100800 */
[----:B------:R1:W-:Y:S04]  /*38a30*/  STL [R1+0xb9c], RZ ;  /* 0x000b9cff01007387 */ /* 0x0003e80000100800 */
[----:B------:R1:W-:Y:S01]  /*38a40*/  STL [R1+0xc00], RZ ;  /* 0x000c00ff01007387 */ /* 0x0003e20000100800 */
[----:B------:R-:W-:-:S03]  /*38a50*/  IMAD.WIDE R44, R3, 0x4, R44 ;  /* 0x00000004032c7825 */ /* 0x000fc600078e022c */
[----:B------:R1:W-:Y:S01]  /*38a60*/  STL [R1+0xc04], RZ ;  /* 0x000c04ff01007387 */ /* 0x0003e20000100800 */
[----:B------:R-:W-:-:S03]  /*38a70*/  IMAD.WIDE R46, R3, 0x4, R46 ;  /* 0x00000004032e7825 */ /* 0x000fc600078e022e */
[----:B------:R1:W-:Y:S01]  /*38a80*/  STL [R1+0xc08], RZ ;  /* 0x000c08ff01007387 */ /* 0x0003e20000100800 */
[----:B------:R-:W-:-:S03]  /*38a90*/  IMAD.WIDE R48, R3, 0x4, R48 ;  /* 0x0000000403307825 */ /* 0x000fc600078e0230 */
[----:B------:R1:W-:Y:S01]  /*38aa0*/  STL [R1+0xc0c], RZ ;  /* 0x000c0cff01007387 */ /* 0x0003e20000100800 */
[----:B------:R-:W-:-:S03]  /*38ab0*/  IMAD.SHL.U32 R7, R7, 0x4, RZ ;  /* 0x0000000407077824 */ /* 0x000fc600078e00ff */
[----:B------:R1:W-:Y:S01]  /*38ac0*/  STL [R1+0xd10], RZ ;  /* 0x000d10ff01007387 */ /* 0x0003e20000100800 */
[----:B------:R-:W-:-:S03]  /*38ad0*/  IMAD.WIDE R50, R3, 0x4, R50 ;  /* 0x0000000403327825 */ /* 0x000fc600078e0232 */
[----:B------:R1:W-:Y:S01]  /*38ae0*/  STL [R1+0xd14], RZ ;  /* 0x000d14ff01007387 */ /* 0x0003e20000100800 */
[----:B------:R-:W-:-:S03]  /*38af0*/  IMAD.WIDE R52, R3, 0x4, R52 ;  /* 0x0000000403347825 */ /* 0x000fc600078e0234 */
[----:B------:R1:W-:Y:S01]  /*38b00*/  STL [R1+0xd18], RZ ;  /* 0x000d18ff01007387 */ /* 0x0003e20000100800 */
[----:B------:R-:W-:-:S03]  /*38b10*/  IMAD.WIDE R54, R3, 0x4, R54 ;  /* 0x0000000403367825 */ /* 0x000fc600078e0236 */
[----:B------:R1:W-:Y:S01]  /*38b20*/  STL [R1+0xd1c], RZ ;  /* 0x000d1cff01007387 */ /* 0x0003e20000100800 */
[----:B------:R-:W-:-:S03]  /*38b30*/  IMAD.WIDE R56, R3, 0x4, R56 ;  /* 0x0000000403387825 */ /* 0x000fc600078e0238 */
[----:B------:R1:W-:Y:S01]  /*38b40*/  STL [R1+0xd20], RZ ;  /* 0x000d20ff01007387 */ /* 0x0003e20000100800 */
[----:B------:R-:W-:Y:S01]  /*38b50*/  IMAD.WIDE R58, R3, 0x4, R58 ;  /* 0x00000004033a7825 */ /* 0x000fe200078e023a */
[----:B------:R-:W-:Y:S02]  /*38b60*/  LOP3.LUT R252, R7, 0x50, RZ, 0x3c, !PT ;  /* 0x0000005007fc7812 */ /* 0x000fe400078e3cff */
[----:B------:R4:W-:Y:S01]  /*38b70*/  LDGSTS.E [R4+0x16800], [R44.64], P1 ;  /* 0x168000002c047fae */ /* 0x0009e20008921844 */
[----:B------:R-:W-:-:S03]  /*38b80*/  IMAD.WIDE R60, R3, 0x4, R60 ;  /* 0x00000004033c7825 */ /* 0x000fc600078e023c */
[----:B------:R1:W-:Y:S01]  /*38b90*/  STL [R1+0xd24], RZ ;  /* 0x000d24ff01007387 */ /* 0x0003e20000100800 */
[----:B------:R-:W-:-:S03]  /*38ba0*/  IMAD.WIDE R62, R3, 0x4, R62 ;  /* 0x00000004033e7825 */ /* 0x000fc600078e023e */
[----:B------:R1:W-:Y:S04]  /*38bb0*/  LDGSTS.E [R0+0x17800], [R46.64], P1 ;  /* 0x178000002e007fae */ /* 0x0003e80008921844 */
[----:B------:R1:W-:Y:S04]  /*38bc0*/  STL [R1+0xd28], RZ ;  /* 0x000d28ff01007387 */ /* 0x0003e80000100800 */
[----:B------:R1:W-:Y:S04]  /*38bd0*/  LDGSTS.E [R6+0x18800], [R48.64], P1 ;  /* 0x1880000030067fae */ /* 0x0003e80008921844 */
[----:B------:R1:W-:Y:S04]  /*38be0*/  STL [R1+0xd2c], RZ ;  /* 0x000d2cff01007387 */ /* 0x0003e80000100800 */
[----:B------:R5:W-:Y:S04]  /*38bf0*/  LDGSTS.E [R5+0x19800], [R50.64], P1 ;  /* 0x1980000032057fae */ /* 0x000be80008921844 */
[----:B------:R-:W1:Y:S04]  /*38c00*/  S2R R7, SR_TID.X ;  /* 0x0000000000077919 */ /* 0x000e680000002100 */
[----:B------:R1:W-:Y:S01]  /*38c10*/  STL [R1+0xd30], RZ ;  /* 0x000d30ff01007387 */ /* 0x0003e20000100800 */
[----:B---3--:R-:W-:-:S03]  /*38c20*/  IMAD.WIDE R8, R3, 0x4, R8 ;  /* 0x0000000403087825 */ /* 0x008fc600078e0208 */
[----:B------:R4:W-:Y:S04]  /*38c30*/  LDGSTS.E [R4+0x1a800], [R52.64], P1 ;  /* 0x1a80000034047fae */ /* 0x0009e80008921844 */
[----:B------:R3:W-:Y:S01]  /*38c40*/  STL [R1+0xd34], RZ ;  /* 0x000d34ff01007387 */ /* 0x0007e20000100800 */
[----:B------:R-:W-:-:S03]  /*38c50*/  IMAD.WIDE R64, R3, 0x4, R64 ;  /* 0x0000000403407825 */ /* 0x000fc600078e0240 */
[----:B------:R1:W-:Y:S04]  /*38c60*/  LDGSTS.E [R0+0x1b800], [R54.64], P1 ;  /* 0x1b80000036007fae */ /* 0x0003e80008921844 */
[----:B------:R3:W-:Y:S01]  /*38c70*/  STL [R1+0xd38], RZ ;  /* 0x000d38ff01007387 */ /* 0x0007e20000100800 */
[----:B------:R-:W-:-:S03]  /*38c80*/  IMAD.WIDE R66, R3, 0x4, R66 ;  /* 0x0000000403427825 */ /* 0x000fc600078e0242 */
[----:B------:R1:W-:Y:S04]  /*38c90*/  LDGSTS.E [R6+0x1c800], [R56.64], P1 ;  /* 0x1c80000038067fae */ /* 0x0003e80008921844 */
[----:B------:R3:W-:Y:S04]  /*38ca0*/  STL [R1+0xd3c], RZ ;  /* 0x000d3cff01007387 */ /* 0x0007e80000100800 */
[----:B------:R5:W-:Y:S01]  /*38cb0*/  LDGSTS.E [R5+0x1d800], [R58.64], P1 ;  /* 0x1d8000003a057fae */ /* 0x000be20008921844 */
[----:B-1----:R-:W-:-:S03]  /*38cc0*/  IADD3 R6, R252, 0x100000, RZ ;  /* 0x00100000fc067810 */ /* 0x002fc60007ffe0ff */
[----:B------:R3:W-:Y:S01]  /*38cd0*/  STL [R1+0xd40], RZ ;  /* 0x000d40ff01007387 */ /* 0x0007e20000100800 */
[----:B------:R-:W-:-:S03]  /*38ce0*/  IMAD.WIDE R12, R3, 0x4, R70 ;  /* 0x00000004030c7825 */ /* 0x000fc600078e0246 */
[----:B------:R4:W-:Y:S01]  /*38cf0*/  LDGSTS.E [R4+0x1e800], [R60.64], P1 ;  /* 0x1e8000003c047fae */ /* 0x0009e20008921844 */
[----:B-----5:R-:W-:-:S03]  /*38d00*/  IADD3 R5, R252, 0x100000, RZ ;  /* 0x00100000fc057810 */ /* 0x020fc60007ffe0ff */
[----:B------:R3:W-:Y:S01]  /*38d10*/  STL [R1+0xd44], RZ ;  /* 0x000d44ff01007387 */ /* 0x0007e20000100800 */
[----:B------:R-:W-:-:S03]  /*38d20*/  IMAD.WIDE R14, R3, 0x4, R72 ;  /* 0x00000004030e7825 */ /* 0x000fc600078e0248 */
[----:B------:R1:W-:Y:S01]  /*38d30*/  LDGSTS.E [R0+0x1f800], [R62.64], P1 ;  /* 0x1f8000003e007fae */ /* 0x0003e20008921844 */
[----:B----4-:R-:W-:-:S03]  /*38d40*/  IADD3 R4, R252, 0x100000, RZ ;  /* 0x00100000fc047810 */ /* 0x010fc60007ffe0ff */
[----:B------:R3:W-:Y:S01]  /*38d50*/  STL [R1+0xd48], RZ ;  /* 0x000d48ff01007387 */ /* 0x0007e20000100800 */
[----:B------:R-:W-:-:S03]  /*38d60*/  IMAD.WIDE R16, R3, 0x4, R74 ;  /* 0x0000000403107825 */ /* 0x000fc600078e024a */
[----:B------:R3:W-:Y:S01]  /*38d70*/  STL [R1+0xd4c], RZ ;  /* 0x000d4cff01007387 */ /* 0x0007e20000100800 */
[----:B-1----:R-:W-:-:S03]  /*38d80*/  IADD3 R0, R252, 0x100000, RZ ;  /* 0x00100000fc007810 */ /* 0x002fc60007ffe0ff */
[----:B------:R3:W-:Y:S01]  /*38d90*/  STL [R1+0xd60], RZ ;  /* 0x000d60ff01007387 */ /* 0x0007e20000100800 */
[----:B------:R-:W-:-:S03]  /*38da0*/  IMAD.WIDE R18, R3, 0x4, R76 ;  /* 0x0000000403127825 */ /* 0x000fc600078e024c */
[----:B------:R1:W-:Y:S01]  /*38db0*/  LDGSTS.E [R6+0xa00], [R8.64], P1 ;  /* 0x00a0000008067fae */ /* 0x0003e20008921844 */
[----:B------:R-:W-:-:S03]  /*38dc0*/  IMAD.WIDE R20, R3, 0x4, R78 ;  /* 0x0000000403147825 */ /* 0x000fc600078e024e */
[----:B------:R3:W-:Y:S01]  /*38dd0*/  STL [R1+0xd64], RZ ;  /* 0x000d64ff01007387 */ /* 0x0007e20000100800 */
[----:B------:R-:W-:-:S03]  /*38de0*/  IMAD.WIDE R80, R3, 0x4, R80 ;  /* 0x0000000403507825 */ /* 0x000fc600078e0250 */
[----:B------:R4:W-:Y:S04]  /*38df0*/  LDGSTS.E [R5+0x1a00], [R64.64], P1 ;  /* 0x01a0000040057fae */ /* 0x0009e80008921844 */
        /* <DEDUP_REMOVED lines=32> */
[----:B------:R1:W-:Y:S01]  /*39000*/  LDGSTS.E [R6+0xca00], [R24.64], P1 ;  /* 0x0ca0000018067fae */ /* 0x0003e20008921844 */
[----:B------:R-:W-:-:S03]  /*39010*/  LOP3.LUT R7, R7, 0x7f, RZ, 0xc0, !PT ;  /* 0x0000007f07077812 */ /* 0x000fc600078ec0ff */
        /* <DEDUP_REMOVED lines=15> */
[----:B------:R-:W-:-:S03]  /*39110*/  IMAD.SHL.U32 R7, R7, 0x4, RZ ;  /* 0x0000000407077824 */ /* 0x000fc600078e00ff */
        /* <DEDUP_REMOVED lines=19> */
[----:B------:R3:W-:Y:S04]  /*39250*/  STL [R1+0x740], RZ ;  /* 0x000740ff01007387 */ /* 0x0007e80000100800 */
[----:B------:R1:W-:Y:S04]  /*39260*/  LDGSTS.E [R6+0x18a00], [R110.64], P1 ;  /* 0x18a000006e067fae */ /* 0x0003e80008921844 */
[----:B------:R3:W-:Y:S04]  /*39270*/  STL [R1+0x744], RZ ;  /* 0x000744ff01007387 */ /* 0x0007e80000100800 */
[----:B------:R4:W-:Y:S04]  /*39280*/  LDGSTS.E [R5+0x19a00], [R112.64], P1 ;  /* 0x19a0000070057fae */ /* 0x0009e80008921844 */
[----:B------:R3:W-:Y:S01]  /*39290*/  STL [R1+0x748], RZ ;  /* 0x000748ff01007387 */ /* 0x0007e20000100800 */
[----:B------:R-:W-:-:S03]  /*392a0*/  IADD3 R26, R41, 0x100000, RZ ;  /* 0x00100000291a7810 */ /* 0x000fc60007ffe0ff */
        /* <DEDUP_REMOVED lines=10> */
[----:B-1----:R-:W-:-:S03]  /*39350*/  IMAD.WIDE R6, R3, 0x4, R42 ;  /* 0x0000000403067825 */ /* 0x002fc600078e022a */
[----:B------:R3:W-:Y:S04]  /*39360*/  STL [R1+0x738], RZ ;  /* 0x000738ff01007387 */ /* 0x0007e80000100800 */
[----:B------:R5:W-:Y:S01]  /*39370*/  LDGSTS.E [R4+0x1ea00], [R122.64], P1 ;  /* 0x1ea000007a047fae */ /* 0x000be20008921844 */
[----:B----4-:R-:W-:-:S03]  /*39380*/  IADD3 R5, R41, 0x100000, RZ ;  /* 0x0010000029057810 */ /* 0x010fc60007ffe0ff */
[----:B------:R-:W1:Y:S01]  /*39390*/  S2R R252, SR_TID.X ;  /* 0x0000000000fc7919 */ /* 0x000e620000002100 */
[----:B------:R-:W-:-:S03]  /*393a0*/  IMAD.WIDE R132, R3, 0x4, R132 ;  /* 0x0000000403847825 */ /* 0x000fc600078e0284 */
[----:B------:R3:W-:Y:S01]  /*393b0*/  STL [R1+0x73c], RZ ;  /* 0x00073cff01007387 */ /* 0x0007e20000100800 */
[----:B------:R-:W-:-:S03]  /*393c0*/  IMAD.WIDE R134, R3, 0x4, R134 ;  /* 0x0000000403867825 */ /* 0x000fc600078e0286 */
[----:B------:R4:W-:Y:S01]  /*393d0*/  LDGSTS.E [R0+0x1fa00], [R124.64], P1 ;  /* 0x1fa000007c007fae */ /* 0x0009e20008921844 */
[----:B-----5:R-:W-:-:S03]  /*393e0*/  IADD3 R4, R41, 0x100000, RZ ;  /* 0x0010000029047810 */ /* 0x020fc60007ffe0ff */
[----:B------:R3:W-:Y:S01]  /*393f0*/  STL [R1+0x700], RZ ;  /* 0x000700ff01007387 */ /* 0x0007e20000100800 */
[----:B------:R-:W-:-:S03]  /*39400*/  IMAD.WIDE R136, R3, 0x4, R136 ;  /* 0x0000000403887825 */ /* 0x000fc600078e0288 */
[----:B------:R3:W-:Y:S01]  /*39410*/  STL [R1+0x704], RZ ;  /* 0x000704ff01007387 */ /* 0x0007e20000100800 */
[----:B----4-:R-:W-:-:S03]  /*39420*/  IADD3 R0, R41, 0x100000, RZ ;  /* 0x0010000029007810 */ /* 0x010fc60007ffe0ff */
        /* <DEDUP_REMOVED lines=29> */
[----:B------:R5:W-:Y:S04]  /*39600*/  LDGSTS.E [R5+0x9c00], [R142.64], P1 ;  /* 0x09c000008e057fae */ /* 0x000be80008921844 */
[----:B------:R3:W-:Y:S04]  /*39610*/  STL [R1+0x390], RZ ;  /* 0x000390ff01007387 */ /* 0x0007e80000100800 */
[----:B------:R5:W-:Y:S04]  /*39620*/  LDGSTS.E [R4+0xac00], [R144.64], P1 ;  /* 0x0ac0000090047fae */ /* 0x000be80008921844 */
[----:B------:R3:W-:Y:S04]  /*39630*/  STL [R1+0x394], RZ ;  /* 0x000394ff01007387 */ /* 0x0007e80000100800 */
        /* <DEDUP_REMOVED lines=9> */
[----:B------:R3:W-:Y:S01]  /*396d0*/  STL [R1+0x364], RZ ;  /* 0x000364ff01007387 */ /* 0x0007e20000100800 */
[----:B------:R-:W-:-:S03]  /*396e0*/  IADD3 R40, R41, 0x100000, RZ ;  /* 0x0010000029287810 */ /* 0x000fc60007ffe0ff */
[----:B------:R1:W-:Y:S01]  /*396f0*/  LDGSTS.E [R0+0xfc00], [R154.64], P1 ;  /* 0x0fc000009a007fae */ /* 0x0003e20008921844 */
[----:B------:R-:W-:-:S03]  /*39700*/  IMAD.WIDE R164, R3, 0x4, R164 ;  /* 0x0000000403a47825 */ /* 0x000fc600078e02a4 */
[----:B------:R3:W-:Y:S01]  /*39710*/  STL [R1+0x368], RZ ;  /* 0x000368ff01007387 */ /* 0x0007e20000100800 */
[----:B------:R-:W-:-:S03]  /*39720*/  IMAD.WIDE R166, R3, 0x4, R166 ;  /* 0x0000000403a67825 */ /* 0x000fc600078e02a6 */
[----:B------:R4:W-:Y:S04]  /*39730*/  LDGSTS.E [R26+0x10c00], [R156.64], P1 ;  /* 0x10c000009c1a7fae */ /* 0x0009e80008921844 */
[----:B------:R3:W-:Y:S01]  /*39740*/  STL [R1+0x36c], RZ ;  /* 0x00036cff01007387 */ /* 0x0007e20000100800 */
[----:B------:R-:W-:-:S03]  /*39750*/  IMAD.WIDE R168, R3, 0x4, R168 ;  /* 0x0000000403a87825 */ /* 0x000fc600078e02a8 */
[----:B------:R3:W-:Y:S01]  /*39760*/  STL [R1+0x2f0], RZ ;  /* 0x0002f0ff01007387 */ /* 0x0007e20000100800 */
[----:B-1----:R-:W-:Y:S01]  /*39770*/  LOP3.LUT R252, R252, 0x7f, RZ, 0xc0, !PT ;  /* 0x0000007ffcfc7812 */ /* 0x002fe200078ec0ff */
[C---:B----4-:R-:W-:Y:S02]  /*39780*/  IMAD.WIDE R26, R3.reuse, 0x4, R162 ;  /* 0x00000004031a7825 */ /* 0x050fe400078e02a2 */
[----:B------:R3:W-:Y:S04]  /*39790*/  STL [R1+0x2f4], RZ ;  /* 0x0002f4ff01007387 */ /* 0x0007e80000100800 */
[----:B------:R3:W-:Y:S01]  /*397a0*/  STL [R1+0x2f8], RZ ;  /* 0x0002f8ff01007387 */ /* 0x0007e20000100800 */
[----:B------:R-:W-:-:S03]  /*397b0*/  IMAD.WIDE R170, R3, 0x4, R170 ;  /* 0x0000000403aa7825 */ /* 0x000fc600078e02aa */
[----:B------:R5:W-:Y:S01]  /*397c0*/  LDGSTS.E [R5+0x11c00], [R158.64], P1 ;  /* 0x11c000009e057fae */ /* 0x000be20008921844 */
[----:B------:R-:W-:-:S03]  /*397d0*/  IMAD.WIDE R172, R3, 0x4, R172 ;  /* 0x0000000403ac7825 */ /* 0x000fc600078e02ac */
[----:B------:R3:W-:Y:S01]  /*397e0*/  STL [R1+0x2fc], RZ ;  /* 0x0002fcff01007387 */ /* 0x0007e20000100800 */
[----:B------:R-:W-:-:S03]  /*397f0*/  IMAD.WIDE R174, R3, 0x4, R174 ;  /* 0x0000000403ae7825 */ /* 0x000fc600078e02ae */
[----:B------:R5:W-:Y:S01]  /*39800*/  LDGSTS.E [R4+0x12c00], [R160.64], P1 ;  /* 0x12c00000a0047fae */ /* 0x000be20008921844 */
[----:B------:R-:W-:-:S03]  /*39810*/  IMAD.WIDE R176, R3, 0x4, R176 ;  /* 0x0000000403b07825 */ /* 0x000fc600078e02b0 */
[----:B------:R3:W-:Y:S01]  /*39820*/  STL [R1+0x2d0], RZ ;  /* 0x0002d0ff01007387 */ /* 0x0007e20000100800 */
[----:B------:R-:W-:-:S03]  /*39830*/  SHF.L.U32 R252, R252, 0x2, RZ ;  /* 0x00000002fcfc7819 */ /* 0x000fc600000006ff */
        /* <DEDUP_REMOVED lines=21> */
[----:B------:R5:W-:Y:S01]  /*39990*/  LDGSTS.E [R4+0x1ac00], [R176.64], P1 ;  /* 0x1ac00000b0047fae */ /* 0x000be20008921844 */
[----:B--2---:R-:W-:-:S03]  /*399a0*/  IMAD.WIDE R162, R3, 0x4, R68 ;  /* 0x0000000403a27825 */ /* 0x004fc600078e0244 */
[----:B------:R3:W-:Y:S01]  /*399b0*/  STL [R1+0x180], RZ ;  /* 0x000180ff01007387 */ /* 0x0007e20000100800 */
[----:B------:R-:W-:-:S03]  /*399c0*/  IADD3 R41, R252, 0x100000, RZ ;  /* 0x00100000fc297810 */ /* 0x000fc60007ffe0ff */
[----:B------:R1:W-:Y:S01]  /*399d0*/  LDGSTS.E [R0+0x1bc00], [R178.64], P1 ;  /* 0x1bc00000b2007fae */ /* 0x0003e20008921844 */
[----:B------:R-:W-:-:S03]  /*399e0*/  IMAD.WIDE R188, R3, 0x4, R188 ;  /* 0x0000000403bc7825 */ /* 0x000fc600078e02bc */
[----:B------:R3:W-:Y:S04]  /*399f0*/  STL [R1+0x184], RZ ;  /* 0x000184ff01007387 */ /* 0x0007e80000100800 */
[----:B------:R4:W-:Y:S04]  /*39a00*/  LDGSTS.E [R40+0x1cc00], [R180.64], P1 ;  /* 0x1cc00000b4287fae */ /* 0x0009e80008921844 */
[----:B------:R3:W-:Y:S01]  /*39a10*/  STL [R1+0x188], RZ ;  /* 0x000188ff01007387 */ /* 0x0007e20000100800 */
[----:B------:R-:W-:-:S03]  /*39a20*/  IMAD.WIDE R192, R3, 0x4, R192 ;  /* 0x0000000403c07825 */ /* 0x000fc600078e02c0 */
[----:B------:R5:W-:Y:S04]  /*39a30*/  LDGSTS.E [R5+0x1dc00], [R182.64], P1 ;  /* 0x1dc00000b6057fae */ /* 0x000be80008921844 */
[----:B------:R3:W-:Y:S01]  /*39a40*/  STL [R1+0x18c], RZ ;  /* 0x00018cff01007387 */ /* 0x0007e20000100800 */
[----:B----4-:R-:W-:-:S03]  /*39a50*/  IADD3 R40, R252, 0x100000, RZ ;  /* 0x00100000fc287810 */ /* 0x010fc60007ffe0ff */
[----:B------:R5:W-:Y:S01]  /*39a60*/  LDGSTS.E [R4+0x1ec00], [R184.64], P1 ;  /* 0x1ec00000b8047fae */ /* 0x000be20008921844 */
[----:B------:R-:W-:-:S03]  /*39a70*/  IMAD.WIDE R194, R3, 0x4, R194 ;  /* 0x0000000403c27825 */ /* 0x000fc600078e02c2 */
[----:B------:R3:W-:Y:S01]  /*39a80*/  STL [R1+0x170], RZ ;  /* 0x000170ff01007387 */ /* 0x0007e20000100800 */
[----:B------:R-:W-:-:S03]  /*39a90*/  IMAD.WIDE R196, R3, 0x4, R196 ;  /* 0x0000000403c47825 */ /* 0x000fc600078e02c4 */
[----:B------:R1:W-:Y:S01]  /*39aa0*/  LDGSTS.E [R0+0x1fc00], [R186.64], P1 ;  /* 0x1fc00000ba007fae */ /* 0x0003e20008921844 */
[----:B-----5:R-:W-:-:S03]  /*39ab0*/  IMAD.WIDE R4, R3, 0x4, R190 ;  /* 0x0000000403047825 */ /* 0x020fc600078e02be */
[----:B------:R3:W-:Y:S04]  /*39ac0*/  STL [R1+0x174], RZ ;  /* 0x000174ff01007387 */ /* 0x0007e80000100800 */
        /* <DEDUP_REMOVED lines=31> */
[----:B------:R-:W-:-:S03]  /*39cc0*/  IMAD.MOV.U32 R252, RZ, RZ, c[0x0][0x180] ;  /* 0x00006000fffc7624 */ /* 0x000fc600078e00ff */
        /* <DEDUP_REMOVED lines=15> */
[----:B------:R-:W-:-:S03]  /*39dc0*/  IADD3 R252, R252, 0x7f, RZ ;  /* 0x0000007ffcfc7810 */ /* 0x000fc60007ffe0ff */
        /* <DEDUP_REMOVED lines=9> */
[----:B------:R-:W-:-:S03]  /*39e60*/  IMAD.WIDE R236, R3, 0x4, R236 ;  /* 0x0000000403ec7825 */ /* 0x000fc600078e02ec */
[----:B------:R2:W-:Y:S01]  /*39e70*/  LDGSTS.E [R41+0x11e00], [R220.64], P1 ;  /* 0x11e00000dc297fae */ /* 0x0005e20008921844 */
[----:B------:R-:W-:-:S03]  /*39e80*/  ISETP.GE.AND P0, PT, R252, 0x80, PT ;  /* 0x00000080fc00780c */ /* 0x000fc60003f06270 */
[----:B------:R2:W-:Y:S01]  /*39e90*/  LDGSTS.E [R40+0x12e00], [R222.64], P1 ;  /* 0x12e00000de287fae */ /* 0x0005e20008921844 */
[----:B------:R-:W-:-:S03]  /*39ea0*/  IMAD.WIDE R238, R3, 0x4, R238 ;  /* 0x0000000403ee7825 */ /* 0x000fc600078e02ee */
        /* <DEDUP_REMOVED lines=10> */
[----:B------:R1:W-:Y:S04]  /*39f50*/  LDGSTS.E [R42+0x18e00], [R234.64], P1 ;  /* 0x18e00000ea2a7fae */ /* 0x0003e80008921844 */
[----:B------:R2:W-:Y:S04]  /*39f60*/  LDGSTS.E [R41+0x19e00], [R236.64], P1 ;  /* 0x19e00000ec297fae */ /* 0x0005e80008921844 */
[----:B------:R2:W-:Y:S04]  /*39f70*/  LDGSTS.E [R40+0x1ae00], [R238.64], P1 ;  /* 0x1ae00000ee287fae */ /* 0x0005e80008921844 */
[----:B------:R3:W-:Y:S04]  /*39f80*/  LDGSTS.E [R0+0x1be00], [R240.64], P1 ;  /* 0x1be00000f0007fae */ /* 0x0007e80008921844 */
[----:B------:R1:W-:Y:S04]  /*39f90*/  LDGSTS.E [R42+0x1ce00], [R242.64], P1 ;  /* 0x1ce00000f22a7fae */ /* 0x0003e80008921844 */
[----:B------:R2:W-:Y:S04]  /*39fa0*/  LDGSTS.E [R41+0x1de00], [R244.64], P1 ;  /* 0x1de00000f4297fae */ /* 0x0005e80008921844 */
[----:B------:R2:W-:Y:S04]  /*39fb0*/  LDGSTS.E [R40+0x1ee00], [R246.64], P1 ;  /* 0x1ee00000f6287fae */ /* 0x0005e80008921844 */
[----:B------:R3:W-:Y:S01]  /*39fc0*/  LDGSTS.E [R0+0x1fe00], [R248.64], P1 ;  /* 0x1fe00000f8007fae */ /* 0x0007e20008921844 */
[----:B-1----:R-:W-:-:S03]  /*39fd0*/  CS2R R42, SRZ ;  /* 0x00000000002a7805 */ /* 0x002fc6000001ff00 */
[----:B------:R-:W0:Y:S01]  /*39fe0*/  LDGDEPBAR ;  /* 0x00000000000079af */ /* 0x000e220000000000 */
[----:B------:R-:W-:Y:S01]  /*39ff0*/  CS2R R68, SRZ ;  /* 0x0000000000447805 */ /* 0x000fe2000001ff00 */
[----:B------:R-:W-:Y:S01]  /*3a000*/  CS2R R70, SRZ ;  /* 0x0000000000467805 */ /* 0x000fe2000001ff00 */
[----:B------:R-:W-:Y:S01]  /*3a010*/  CS2R R72, SRZ ;  /* 0x0000000000487805 */ /* 0x000fe2000001ff00 */
[----:B--2---:R-:W-:Y:S01]  /*3a020*/  CS2R R40, SRZ ;  /* 0x0000000000287805 */ /* 0x004fe2000001ff00 */
[----:B------:R-:W-:Y:S01]  /*3a030*/  CS2R R74, SRZ ;  /* 0x00000000004a7805 */ /* 0x000fe2000001ff00 */
[----:B------:R-:W-:Y:S01]  /*3a040*/  CS2R R76, SRZ ;  /* 0x00000000004c7805 */ /* 0x000fe2000001ff00 */
[----:B------:R-:W-:Y:S01]  /*3a050*/  CS2R R78, SRZ ;  /* 0x00000000004e7805 */ /* 0x000fe2000001ff00 */
[----:B------:R-:W-:Y:S01]  /*3a060*/  CS2R R84, SRZ ;  /* 0x0000000000547805 */ /* 0x000fe2000001ff00 */
[----:B------:R-:W-:Y:S01]  /*3a070*/  CS2R R86, SRZ ;  /* 0x0000000000567805 */ /* 0x000fe2000001ff00 */
[----:B------:R-:W-:Y:S05]  /*3a080*/  @!P0 BRA `(.L_x_0) ;  /* 0x0009268000008947 */ /* 0x000fea0003800000 */
[----:B---3--:R-:W2:Y:S04]  /*3a090*/  LDL.LU.64 R76, [R1+0x1a80] ;  /* 0x001a8000014c7983 */ /* 0x008ea80000300a00 */
[----:B------:R-:W3:Y:S04]  /*3a0a0*/  LDL.LU.64 R78, [R1+0x1a78] ;  /* 0x001a7800014e7983 */ /* 0x000ee80000300a00 */
[----:B------:R-:W4:Y:S04]  /*3a0b0*/  LDL.LU.64 R84, [R1+0x1a70] ;  /* 0x001a700001547983 */ /* 0x000f280000300a00 */
[----:B------:R-:W5:Y:S04]  /*3a0c0*/  LDL.LU.64 R68, [R1+0x1a68] ;  /* 0x001a680001447983 */ /* 0x000f680000300a00 */
[----:B------:R-:W3:Y:S04]  /*3a0d0*/  LDL.LU.64 R190, [R1+0x1a60] ;  /* 0x001a600001be7983 */ /* 0x000ee80000300a00 */
[----:B------:R-:W3:Y:S04]  /*3a0e0*/  LDL.LU.64 R40, [R1+0x1a58] ;  /* 0x001a580001287983 */ /* 0x000ee80000300a00 */
[----:B------:R-:W4:Y:S04]  /*3a0f0*/  LDL.LU.64 R70, [R1+0x1a50] ;  /* 0x001a500001467983 */ /* 0x000f280000300a00 */
[----:B------:R-:W4:Y:S04]  /*3a100*/  LDL.LU.64 R42, [R1+0x1a48] ;  /* 0x001a4800012a7983 */ /* 0x000f280000300a00 */
[----:B------:R-:W4:Y:S04]  /*3a110*/  LDL.LU.64 R72, [R1+0x1a40] ;  /* 0x001a400001487983 */ /* 0x000f280000300a00 */
[----:B------:R-:W4:Y:S04]  /*3a120*/  LDL.LU.64 R86, [R1+0x1a38] ;  /* 0x001a380001567983 */ /* 0x000f280000300a00 */
[----:B------:R-:W4:Y:S04]  /*3a130*/  LDL.LU.64 R74, [R1+0x1a30] ;  /* 0x001a3000014a7983 */ /* 0x000f280000300a00 */
[----:B------:R-:W-:Y:S04]  /*3a140*/  STL.64 [R1+0x3580], R2 ;  /* 0x0035800201007387 */ /* 0x000fe80000100a00 */
[----:B------:R-:W-:Y:S04]  /*3a150*/  STL.64 [R1+0x3578], R246 ;  /* 0x003578f601007387 */ /* 0x000fe80000100a00 */
[----:B------:R-:W-:Y:S04]  /*3a160*/  STL.64 [R1+0x3570], R248 ;  /* 0x003570f801007387 */ /* 0x000fe80000100a00 */
[----:B--2---:R1:W-:Y:S01]  /*3a170*/  STL [R1+0x2f94], R76 ;  /* 0x002f944c01007387 */ /* 0x0043e20000100800 */
[----:B------:R-:W-:-:S03]  /*3a180*/  IMAD.MOV.U32 R0, RZ, RZ, R77 ;  /* 0x000000ffff007224 */ /* 0x000fc600078e004d */
[----:B-1----:R-:W2:Y:S04]  /*3a190*/  LDL.LU.64 R76, [R1+0x1a28] ;  /* 0x001a2800014c7983 */ /* 0x002ea80000300a00 */
[----:B------:R1:W-:Y:S04]  /*3a1a0*/  STL [R1+0x2f8c], R0 ;  /* 0x002f8c0001007387 */ /* 0x0003e80000100800 */
[----:B---3--:R3:W-:Y:S01]  /*3a1b0*/  STL [R1+0x2f90], R78 ;  /* 0x002f904e01007387 */ /* 0x0087e20000100800 */
[----:B-1----:R-:W-:-:S03]  /*3a1c0*/  MOV R0, R79 ;  /* 0x0000004f00007202 */ /* 0x002fc60000000f00 */
[----:B---3--:R-:W3:Y:S04]  /*3a1d0*/  LDL.LU.64 R78, [R1+0x1a20] ;  /* 0x001a2000014e7983 */ /* 0x008ee80000300a00 */
[----:B------:R1:W-:Y:S04]  /*3a1e0*/  STL [R1+0x2f84], R0 ;  /* 0x002f840001007387 */ /* 0x0003e80000100800 */
[----:B----4-:R4:W-:Y:S01]  /*3a1f0*/  STL [R1+0x2f88], R84 ;  /* 0x002f885401007387 */ /* 0x0109e20000100800 */
[----:B-1----:R-:W-:-:S03]  /*3a200*/  IMAD.MOV.U32 R0, RZ, RZ, R85 ;  /* 0x000000ffff007224 */ /* 0x002fc600078e0055 */
[----:B----4-:R-:W4:Y:S04]  /*3a210*/  LDL.LU.64 R84, [R1+0x1a18] ;  /* 0x001a180001547983 */ /* 0x010f280000300a00 */
[----:B------:R1:W-:Y:S04]  /*3a220*/  STL [R1+0x2f7c], R0 ;  /* 0x002f7c0001007387 */ /* 0x0003e80000100800 */
[----:B-----5:R5:W-:Y:S01]  /*3a230*/  STL [R1+0x2f80], R68 ;  /* 0x002f804401007387 */ /* 0x020be20000100800 */
[----:B-1----:R-:W-:-:S03]  /*3a240*/  IMAD.MOV.U32 R0, RZ, RZ, R69 ;  /* 0x000000ffff007224 */ /* 0x002fc600078e0045 */
[----:B-----5:R-:W5:Y:S04]  /*3a250*/  LDL.LU.64 R68, [R1+0x1a10] ;  /* 0x001a100001447983 */ /* 0x020f680000300a00 */
[----:B------:R1:W-:Y:S04]  /*3a260*/  STL [R1+0x2f74], R0 ;  /* 0x002f740001007387 */ /* 0x0003e80000100800 */
[----:B------:R1:W-:Y:S02]  /*3a270*/  STL [R1+0x2f78], R190 ;  /* 0x002f78be01007387 */ /* 0x0003e40000100800 */
[----:B-1----:R-:W-:-:S02]  /*3a280*/  MOV R0, R191 ;  /* 0x000000bf00007202 */ /* 0x002fc40000000f00 */
[----:B------:R-:W5:Y:S04]  /*3a290*/  LDL.LU.64 R190, [R1+0x1a08] ;  /* 0x001a080001be7983 */ /* 0x000f680000300a00 */
[----:B------:R1:W-:Y:S04]  /*3a2a0*/  STL [R1+0x2f6c], R0 ;  /* 0x002f6c0001007387 */ /* 0x0003e80000100800 */
[----:B------:R1:W-:Y:S02]  /*3a2b0*/  STL [R1+0x2f70], R40 ;  /* 0x002f702801007387 */ /* 0x0003e40000100800 */
[----:B-1----:R-:W-:-:S02]  /*3a2c0*/  IMAD.MOV.U32 R0, RZ, RZ, R41 ;  /* 0x000000ffff007224 */ /* 0x002fc400078e0029 */
[----:B------:R-:W5:Y:S04]  /*3a2d0*/  LDL.LU.64 R40, [R1+0x1a00] ;  /* 0x001a000001287983 */ /* 0x000f680000300a00 */
[----:B------:R1:W-:Y:S04]  /*3a2e0*/  STL [R1+0x2f64], R0 ;  /* 0x002f640001007387 */ /* 0x0003e80000100800 */
[----:B------:R1:W-:Y:S02]  /*3a2f0*/  STL [R1+0x2f68], R70 ;  /* 0x002f684601007387 */ /* 0x0003e40000100800 */
[----:B-1----:R-:W-:-:S02]  /*3a300*/  IMAD.MOV.U32 R0, RZ, RZ, R71 ;  /* 0x000000ffff007224 */ /* 0x002fc400078e0047 */
[----:B------:R-:W5:Y:S04]  /*3a310*/  LDL.LU.64 R70, [R1+0x19f8] ;  /* 0x0019f80001467983 */ /* 0x000f680000300a00 */
        /* <DEDUP_REMOVED lines=17> */
[----:B--2---:R2:W-:Y:S01]  /*3a430*/  STL [R1+0x2f40], R76 ;  /* 0x002f404c01007387 */ /* 0x0045e20000100800 */
[----:B-1----:R-:W-:-:S03]  /*3a440*/  IMAD.MOV.U32 R0, RZ, RZ, R77 ;  /* 0x000000ffff007224 */ /* 0x002fc600078e004d */
[----:B--2---:R-:W2:Y:S04]  /*3a450*/  LDL.LU.64 R76, [R1+0x19d0] ;  /* 0x0019d000014c7983 */ /* 0x004ea80000300a00 */
[----:B------:R1:W-:Y:S04]  /*3a460*/  STL [R1+0x2f34], R0 ;  /* 0x002f340001007387 */ /* 0x0003e80000100800 */
[----:B---3--:R3:W-:Y:S01]  /*3a470*/  STL [R1+0x2f38], R78 ;  /* 0x002f384e01007387 */ /* 0x0087e20000100800 */
[----:B-1----:R-:W-:-:S03]  /*3a480*/  IMAD.MOV.U32 R0, RZ, RZ, R79 ;  /* 0x000000ffff007224 */ /* 0x002fc600078e004f */
[----:B---3--:R-:W3:Y:S04]  /*3a490*/  LDL.LU.64 R78, [R1+0x19c8] ;  /* 0x0019c800014e7983 */ /* 0x008ee80000300a00 */
[----:B------:R1:W-:Y:S04]  /*3a4a0*/  STL [R1+0x2f2c], R0 ;  /* 0x002f2c0001007387 */ /* 0x0003e80000100800 */
[----:B----4-:R4:W-:Y:S01]  /*3a4b0*/  STL [R1+0x2f30], R84 ;  /* 0x002f305401007387 */ /* 0x0109e20000100800 */
[----:B-1----:R-:W-:-:S03]  /*3a4c0*/  MOV R0, R85 ;  /* 0x0000005500007202 */ /* 0x002fc60000000f00 */
[----:B----4-:R-:W4:Y:S04]  /*3a4d0*/  LDL.LU.64 R84, [R1+0x19c0] ;  /* 0x0019c00001547983 */ /* 0x010f280000300a00 */
[----:B------:R1:W-:Y:S04]  /*3a4e0*/  STL [R1+0x2f24], R0 ;  /* 0x002f240001007387 */ /* 0x0003e80000100800 */
[----:B-----5:R5:W-:Y:S01]  /*3a4f0*/  STL [R1+0x2f28], R68 ;  /* 0x002f284401007387 */ /* 0x020be20000100800 */
[----:B-1----:R-:W-:-:S03]  /*3a500*/  IMAD.MOV.U32 R0, RZ, RZ, R69 ;  /* 0x000000ffff007224 */ /* 0x002fc600078e0045 */
[----:B-----5:R-:W5:Y:S04]  /*3a510*/  LDL.LU.64 R68, [R1+0x19b8] ;  /* 0x0019b80001447983 */ /* 0x020f680000300a00 */
        /* <DEDUP_REMOVED lines=29> */
[----:B--2---:R2:W-:Y:S01]  /*3a6f0*/  STL [R1+0x2ee8], R76 ;  /* 0x002ee84c01007387 */ /* 0x0045e20000100800 */
[----:B-1----:R-:W-:-:S03]  /*3a700*/  MOV R0, R77 ;  /* 0x0000004d00007202 */ /* 0x002fc60000000f00 */
[----:B--2---:R-:W2:Y:S04]  /*3a710*/  LDL.LU.64 R76, [R1+0x1978] ;  /* 0x00197800014c7983 */ /* 0x004ea80000300a00 */
[----:B------:R1:W-:Y:S04]  /*3a720*/  STL [R1+0x2edc], R0 ;  /* 0x002edc0001007387 */ /* 0x0003e80000100800 */
[----:B---3--:R3:W-:Y:S01]  /*3a730*/  STL [R1+0x2ee0], R78 ;  /* 0x002ee04e01007387 */ /* 0x0087e20000100800 */
[----:B-1----:R-:W-:-:S03]  /*3a740*/  IMAD.MOV.U32 R0, RZ, RZ, R79 ;  /* 0x000000ffff007224 */ /* 0x002fc600078e004f */
[----:B---3--:R-:W3:Y:S04]  /*3a750*/  LDL.LU.64 R78, [R1+0x1970] ;  /* 0x00197000014e7983 */ /* 0x008ee80000300a00 */
[----:B------:R1:W-:Y:S04]  /*3a760*/  STL [R1+0x2ed4], R0 ;  /* 0x002ed40001007387 */ /* 0x0003e80000100800 */
[----:B----4-:R4:W-:Y:S01]  /*3a770*/  STL [R1+0x2ed8], R84 ;  /* 0x002ed85401007387 */ /* 0x0109e20000100800 */
[----:B-1----:R-:W-:-:S03]  /*3a780*/  IMAD.MOV.U32 R0, RZ, RZ, R85 ;  /* 0x000000ffff007224 */ /* 0x002fc600078e0055 */
[----:B----4-:R-:W4:Y:S04]  /*3a790*/  LDL.LU.64 R84, [R1+0x1968] ;  /* 0x0019680001547983 */ /* 0x010f280000300a00 */
[----:B------:R1:W-:Y:S04]  /*3a7a0*/  STL [R1+0x2ecc], R0 ;  /* 0x002ecc0001007387 */ /* 0x0003e80000100800 */
[----:B-----5:R5:W-:Y:S01]  /*3a7b0*/  STL [R1+0x2ed0], R68 ;  /* 0x002ed04401007387 */ /* 0x020be20000100800 */
[----:B-1----:R-:W-:-:S03]  /*3a7c0*/  MOV R0, R69 ;  /* 0x0000004500007202 */ /* 0x002fc60000000f00 */
[----:B-----5:R-:W5:Y:S04]  /*3a7d0*/  LDL.LU.64 R68, [R1+0x1960] ;  /* 0x0019600001447983 */ /* 0x020f680000300a00 */
        /* <DEDUP_REMOVED lines=29> */
[----:B--2---:R2:W-:Y:S01]  /*3a9b0*/  STL [R1+0x2e90], R76 ;  /* 0x002e904c01007387 */ /* 0x0045e20000100800 */
[----:B-1----:R-:W-:-:S03]  /*3a9c0*/  IMAD.MOV.U32 R0, RZ, RZ, R77 ;  /* 0x000000ffff007224 */ /* 0x002fc600078e004d */
[----:B--2---:R-:W2:Y:S04]  /*3a9d0*/  LDL.LU.64 R76, [R1+0x1920] ;  /* 0x00192000014c7983 */ /* 0x004ea80000300a00 */
        /* <DEDUP_REMOVED lines=1645> */
[----:B------:R-:W-:Y:S04]  /*410b0*/  STL [R1+0x2300], R40 ;  /* 0x0023002801007387 */ /* 0x000fe80000100800 */
[----:B------:R-:W5:Y:S01]  /*410c0*/  LDL.LU.64 R2, [R1+0x2358] ;  /* 0x0023580001027983 */ /* 0x000f620000300a00 */
[----:B-1----:R-:W-:-:S05]  /*410d0*/  MOV R0, R41 ;  /* 0x0000002900007202 */ /* 0x002fca0000000f00 */
[----:B------:R1:W-:Y:S04]  /*410e0*/  STL [R1+0x22fc], R0 ;  /* 0x0022fc0001007387 */ /* 0x0003e80000100800 */
[----:B------:R1:W-:Y:S02]  /*410f0*/  STL [R1+0x2308], R70 ;  /* 0x0023084601007387 */ /* 0x0003e40000100800 */
[----:B-1----:R-:W-:Y:S02]  /*41100*/  IMAD.MOV.U32 R0, RZ, RZ, R71 ;  /* 0x000000ffff007224 */ /* 0x002fe400078e0047 */
[----:B------:R-:W5:Y:S04]  /*41110*/  LDL.LU.64 R70, [R1+0x2360] ;  /* 0x0023600001467983 */ /* 0x000f680000300a00 */
[----:B------:R1:W-:Y:S04]  /*41120*/  STL [R1+0x2304], R0 ;  /* 0x0023040001007387 */ /* 0x0003e80000100800 */
[----:B------:R-:W-:Y:S04]  /*41130*/  STL [R1+0x2310], R42 ;  /* 0x0023102a01007387 */ /* 0x000fe80000100800 */
[----:B------:R-:W5:Y:S01]  /*41140*/  LDL.LU.64 R40, [R1+0x2368] ;  /* 0x0023680001287983 */ /* 0x000f620000300a00 */
[----:B-1----:R-:W-:-:S05]  /*41150*/  IMAD.MOV.U32 R0, RZ, RZ, R43 ;  /* 0x000000ffff007224 */ /* 0x002fca00078e002b */
[----:B------:R1:W-:Y:S04]  /*41160*/  STL [R1+0x230c], R0 ;  /* 0x00230c0001007387 */ /* 0x0003e80000100800 */
[----:B------:R1:W-:Y:S02]  /*41170*/  STL [R1+0x2318], R72 ;  /* 0x0023184801007387 */ /* 0x0003e40000100800 */
[----:B-1----:R-:W-:Y:S02]  /*41180*/  MOV R0, R73 ;  /* 0x0000004900007202 */ /* 0x002fe40000000f00 */
        /* <DEDUP_REMOVED lines=22> */
[----:B-----5:R-:W-:Y:S04]  /*412f0*/  STL [R1+0x2348], R68 ;  /* 0x0023484401007387 */ /* 0x020fe80000100800 */
[----:B------:R-:W5:Y:S01]  /*41300*/  LDL.LU.64 R42, [R1+0x23a0] ;  /* 0x0023a000012a7983 */ /* 0x000f620000300a00 */
[----:B-1----:R-:W-:-:S05]  /*41310*/  MOV R0, R69 ;  /* 0x0000004500007202 */ /* 0x002fca0000000f00 */
[----:B------:R1:W-:Y:S02]  /*41320*/  STL [R1+0x2344], R0 ;  /* 0x0023440001007387 */ /* 0x0003e40000100800 */
[----:B-1----:R-:W-:Y:S02]  /*41330*/  IMAD.MOV.U32 R0, RZ, RZ, R191 ;  /* 0x000000ffff007224 */ /* 0x002fe400078e00bf */
[----:B------:R1:W-:Y:S04]  /*41340*/  STL [R1+0x2350], R190 ;  /* 0x002350be01007387 */ /* 0x0003e80000100800 */
[----:B-1----:R-:W5:Y:S04]  /*41350*/  LDL.LU.64 R190, [R1+0x23a8] ;  /* 0x0023a80001be7983 */ /* 0x002f680000300a00 */
[----:B------:R1:W-:Y:S04]  /*41360*/  STL [R1+0x234c], R0 ;  /* 0x00234c0001007387 */ /* 0x0003e80000100800 */
[----:B------:R-:W-:Y:S04]  /*41370*/  STL [R1+0x2358], R2 ;  /* 0x0023580201007387 */ /* 0x000fe80000100800 */
[----:B------:R-:W5:Y:S01]  /*41380*/  LDL.LU.64 R68, [R1+0x23b0] ;  /* 0x0023b00001447983 */ /* 0x000f620000300a00 */
[----:B-1----:R-:W-:-:S03]  /*41390*/  IMAD.MOV.U32 R0, RZ, RZ, R3 ;  /* 0x000000ffff007224 */ /* 0x002fc600078e0003 */
[----:B------:R-:W-:Y:S04]  /*413a0*/  STL [R1+0x2360], R70 ;  /* 0x0023604601007387 */ /* 0x000fe80000100800 */
        /* <DEDUP_REMOVED lines=38> */
[----:B------:R-:W-:Y:S04]  /*41610*/  STL [R1+0x23b0], R68 ;  /* 0x0023b04401007387 */ /* 0x000fe80000100800 */
[----:B------:R1:W-:Y:S04]  /*41620*/  STL [R1+0x23a4], R0 ;  /* 0x0023a40001007387 */ /* 0x0003e80000100800 */
[----:B------:R-:W5:Y:S01]  /*41630*/  LDL.LU.64 R190, [R1+0x1e30] ;  /* 0x001e300001be7983 */ /* 0x000f620000300a00 */
[----:B-1----:R-:W-:-:S03]  /*41640*/  IMAD.MOV.U32 R0, RZ, RZ, R69 ;  /* 0x000000ffff007224 */ /* 0x002fc600078e0045 */
[----:B------:R-:W5:Y:S04]  /*41650*/  LDL.LU.64 R68, [R1+0x1e38] ;  /* 0x001e380001447983 */ /* 0x000f680000300a00 */
        /* <DEDUP_REMOVED lines=13> */
[----:B------:R1:W-:Y:S02]  /*41730*/  STL [R1+0x23d0], R86 ;  /* 0x0023d05601007387 */ /* 0x0003e40000100800 */
[----:B-1----:R-:W-:-:S02]  /*41740*/  IMAD.MOV.U32 R0, RZ, RZ, R87 ;  /* 0x000000ffff007224 */ /* 0x002fc400078e0057 */
[----:B------:R-:W5:Y:S04]  /*41750*/  LDL.LU.64 R86, [R1+0x2428] ;  /* 0x0024280001567983 */ /* 0x000f680000300a00 */
[----:B------:R1:W-:Y:S04]  /*41760*/  STL [R1+0x23cc], R0 ;  /* 0x0023cc0001007387 */ /* 0x0003e80000100800 */
[----:B------:R2:W-:Y:S04]  /*41770*/  STL [R1+0x23d8], R74 ;  /* 0x0023d84a01007387 */ /* 0x0005e80000100800 */
[----:B------:R-:W5:Y:S01]  /*41780*/  LDL.LU.64 R40, [R1+0x2430] ;  /* 0x0024300001287983 */ /* 0x000f620000300a00 */
[----:B-1----:R-:W-:-:S03]  /*41790*/  MOV R0, R75 ;  /* 0x0000004b00007202 */ /* 0x002fc60000000f00 */
[----:B--2---:R-:W-:Y:S04]  /*417a0*/  STL [R1+0x23e0], R76 ;  /* 0x0023e04c01007387 */ /* 0x004fe80000100800 */
[----:B------:R1:W-:Y:S04]  /*417b0*/  STL [R1+0x23d4], R0 ;  /* 0x0023d40001007387 */ /* 0x0003e80000100800 */
[----:B------:R-:W2:Y:S01]  /*417c0*/  LDL.LU.64 R74, [R1+0x2438] ;  /* 0x00243800014a7983 */ /* 0x000ea20000300a00 */
[----:B-1----:R-:W-:-:S03]  /*417d0*/  IMAD.MOV.U32 R0, RZ, RZ, R77 ;  /* 0x000000ffff007224 */ /* 0x002fc600078e004d */
[----:B---3--:R-:W-:Y:S04]  /*417e0*/  STL [R1+0x23e8], R78 ;  /* 0x0023e84e01007387 */ /* 0x008fe80000100800 */
[----:B------:R1:W-:Y:S04]  /*417f0*/  STL [R1+0x23dc], R0 ;  /* 0x0023dc0001007387 */ /* 0x0003e80000100800 */
[----:B------:R-:W3:Y:S01]  /*41800*/  LDL.LU.64 R76, [R1+0x2440] ;  /* 0x00244000014c7983 */ /* 0x000ee20000300a00 */
[----:B-1----:R-:W-:-:S03]  /*41810*/  IMAD.MOV.U32 R0, RZ, RZ, R79 ;  /* 0x000000ffff007224 */ /* 0x002fc600078e004f */
[----:B----4-:R-:W-:Y:S04]  /*41820*/  STL [R1+0x23f0], R84 ;  /* 0x0023f05401007387 */ /* 0x010fe80000100800 */
[----:B------:R1:W-:Y:S04]  /*41830*/  STL [R1+0x23e4], R0 ;  /* 0x0023e40001007387 */ /* 0x0003e80000100800 */
[----:B------:R-:W4:Y:S01]  /*41840*/  LDL.LU.64 R78, [R1+0x2448] ;  /* 0x00244800014e7983 */ /* 0x000f220000300a00 */
[----:B-1----:R-:W-:-:S03]  /*41850*/  MOV R0, R85 ;  /* 0x0000005500007202 */ /* 0x002fc60000000f00 */
[----:B-----5:R-:W-:Y:S04]  /*41860*/  STL [R1+0x23f8], R42 ;  /* 0x0023f82a01007387 */ /* 0x020fe80000100800 */
[----:B------:R1:W-:Y:S04]  /*41870*/  STL [R1+0x23ec], R0 ;  /* 0x0023ec0001007387 */ /* 0x0003e80000100800 */
[----:B------:R-:W5:Y:S01]  /*41880*/  LDL.LU.64 R84, [R1+0x2450] ;  /* 0x0024500001547983 */ /* 0x000f620000300a00 */
[----:B-1----:R-:W-:-:S03]  /*41890*/  IMAD.MOV.U32 R0, RZ, RZ, R43 ;  /* 0x000000ffff007224 */ /* 0x002fc600078e002b */
[----:B------:R-:W5:Y:S04]  /*418a0*/  LDL.LU.64 R42, [R1+0x2458] ;  /* 0x00245800012a7983 */ /* 0x000f680000300a00 */
[----:B------:R1:W-:Y:S02]  /*418b0*/  STL [R1+0x23f4], R0 ;  /* 0x0023f40001007387 */ /* 0x0003e40000100800 */
[----:B-1----:R-:W-:Y:S02]  /*418c0*/  IMAD.MOV.U32 R0, RZ, RZ, R191 ;  /* 0x000000ffff007224 */ /* 0x002fe400078e00bf */
[----:B------:R1:W-:Y:S04]  /*418d0*/  STL [R1+0x2400], R190 ;  /* 0x002400be01007387 */ /* 0x0003e80000100800 */
[----:B------:R-:W-:Y:S04]  /*418e0*/  STL [R1+0x2408], R68 ;  /* 0x0024084401007387 */ /* 0x000fe80000100800 */
[----:B------:R1:W-:Y:S04]  /*418f0*/  STL [R1+0x23fc], R0 ;  /* 0x0023fc0001007387 */ /* 0x0003e80000100800 */
[----:B-1----:R-:W5:Y:S01]  /*41900*/  LDL.LU.64 R190, [R1+0x2460] ;  /* 0x0024600001be7983 */ /* 0x002f620000300a00 */
[----:B------:R-:W-:-:S03]  /*41910*/  MOV R0, R69 ;  /* 0x0000004500007202 */ /* 0x000fc60000000f00 */
[----:B------:R-:W-:Y:S04]  /*41920*/  STL [R1+0x2410], R70 ;  /* 0x0024104601007387 */ /* 0x000fe80000100800 */
[----:B------:R1:W-:Y:S04]  /*41930*/  STL [R1+0x2404], R0 ;  /* 0x0024040001007387 */ /* 0x0003e80000100800 */
[----:B------:R-:W5:Y:S01]  /*41940*/  LDL.LU.64 R68, [R1+0x2468] ;  /* 0x0024680001447983 */ /* 0x000f620000300a00 */
[----:B-1----:R-:W-:-:S03]  /*41950*/  IMAD.MOV.U32 R0, RZ, RZ, R71 ;  /* 0x000000ffff007224 */ /* 0x002fc600078e0047 */
[----:B------:R-:W-:Y:S04]  /*41960*/  STL [R1+0x2418], R2 ;  /* 0x0024180201007387 */ /* 0x000fe80000100800 */
[----:B------:R1:W-:Y:S04]  /*41970*/  STL [R1+0x240c], R0 ;  /* 0x00240c0001007387 */ /* 0x0003e80000100800 */
        /* <DEDUP_REMOVED lines=9> */
[----:B------:R-:W-:Y:S04]  /*41a10*/  STL [R1+0x2430], R40 ;  /* 0x0024302801007387 */ /* 0x000fe80000100800 */
[----:B------:R1:W-:Y:S04]  /*41a20*/  STL [R1+0x2424], R0 ;  /* 0x0024240001007387 */ /* 0x0003e80000100800 */
[----:B------:R-:W5:Y:S01]  /*41a30*/  LDL.LU.64 R86, [R1+0x1ea8] ;  /* 0x001ea80001567983 */ /* 0x000f620000300a00 */
[----:B-1----:R-:W-:-:S03]  /*41a40*/  IMAD.MOV.U32 R0, RZ, RZ, R41 ;  /* 0x000000ffff007224 */ /* 0x002fc600078e0029 */
[----:B--2---:R-:W-:Y:S04]  /*41a50*/  STL [R1+0x2438], R74 ;  /* 0x0024384a01007387 */ /* 0x004fe80000100800 */
[----:B------:R1:W-:Y:S02]  /*41a60*/  STL [R1+0x242c], R0 ;  /* 0x00242c0001007387 */ /* 0x0003e40000100800 */
[----:B-1----:R-:W-:Y:S02]  /*41a70*/  MOV R0, R75 ;  /* 0x0000004b00007202 */ /* 0x002fe40000000f00 */
[----:B------:R-:W2:Y:S04]  /*41a80*/  LDL.LU.64 R74, [R1+0x1eb0] ;  /* 0x001eb000014a7983 */ /* 0x000ea80000300a00 */
        /* <DEDUP_REMOVED lines=11> */
[----:B------:R-:W-:Y:S04]  /*41b40*/  STL [R1+0x2458], R42 ;  /* 0x0024582a01007387 */ /* 0x000fe80000100800 */
[----:B------:R1:W-:Y:S04]  /*41b50*/  STL [R1+0x244c], R0 ;  /* 0x00244c0001007387 */ /* 0x0003e80000100800 */
[----:B-----5:R-:W5:Y:S04]  /*41b60*/  LDL.LU.64 R84, [R1+0x24a0] ;  /* 0x0024a00001547983 */ /* 0x020f680000300a00 */
[----:B------:R-:W5:Y:S01]  /*41b70*/  LDL.LU.64 R2, [R1+0x24a8] ;  /* 0x0024a80001027983 */ /* 0x000f620000300a00 */
[----:B-1----:R-:W-:-:S05]  /*41b80*/  IMAD.MOV.U32 R0, RZ, RZ, R43 ;  /* 0x000000ffff007224 */ /* 0x002fca00078e002b */
[----:B------:R1:W-:Y:S04]  /*41b90*/  STL [R1+0x2454], R0 ;  /* 0x0024540001007387 */ /* 0x0003e80000100800 */
[----:B------:R1:W-:Y:S02]  /*41ba0*/  STL [R1+0x2460], R190 ;  /* 0x002460be01007387 */ /* 0x0003e40000100800 */
[----:B-1----:R-:W-:Y:S02]  /*41bb0*/  IMAD.MOV.U32 R0, RZ, RZ, R191 ;  /* 0x000000ffff007224 */ /* 0x002fe400078e00bf */
[----:B------:R-:W5:Y:S04]  /*41bc0*/  LDL.LU.64 R190, [R1+0x24b0] ;  /* 0x0024b00001be7983 */ /* 0x000f680000300a00 */
[----:B------:R1:W-:Y:S04]  /*41bd0*/  STL [R1+0x245c], R0 ;  /* 0x00245c0001007387 */ /* 0x0003e80000100800 */
[----:B------:R-:W-:Y:S04]  /*41be0*/  STL [R1+0x2468], R68 ;  /* 0x0024684401007387 */ /* 0x000fe80000100800 */
[----:B------:R-:W5:Y:S01]  /*41bf0*/  LDL.LU.64 R246, [R1+0x24b8] ;  /* 0x0024b80001f67983 */ /* 0x000f620000300a00 */
[----:B-1----:R-:W-:-:S03]  /*41c00*/  MOV R0, R69 ;  /* 0x0000004500007202 */ /* 0x002fc60000000f00 */
[----:B------:R-:W-:Y:S04]  /*41c10*/  STL [R1+0x2470], R70 ;  /* 0x0024704601007387 */ /* 0x000fe80000100800 */
[----:B------:R1:W-:Y:S04]  /*41c20*/  STL [R1+0x2464], R0 ;  /* 0x0024640001007387 */ /* 0x0003e80000100800 */
[----:B------:R-:W5:Y:S04]  /*41c30*/  LDL.LU.64 R248, [R1+0x24c0] ;  /* 0x0024c00001f87983 */ /* 0x000f680000300a00 */
[----:B------:R-:W5:Y:S01]  /*41c40*/  LDL.LU.64 R40, [R1+0x24c8] ;  /* 0x0024c80001287983 */ /* 0x000f620000300a00 */
[----:B-1----:R-:W-:-:S05]  /*41c50*/  IMAD.MOV.U32 R0, RZ, RZ, R71 ;  /* 0x000000ffff007224 */ /* 0x002fca00078e0047 */
[----:B------:R1:W-:Y:S02]  /*41c60*/  STL [R1+0x246c], R0 ;  /* 0x00246c0001007387 */ /* 0x0003e40000100800 */
[----:B-1----:R-:W-:Y:S02]  /*41c70*/  IMAD.MOV.U32 R0, RZ, RZ, R73 ;  /* 0x000000ffff007224 */ /* 0x002fe400078e0049 */
[----:B------:R-:W-:Y:S04]  /*41c80*/  STL [R1+0x2478], R72 ;  /* 0x0024784801007387 */ /* 0x000fe80000100800 */
[----:B------:R-:W5:Y:S04]  /*41c90*/  LDL.LU.64 R42, [R1+0x24d0] ;  /* 0x0024d000012a7983 */ /* 0x000f680000300a00 */
[----:B------:R-:W5:Y:S04]  /*41ca0*/  LDL.LU.64 R68, [R1+0x24d8] ;  /* 0x0024d80001447983 */ /* 0x000f680000300a00 */
[----:B------:R1:W-:Y:S02]  /*41cb0*/  STL [R1+0x2474], R0 ;  /* 0x0024740001007387 */ /* 0x0003e40000100800 */
[----:B-1----:R-:W-:-:S02]  /*41cc0*/  MOV R0, R87 ;  /* 0x0000005700007202 */ /* 0x002fc40000000f00 */
[----:B------:R1:W-:Y:S04]  /*41cd0*/  STL [R1+0x2480], R86 ;  /* 0x0024805601007387 */ /* 0x0003e80000100800 */
[----:B------:R-:W5:Y:S04]  /*41ce0*/  LDL.LU.64 R70, [R1+0x24e0] ;  /* 0x0024e00001467983 */ /* 0x000f680000300a00 */
[----:B-1----:R-:W5:Y:S04]  /*41cf0*/  LDL.LU.64 R86, [R1+0x24e8] ;  /* 0x0024e80001567983 */ /* 0x002f680000300a00 */
[----:B------:R2:W-:Y:S02]  /*41d00*/  STL [R1+0x247c], R0 ;  /* 0x00247c0001007387 */ /* 0x0005e40000100800 */
[----:B--2---:R-:W-:-:S02]  /*41d10*/  IMAD.MOV.U32 R0, RZ, RZ, R75 ;  /* 0x000000ffff007224 */ /* 0x004fc400078e004b */
[----:B------:R-:W-:Y:S04]  /*41d20*/  STL [R1+0x2488], R74 ;  /* 0x0024884a01007387 */ /* 0x000fe80000100800 */
[----:B------:R-:W2:Y:S04]  /*41d30*/  LDL.LU.64 R72, [R1+0x24f0] ;  /* 0x0024f00001487983 */ /* 0x000ea80000300a00 */
[----:B------:R3:W-:Y:S02]  /*41d40*/  STL [R1+0x2484], R0 ;  /* 0x0024840001007387 */ /* 0x0007e40000100800 */
[----:B---3--:R-:W-:-:S02]  /*41d50*/  IMAD.MOV.U32 R0, RZ, RZ, R77 ;  /* 0x000000ffff007224 */ /* 0x008fc400078e004d */
[----:B------:R1:W-:Y:S04]  /*41d60*/  STL [R1+0x2490], R76 ;  /* 0x0024904c01007387 */ /* 0x0003e80000100800 */
[----:B------:R-:W3:Y:S04]  /*41d70*/  LDL.LU.64 R74, [R1+0x1f18] ;  /* 0x001f1800014a7983 */ /* 0x000ee80000300a00 */
[----:B----4-:R-:W-:Y:S04]  /*41d80*/  STL [R1+0x2498], R78 ;  /* 0x0024984e01007387 */ /* 0x010fe80000100800 */
[----:B------:R4:W-:Y:S04]  /*41d90*/  STL [R1+0x248c], R0 ;  /* 0x00248c0001007387 */ /* 0x0009e80000100800 */
[----:B-1----:R-:W3:Y:S01]  /*41da0*/  LDL.LU.64 R76, [R1+0x1f28] ;  /* 0x001f2800014c7983 */ /* 0x002ee20000300a00 */
[----:B----4-:R-:W-:-:S03]  /*41db0*/  MOV R0, R79 ;  /* 0x0000004f00007202 */ /* 0x010fc60000000f00 */
[----:B------:R-:W4:Y:S04]  /*41dc0*/  LDL.LU.64 R78, [R1+0x1f30] ;  /* 0x001f3000014e7983 */ /* 0x000f280000300a00 */
[----:B------:R1:W-:Y:S04]  /*41dd0*/  STL [R1+0x2494], R0 ;  /* 0x0024940001007387 */ /* 0x0003e80000100800 */
[----:B-----5:R5:W-:Y:S01]  /*41de0*/  STL [R1+0x24a0], R84 ;  /* 0x0024a05401007387 */ /* 0x020be20000100800 */
[----:B-1----:R-:W-:-:S03]  /*41df0*/  IMAD.MOV.U32 R0, RZ, RZ, R85 ;  /* 0x000000ffff007224 */ /* 0x002fc600078e0055 */
[----:B------:R-:W-:Y:S04]  /*41e00*/  STL [R1+0x24a8], R2 ;  /* 0x0024a80201007387 */ /* 0x000fe80000100800 */
[----:B------:R1:W-:Y:S04]  /*41e10*/  STL [R1+0x249c], R0 ;  /* 0x00249c0001007387 */ /* 0x0003e80000100800 */
[----:B-----5:R-:W5:Y:S01]  /*41e20*/  LDL.LU.64 R84, [R1+0x1f38] ;  /* 0x001f380001547983 */ /* 0x020f620000300a00 */
[----:B-1----:R-:W-:-:S03]  /*41e30*/  IMAD.MOV.U32 R0, RZ, RZ, R3 ;  /* 0x000000ffff007224 */ /* 0x002fc600078e0003 */
[----:B------:R-:W5:Y:S04]  /*41e40*/  LDL.LU.64 R2, [R1+0x3580] ;  /* 0x0035800001027983 */ /* 0x000f680000300a00 */
[----:B------:R-:W-:Y:S04]  /*41e50*/  STL [R1+0x24b0], R190 ;  /* 0x0024b0be01007387 */ /* 0x000fe80000100800 */
[----:B------:R1:W-:Y:S02]  /*41e60*/  STL [R1+0x24a4], R0 ;  /* 0x0024a40001007387 */ /* 0x0003e40000100800 */
[----:B-1----:R-:W-:-:S02]  /*41e70*/  MOV R0, R191 ;  /* 0x000000bf00007202 */ /* 0x002fc40000000f00 */
[----:B------:R-:W-:Y:S04]  /*41e80*/  STL [R1+0x24b8], R246 ;  /* 0x0024b8f601007387 */ /* 0x000fe80000100800 */
[----:B------:R1:W-:Y:S04]  /*41e90*/  STL [R1+0x24ac], R0 ;  /* 0x0024ac0001007387 */ /* 0x0003e80000100800 */
[----:B------:R-:W5:Y:S01]  /*41ea0*/  LDL.LU.64 R190, [R1+0x1f40] ;  /* 0x001f400001be7983 */ /* 0x000f620000300a00 */
[----:B-1----:R-:W-:-:S03]  /*41eb0*/  IMAD.MOV.U32 R0, RZ, RZ, R247 ;  /* 0x000000ffff007224 */ /* 0x002fc600078e00f7 */
[----:B------:R-:W5:Y:S04]  /*41ec0*/  LDL.LU.64 R246, [R1+0x3578] ;  /* 0x0035780001f67983 */ /* 0x000f680000300a00 */
[----:B------:R-:W-:Y:S04]  /*41ed0*/  STL [R1+0x24c0], R248 ;  /* 0x0024c0f801007387 */ /* 0x000fe80000100800 */
[----:B------:R1:W-:Y:S02]  /*41ee0*/  STL [R1+0x24b4], R0 ;  /* 0x0024b40001007387 */ /* 0x0003e40000100800 */
[----:B-1----:R-:W-:-:S02]  /*41ef0*/  IMAD.MOV.U32 R0, RZ, RZ, R249 ;  /* 0x000000ffff007224 */ /* 0x002fc400078e00f9 */
[----:B------:R-:W5:Y:S04]  /*41f00*/  LDL.LU.64 R248, [R1+0x3570] ;  /* 0x0035700001f87983 */ /* 0x000f680000300a00 */
[----:B------:R-:W-:Y:S04]  /*41f10*/  STL [R1+0x24c8], R40 ;  /* 0x0024c82801007387 */ /* 0x000fe80000100800 */
[----:B------:R1:W-:Y:S04]  /*41f20*/  STL [R1+0x24bc], R0 ;  /* 0x0024bc0001007387 */ /* 0x0003e80000100800 */
[----:B------:R-:W-:Y:S01]  /*41f30*/  STL [R1+0x24d0], R42 ;  /* 0x0024d02a01007387 */ /* 0x000fe20000100800 */
[----:B-1----:R-:W-:-:S05]  /*41f40*/  MOV R0, R41 ;  /* 0x0000002900007202 */ /* 0x002fca0000000f00 */
[----:B------:R1:W-:Y:S04]  /*41f50*/  STL [R1+0x24c4], R0 ;  /* 0x0024c40001007387 */ /* 0x0003e80000100800 */
[----:B------:R-:W-:Y:S01]  /*41f60*/  STL [R1+0x24d8], R68 ;  /* 0x0024d84401007387 */ /* 0x000fe20000100800 */
[----:B-1----:R-:W-:-:S05]  /*41f70*/  IMAD.MOV.U32 R0, RZ, RZ, R43 ;  /* 0x000000ffff007224 */ /* 0x002fca00078e002b */
[----:B------:R1:W-:Y:S04]  /*41f80*/  STL [R1+0x24cc], R0 ;  /* 0x0024cc0001007387 */ /* 0x0003e80000100800 */
[----:B------:R-:W-:Y:S01]  /*41f90*/  STL [R1+0x24e0], R70 ;  /* 0x0024e04601007387 */ /* 0x000fe20000100800 */
[----:B-1----:R-:W-:-:S05]  /*41fa0*/  IMAD.MOV.U32 R0, RZ, RZ, R69 ;  /* 0x000000ffff007224 */ /* 0x002fca00078e0045 */
[----:B------:R1:W-:Y:S04]  /*41fb0*/  STL [R1+0x24d4], R0 ;  /* 0x0024d40001007387 */ /* 0x0003e80000100800 */
[----:B------:R-:W-:Y:S01]  /*41fc0*/  STL [R1+0x24e8], R86 ;  /* 0x0024e85601007387 */ /* 0x000fe20000100800 */
[----:B-1----:R-:W-:-:S05]  /*41fd0*/  MOV R0, R71 ;  /* 0x0000004700007202 */ /* 0x002fca0000000f00 */
[----:B------:R1:W-:Y:S02]  /*41fe0*/  STL [R1+0x24dc], R0 ;  /* 0x0024dc0001007387 */ /* 0x0003e40000100800 */
[----:B-1----:R-:W-:-:S05]  /*41ff0*/  IMAD.MOV.U32 R0, RZ, RZ, R87 ;  /* 0x000000ffff007224 */ /* 0x002fca00078e0057 */
[----:B------:R2:W-:Y:S02]  /*42000*/  STL [R1+0x24e4], R0 ;  /* 0x0024e40001007387 */ /* 0x0005e40000100800 */
[----:B--2---:R-:W-:Y:S02]  /*42010*/  IMAD.MOV.U32 R0, RZ, RZ, R73 ;  /* 0x000000ffff007224 */ /* 0x004fe400078e0049 */
[----:B------:R-:W-:Y:S01]  /*42020*/  STL [R1+0x24f0], R72 ;  /* 0x0024f04801007387 */ /* 0x000fe20000100800 */
[----:B---3--:R-:W-:-:S03]  /*42030*/  MOV R40, R75 ;  /* 0x0000004b00287202 */ /* 0x008fc60000000f00 */
[----:B------:R-:W-:Y:S04]  /*42040*/  STL [R1+0x24f8], R74 ;  /* 0x0024f84a01007387 */ /* 0x000fe80000100800 */
[----:B------:R-:W-:Y:S04]  /*42050*/  STL [R1+0x24ec], R0 ;  /* 0x0024ec0001007387 */ /* 0x000fe80000100800 */
[----:B------:R-:W-:Y:S04]  /*42060*/  STL [R1+0x2500], R76 ;  /* 0x0025004c01007387 */ /* 0x000fe80000100800 */
[----:B------:R1:W-:Y:S01]  /*42070*/  STL [R1+0x24f4], R40 ;  /* 0x0024f42801007387 */ /* 0x0003e20000100800 */
[----:B----4-:R-:W-:-:S03]  /*42080*/  MOV R41, R79 ;  /* 0x0000004f00297202 */ /* 0x010fc60000000f00 */
[----:B------:R-:W-:Y:S01]  /*42090*/  STL [R1+0x2508], R78 ;  /* 0x0025084e01007387 */ /* 0x000fe20000100800 */
[----:B-1----:R-:W-:-:S05]  /*420a0*/  IMAD.MOV.U32 R40, RZ, RZ, R77 ;  /* 0x000000ffff287224 */ /* 0x002fca00078e004d */
[----:B------:R-:W-:Y:S04]  /*420b0*/  STL [R1+0x24fc], R40 ;  /* 0x0024fc2801007387 */ /* 0x000fe80000100800 */
[----:B-----5:R-:W-:Y:S04]  /*420c0*/  STL [R1+0x2510], R84 ;  /* 0x0025105401007387 */ /* 0x020fe80000100800 */
[----:B------:R1:W-:Y:S02]  /*420d0*/  STL [R1+0x2504], R41 ;  /* 0x0025042901007387 */ /* 0x0003e40000100800 */
[----:B-1----:R-:W-:-:S05]  /*420e0*/  IMAD.MOV.U32 R41, RZ, RZ, R85 ;  /* 0x000000ffff297224 */ /* 0x002fca00078e0055 */
[----:B------:R-:W-:Y:S01]  /*420f0*/  STL [R1+0x250c], R41 ;  /* 0x00250c2901007387 */ /* 0x000fe20000100800 */
[----:B------:R-:W-:-:S03]  /*42100*/  MOV R42, R191 ;  /* 0x000000bf002a7202 */ /* 0x000fc60000000f00 */
[----:B------:R-:W-:Y:S04]  /*42110*/  STL [R1+0x2518], R190 ;  /* 0x002518be01007387 */ /* 0x000fe80000100800 */
[----:B------:R1:W-:Y:S04]  /*42120*/  STL [R1+0x2514], R42 ;  /* 0x0025142a01007387 */ /* 0x0003e80000100800 */
[----:B-1----:R-:W2:Y:S04]  /*42130*/  LDL.LU.64 R42, [R1+0x318] ;  /* 0x00031800012a7983 */ /* 0x002ea80000300a00 */
[----:B------:R-:W1:Y:S02]  /*42140*/  S2R R87, SR_TID.X ;  /* 0x0000000000577919 */ /* 0x000e640000002100 */
[C---:B-1----:R-:W-:Y:S01]  /*42150*/  LOP3.LUT R0, R87.reuse, 0x7, RZ, 0xc0, !PT ;  /* 0x0000000757007812 */ /* 0x042fe200078ec0ff */
[----:B------:R-:W-:-:S04]  /*42160*/  IMAD.SHL.U32 R40, R87, 0x2, RZ ;  /* 0x0000000257287824 */ /* 0x000fc800078e00ff */
[----:B------:R-:W-:Y:S02]  /*42170*/  IMAD R0, R0, 0x210, RZ ;  /* 0x0000021000007824 */ /* 0x000fe400078e02ff */
[----:B------:R-:W-:-:S03]  /*42180*/  IMAD.SHL.U32 R41, R87, 0x80, RZ ;  /* 0x0000008057297824 */ /* 0x000fc600078e00ff */
[----:B------:R-:W-:-:S04]  /*42190*/  LOP3.LUT R0, R0, 0x30, R40, 0x78, !PT ;  /* 0x0000003000007812 */ /* 0x000fc800078e7828 */
[----:B------:R-:W-:-:S05]  /*421a0*/  LOP3.LUT R0, R0, 0x1000, R41, 0xf8, !PT ;  /* 0x0000100000007812 */ /* 0x000fca00078ef829 */
[----:B------:R-:W-:Y:S04]  /*421b0*/  STL [R1+0x2fa4], R0 ;  /* 0x002fa40001007387 */ /* 0x000fe80000100800 */
[----:B------:R-:W3:Y:S04]  /*421c0*/  LDL.LU.64 R68, [R1+0x218] ;  /* 0x0002180001447983 */ /* 0x000ee80000300a00 */
[----:B--2---:R1:W-:Y:S04]  /*421d0*/  STL.64 [R1+0x1a70], R42 ;  /* 0x001a702a01007387 */ /* 0x0043e80000100a00 */
[----:B-1----:R-:W2:Y:S04]  /*421e0*/  LDL.LU.64 R42, [R1+0x118] ;  /* 0x00011800012a7983 */ /* 0x002ea80000300a00 */
[----:B---3--:R-:W-:Y:S04]  /*421f0*/  STL.64 [R1+0x19e0], R68 ;  /* 0x0019e04401007387 */ /* 0x008fe80000100a00 */
[----:B------:R-:W-:Y:S04]  /*42200*/  STL.64 [R1+0x18a8], R250 ;  /* 0x0018a8fa01007387 */ /* 0x000fe80000100a00 */
[----:B--2---:R-:W-:Y:S04]  /*42210*/  STL.64 [R1+0x1940], R42 ;  /* 0x0019402a01007387 */ /* 0x004fe80000100a00 */
[----:B------:R-:W-:Y:S04]  /*42220*/  STL.64 [R1+0x1820], R8 ;  /* 0x0018200801007387 */ /* 0x000fe80000100a00 */
[----:B------:R1:W-:Y:S04]  /*42230*/  STL.64 [R1+0x17c8], R6 ;  /* 0x0017c80601007387 */ /* 0x0003e80000100a00 */
[----:B-1----:R-:W2:Y:S04]  /*42240*/  LDL.64 R6, [R1+0x2fa8] ;  /* 0x002fa80001067983 */ /* 0x002ea80000100a00 */
[----:B------:R-:W3:Y:S04]  /*42250*/  LDL.LU.64 R8, [R1+0x310] ;  /* 0x0003100001087983 */ /* 0x000ee80000300a00 */
[----:B--2---:R1:W-:Y:S04]  /*42260*/  STL.64 [R1+0x1b10], R6 ;  /* 0x001b100601007387 */ /* 0x0043e80000100a00 */
[----:B-1----:R-:W2:Y:S04]  /*42270*/  LDL.LU.64 R6, [R1+0x210] ;  /* 0x0002100001067983 */ /* 0x002ea80000300a00 */
[----:B---3--:R1:W-:Y:S04]  /*42280*/  STL.64 [R1+0x1a80], R8 ;  /* 0x001a800801007387 */ /* 0x0083e80000100a00 */
[----:B-1----:R-:W3:Y:S04]  /*42290*/  LDL.LU.64 R8, [R1+0x110] ;  /* 0x0001100001087983 */ /* 0x002ee80000300a00 */
[----:B--2---:R1:W-:Y:S04]  /*422a0*/  STL.64 [R1+0x19f0], R6 ;  /* 0x0019f00601007387 */ /* 0x0043e80000100a00 */
[----:B-1----:R-:W2:Y:S04]  /*422b0*/  LDL.LU.64 R6, [R1] ;  /* 0x0000000001067983 */ /* 0x002ea80000300a00 */
[----:B---3--:R-:W-:Y:S04]  /*422c0*/  STL.64 [R1+0x1958], R8 ;  /* 0x0019580801007387 */ /* 0x008fe80000100a00 */
[----:B------:R-:W-:Y:S04]  /*422d0*/  STL.64 [R1+0x1838], R64 ;  /* 0x0018384001007387 */ /* 0x000fe80000100a00 */
[----:B--2---:R1:W-:Y:S04]  /*422e0*/  STL.64 [R1+0x18c0], R6 ;  /* 0x0018c00601007387 */ /* 0x0043e80000100a00 */
[----:B------:R-:W-:Y:S04]  /*422f0*/  STL.64 [R1+0x17d8], R126 ;  /* 0x0017d87e01007387 */ /* 0x000fe80000100a00 */
[----:B-1----:R-:W2:Y:S04]  /*42300*/  LDL.64 R6, [R1+0x2fb0] ;  /* 0x002fb00001067983 */ /* 0x002ea80000100a00 */
[----:B------:R-:W3:Y:S04]  /*42310*/  LDL.LU.64 R8, [R1+0x320] ;  /* 0x0003200001087983 */ /* 0x000ee80000300a00 */
[----:B--2---:R1:W-:Y:S04]  /*42320*/  STL.64 [R1+0x1b18], R6 ;  /* 0x001b180601007387 */ /* 0x0043e80000100a00 */
[----:B-1----:R-:W2:Y:S04]  /*42330*/  LDL.LU.64 R6, [R1+0x208] ;  /* 0x0002080001067983 */ /* 0x002ea80000300a00 */
[----:B---3--:R1:W-:Y:S04]  /*42340*/  STL.64 [R1+0x1a90], R8 ;  /* 0x001a900801007387 */ /* 0x0083e80000100a00 */
[----:B-1----:R-:W3:Y:S04]  /*42350*/  LDL.LU.64 R8, [R1+0x108] ;  /* 0x0001080001087983 */ /* 0x002ee80000300a00 */
        /* <DEDUP_REMOVED lines=17> */
[----:B--2---:R1:W-:Y:S04]  /*42470*/  STL.64 [R1+0x18f0], R4 ;  /* 0x0018f00401007387 */ /* 0x0043e80000100a00 */
[----:B------:R-:W-:Y:S04]  /*42480*/  STL.64 [R1+0x17f8], R130 ;  /* 0x0017f88201007387 */ /* 0x000fe80000100a00 */
[----:B------:R-:W-:Y:S04]  /*42490*/  STL.64 [R1+0x17b0], R192 ;  /* 0x0017b0c001007387 */ /* 0x000fe80000100a00 */
[----:B-1----:R-:W2:Y:S04]  /*424a0*/  LDL.LU.64 R4, [R1+0x2fc0] ;  /* 0x002fc00001047983 */ /* 0x002ea80000300a00 */
        /* <DEDUP_REMOVED lines=124> */
[----:B---3--:R1:W-:Y:S04]  /*42c70*/  STL.64 [R1+0x1a20], R6 ;  /* 0x001a200601007387 */ /* 0x0083e80000100a00 */
[----:B------:R-:W-:Y:S04]  /*42c80*/  STL.64 [R1+0x1938], R88 ;  /* 0x0019385801007387 */ /* 0x000fe80000100a00 */
[----:B--2---:R2:W-:Y:S04]  /*42c90*/  STL.64 [R1+0x19b0], R4 ;  /* 0x0019b00401007387 */ /* 0x0045e80000100a00 */
[----:B------:R-:W-:Y:S04]  /*42ca0*/  STL.64 [R1+0x18d0], R150 ;  /* 0x0018d09601007387 */ /* 0x000fe80000100a00 */
[----:B------:R-:W-:Y:S04]  /*42cb0*/  STL.64 [R1+0x1868], R212 ;  /* 0x001868d401007387 */ /* 0x000fe80000100a00 */
[----:B-1----:R-:W3:Y:S04]  /*42cc0*/  LDL.LU.64 R6, [R1+0x3010] ;  /* 0x0030100001067983 */ /* 0x002ee80000300a00 */
[----:B--2---:R-:W2:Y:S04]  /*42cd0*/  LDL.LU.64 R4, [R1+0x2a8] ;  /* 0x0002a80001047983 */ /* 0x004ea80000300a00 */
        /* <DEDUP_REMOVED lines=189> */
[----:B-1----:R-:W2:Y:S01]  /*438b0*/  LDL.LU.64 R4, [R1+0x370] ;  /* 0x0003700001047983 */ /* 0x002ea20000300a00 */
[----:B------:R-:W-:-:S02]  /*438c0*/  SHF.R.S32.HI R40, RZ, 0x1f, R252 ;  /* 0x0000001fff287819 */ /* 0x000fc400000114fc */
[----:B------:R-:W-:Y:S02]  /*438d0*/  SHF.R.S32.HI R0, RZ, 0x1f, R2 ;  /* 0x0000001fff007819 */ /* 0x000fe40000011402 */
[----:B------:R-:W-:Y:S02]  /*438e0*/  LEA.HI R40, R40, R252, RZ, 0x7 ;  /* 0x000000fc28287211 */ /* 0x000fe400078f38ff */
[C---:B------:R-:W-:Y:S02]  /*438f0*/  SHF.L.U64.HI R0, R2.reuse, 0x2, R0 ;  /* 0x0000000202007819 */ /* 0x040fe40000010200 */
[----:B------:R-:W-:Y:S01]  /*43900*/  SHF.L.U32 R252, R2, 0x2, RZ ;  /* 0x0000000202fc7819 */ /* 0x000fe200000006ff */
[----:B---3--:R-:W-:Y:S04]  /*43910*/  STL.64 [R1+0x1c60], R6 ;  /* 0x001c600601007387 */ /* 0x008fe80000100a00 */
[----:B------:R-:W-:Y:S04]  /*43920*/  STL.64 [R1+0x1d38], R52 ;  /* 0x001d383401007387 */ /* 0x000fe80000100a00 */
[----:B--2---:R1:W-:Y:S04]  /*43930*/  STL.64 [R1+0x1bf8], R4 ;  /* 0x001bf80401007387 */ /* 0x0043e80000100a00 */
[----:B------:R-:W-:Y:S04]  /*43940*/  STL.64 [R1+0x1d00], R54 ;  /* 0x001d003601007387 */ /* 0x000fe80000100a00 */
        /* <DEDUP_REMOVED lines=11> */
[----:B------:R-:W-:Y:S01]  /*43a00*/  STL.64 [R1+0x1d20], R238 ;  /* 0x001d20ee01007387 */ /* 0x000fe20000100a00 */
[----:B-1----:R-:W-:-:S03]  /*43a10*/  SHF.R.S32.HI R4, RZ, 0x1f, R3 ;  /* 0x0000001fff047819 */ /* 0x002fc60000011403 */
[----:B------:R-:W-:Y:S04]  /*43a20*/  STL.64 [R1+0x1cf0], R178 ;  /* 0x001cf0b201007387 */ /* 0x000fe80000100a00 */
[----:B------:R-:W-:Y:S04]  /*43a30*/  STL.64 [R1+0x1ce8], R240 ;  /* 0x001ce8f001007387 */ /* 0x000fe80000100a00 */
[----:B------:R-:W-:Y:S01]  /*43a40*/  STL.64 [R1+0x1cb8], R180 ;  /* 0x001cb8b401007387 */ /* 0x000fe20000100a00 */
[----:B------:R-:W-:-:S03]  /*43a50*/  IMAD.MOV.U32 R5, RZ, RZ, 0x2 ;  /* 0x00000002ff057424 */ /* 0x000fc600078e00ff */
[----:B------:R-:W-:Y:S01]  /*43a60*/  STL.64 [R1+0x1c80], R182 ;  /* 0x001c80b601007387 */ /* 0x000fe20000100a00 */
[----:B------:R-:W-:-:S03]  /*43a70*/  SHF.L.U64.HI R2, R3, 0x2, R4 ;  /* 0x0000000203027819 */ /* 0x000fc60000010204 */
[----:B------:R-:W-:Y:S01]  /*43a80*/  STL.64 [R1+0x1c48], R184 ;  /* 0x001c48b801007387 */ /* 0x000fe20000100a00 */
[----:B------:R-:W-:-:S03]  /*43a90*/  IMAD.MOV.U32 R4, RZ, RZ, -0x1 ;  /* 0xffffffffff047424 */ /* 0x000fc600078e00ff */
[----:B------:R-:W-:Y:S04]  /*43aa0*/  STL.64 [R1+0x1c28], R186 ;  /* 0x001c28ba01007387 */ /* 0x000fe80000100a00 */
[----:B------:R-:W-:Y:S04]  /*43ab0*/  STL.64 [R1+0x1cb0], R242 ;  /* 0x001cb0f201007387 */ /* 0x000fe80000100a00 */
[----:B------:R-:W-:Y:S04]  /*43ac0*/  STL.64 [R1+0x1c78], R244 ;  /* 0x001c78f401007387 */ /* 0x000fe80000100a00 */
[----:B------:R-:W-:Y:S04]  /*43ad0*/  STL.64 [R1+0x1c40], R246 ;  /* 0x001c40f601007387 */ /* 0x000fe80000100a00 */
[----:B------:R-:W-:Y:S04]  /*43ae0*/  STL.64 [R1+0x1c20], R248 ;  /* 0x001c20f801007387 */ /* 0x000fe80000100a00 */
[----:B------:R-:W-:Y:S04]  /*43af0*/  STL [R1+0x17a4], RZ ;  /* 0x0017a4ff01007387 */ /* 0x000fe80000100800 */
[----:B------:R-:W-:Y:S04]  /*43b00*/  STL [R1+0x1764], R5 ;  /* 0x0017640501007387 */ /* 0x000fe80000100800 */
[----:B------:R-:W-:Y:S04]  /*43b10*/  STL [R1+0x16b0], RZ ;  /* 0x0016b0ff01007387 */ /* 0x000fe80000100800 */
[----:B------:R1:W-:Y:S04]  /*43b20*/  STL [R1+0x1760], R4 ;  /* 0x0017600401007387 */ /* 0x0003e80000100800 */
        /* <DEDUP_REMOVED lines=995> */
[----:B------:R-:W3:Y:S01]  /*47960*/  LDL R251, [R1+0x2fa4] ;  /* 0x002fa40001fb7983 */ /* 0x000ee20000100800 */
[----:B------:R-:W-:-:S05]  /*47970*/  LOP3.LUT R3, R87, 0x3, RZ, 0xc0, !PT ;  /* 0x0000000357037812 */ /* 0x000fca00078ec0ff */
[----:B------:R-:W-:Y:S01]  /*47980*/  IMAD R3, R3, 0x820, RZ ;  /* 0x0000082003037824 */ /* 0x000fe200078e02ff */
[----:B------:R2:W-:Y:S04]  /*47990*/  STL [R1+0x80], RZ ;  /* 0x000080ff01007387 */ /* 0x0005e80000100800 */
[----:B------:R2:W-:Y:S01]  /*479a0*/  STL [R1+0x84], RZ ;  /* 0x000084ff01007387 */ /* 0x0005e20000100800 */
[----:B-1----:R-:W-:-:S03]  /*479b0*/  LOP3.LUT R4, R3, 0x5c, R87, 0x78, !PT ;  /* 0x0000005c03047812 */ /* 0x002fc600078e7857 */
[----:B------:R2:W-:Y:S04]  /*479c0*/  STL [R1+0x88], RZ ;  /* 0x000088ff01007387 */ /* 0x0005e80000100800 */
[----:B------:R2:W-:Y:S04]  /*479d0*/  STL [R1+0x8c], RZ ;  /* 0x00008cff01007387 */ /* 0x0005e80000100800 */
[----:B------:R2:W-:Y:S04]  /*479e0*/  STL [R1+0x60], RZ ;  /* 0x000060ff01007387 */ /* 0x0005e80000100800 */
[----:B------:R2:W-:Y:S04]  /*479f0*/  STL [R1+0x64], RZ ;  /* 0x000064ff01007387 */ /* 0x0005e80000100800 */
[----:B------:R2:W-:Y:S04]  /*47a00*/  STL [R1+0x68], RZ ;  /* 0x000068ff01007387 */ /* 0x0005e80000100800 */
[----:B------:R2:W-:Y:S01]  /*47a10*/  STL [R1+0x6c], RZ ;  /* 0x00006cff01007387 */ /* 0x0005e20000100800 */
[----:B------:R-:W-:Y:S01]  /*47a20*/  SHF.R.S32.HI R5, RZ, 0x7, R40 ;  /* 0x00000007ff057819 */ /* 0x000fe20000011428 */
[----:B------:R-:W-:Y:S01]  /*47a30*/  IMAD.MOV.U32 R190, RZ, RZ, R188 ;  /* 0x000000ffffbe7224 */ /* 0x000fe200078e00bc */
[----:B------:R-:W-:Y:S01]  /*47a40*/  CS2R R40, SRZ ;  /* 0x0000000000287805 */ /* 0x000fe2000001ff00 */
[----:B------:R-:W-:Y:S01]  /*47a50*/  IMAD.MOV.U32 R191, RZ, RZ, R189 ;  /* 0x000000ffffbf7224 */ /* 0x000fe200078e00bd */
[----:B------:R-:W-:Y:S01]  /*47a60*/  CS2R R42, SRZ ;  /* 0x00000000002a7805 */ /* 0x000fe2000001ff00 */
        /* <DEDUP_REMOVED lines=8> */
[----:B------:R-:W-:-:S02]  /*47af0*/  IADD3 R5, R5, -0x3, RZ ;  /* 0xfffffffd05057810 */ /* 0x000fc40007ffe0ff */
[----:B------:R-:W-:Y:S02]  /*47b00*/  LOP3.LUT R4, R4, 0x20, RZ, 0x3c, !PT ;  /* 0x0000002004047812 */ /* 0x000fe400078e3cff */
[----:B---3--:R-:W-:-:S05]  /*47b10*/  LOP3.LUT R3, R251, 0x40, RZ, 0x3c, !PT ;  /* 0x00000040fb037812 */ /* 0x008fca00078e3cff */
[----:B------:R2:W-:Y:S02]  /*47b20*/  STL [R1+0x2fb0], R3 ;  /* 0x002fb00301007387 */ /* 0x0005e40000100800 */
.L_x_1:
[----:B--2---:R-:W2:Y:S01]  /*47b30*/  LDL.LU R3, [R1+0x1760] ;  /* 0x0017600001037983 */ /* 0x004ea20000300800 */
[----:B------:R-:W-:-:S04]  /*47b40*/  DEPBAR.LE SB0, 0x4 ;  /* 0x000081000000791a */ /* 0x000fc80000000000 */
[----:B------:R-:W3:Y:S04]  /*47b50*/  LDL R4, [R1+0x2fa4] ;  /* 0x002fa40001047983 */ /* 0x000ee80000100800 */
[----:B------:R-:W-:Y:S04]  /*47b60*/  STL [R1+0x50ac], R74 ;  /* 0x0050ac4a01007387 */ /* 0x000fe80000100800 */
[----:B------:R-:W-:Y:S04]  /*47b70*/  STL [R1+0x50a8], R75 ;  /* 0x0050a84b01007387 */ /* 0x000fe80000100800 */
[----:B------:R-:W-:Y:S04]  /*47b80*/  STL [R1+0x50a4], R76 ;  /* 0x0050a44c01007387 */ /* 0x000fe80000100800 */
[----:B------:R1:W-:Y:S04]  /*47b90*/  STL [R1+0x50a0], R77 ;  /* 0x0050a04d01007387 */ /* 0x0003e80000100800 */
[----:B------:R-:W-:Y:S04]  /*47ba0*/  STL [R1+0x509c], R78 ;  /* 0x00509c4e01007387 */ /* 0x000fe80000100800 */
[----:B------:R4:W-:Y:S04]  /*47bb0*/  STL [R1+0x5098], R79 ;  /* 0x0050984f01007387 */ /* 0x0009e80000100800 */
[----:B------:R-:W-:Y:S04]  /*47bc0*/  STL [R1+0x5094], R84 ;  /* 0x0050945401007387 */ /* 0x000fe80000100800 */
[----:B------:R5:W-:Y:S04]  /*47bd0*/  STL [R1+0x5090], R85 ;  /* 0x0050905501007387 */ /* 0x000be80000100800 */
[----:B------:R-:W-:Y:S04]  /*47be0*/  STL [R1+0x508c], R86 ;  /* 0x00508c5601007387 */ /* 0x000fe80000100800 */
[----:B------:R1:W-:Y:S04]  /*47bf0*/  STL [R1+0x5088], R87 ;  /* 0x0050885701007387 */ /* 0x0003e80000100800 */
[----:B------:R-:W-:Y:S04]  /*47c00*/  STL [R1+0x3580], R191 ;  /* 0x003580bf01007387 */ /* 0x000fe80000100800 */
[----:B------:R-:W-:Y:S04]  /*47c10*/  STL [R1+0x357c], R190 ;  /* 0x00357cbe01007387 */ /* 0x000fe80000100800 */
[----:B------:R-:W-:Y:S04]  /*47c20*/  STL [R1+0x3578], R163 ;  /* 0x003578a301007387 */ /* 0x000fe80000100800 */
[----:B------:R-:W-:Y:S04]  /*47c30*/  STL [R1+0x3574], R162 ;  /* 0x003574a201007387 */ /* 0x000fe80000100800 */
[----:B------:R-:W-:Y:S04]  /*47c40*/  STL [R1+0x3570], R2 ;  /* 0x0035700201007387 */ /* 0x000fe80000100800 */
[----:B------:R-:W-:Y:S04]  /*47c50*/  STL [R1+0x356c], R0 ;  /* 0x00356c0001007387 */ /* 0x000fe80000100800 */
[----:B------:R-:W1:Y:S02]  /*47c60*/  S2R R7, SR_TID.X ;  /* 0x0000000000077919 */ /* 0x000e640000002100 */
[----:B-1----:R-:W-:-:S02]  /*47c70*/  LOP3.LUT R5, R7, 0x3, RZ, 0xc0, !PT ;  /* 0x0000000307057812 */ /* 0x002fc400078ec0ff */
[----:B------:R-:W-:-:S03]  /*47c80*/  LOP3.LUT R6, R7, 0x3, RZ, 0xc0, !PT ;  /* 0x0000000307067812 */ /* 0x000fc600078ec0ff */
[----:B------:R-:W-:Y:S02]  /*47c90*/  IMAD R5, R5, 0x820, RZ ;  /* 0x0000082005057824 */ /* 0x000fe400078e02ff */
[----:B------:R-:W-:-:S03]  /*47ca0*/  IMAD R6, R6, 0x820, RZ ;  /* 0x0000082006067824 */ /* 0x000fc600078e02ff */
[--C-:B------:R-:W-:Y:S02]  /*47cb0*/  LOP3.LUT R5, R5, 0x5c, R7.reuse, 0x78, !PT ;  /* 0x0000005c05057812 */ /* 0x100fe400078e7807 */
[----:B------:R-:W-:Y:S02]  /*47cc0*/  LOP3.LUT R6, R6, 0x5c, R7, 0x78, !PT ;  /* 0x0000005c06067812 */ /* 0x000fe400078e7807 */
[----:B------:R-:W-:Y:S02]  /*47cd0*/  LOP3.LUT R5, R5, 0x20, RZ, 0x3c, !PT ;  /* 0x0000002005057812 */ /* 0x000fe400078e3cff */
[----:B--2---:R-:W-:Y:S01]  /*47ce0*/  IADD3 R3, R3, 0x1, RZ ;  /* 0x0000000103037810 */ /* 0x004fe20007ffe0ff */
[----:B------:R-:W-:Y:S03]  /*47cf0*/  BAR.SYNC.DEFER_BLOCKING 0x0 ;  /* 0x0000000000007b1d */ /* 0x000fe60000010000 */
[----:B------:R-:W-:-:S04]  /*47d00*/  ISETP.GT.AND P0, PT, R3, 0x2, PT ;  /* 0x000000020300780c */ /* 0x000fc80003f04270 */
[----:B------:R-:W-:-:S04]  /*47d10*/  SEL R3, R3, RZ, !P0 ;  /* 0x000000ff03037207 */ /* 0x000fc80004000000 */
[C---:B------:R-:W-:Y:S01]  /*47d20*/  LEA R161, R3.reuse, R6, 0x12 ;  /* 0x0000000603a17211 */ /* 0x040fe200078e90ff */
[----:B------:R-:W-:Y:S01]  /*47d30*/  STL [R1+0x1760], R3 ;  /* 0x0017600301007387 */ /* 0x000fe20000100800 */
[C---:B------:R-:W-:Y:S02]  /*47d40*/  IMAD R189, R3.reuse, 0x40000, R5 ;  /* 0x0004000003bd7824 */ /* 0x040fe400078e0205 */
[----:B---3--:R-:W-:Y:S01]  /*47d50*/  IMAD R160, R3, 0x20000, R4 ;  /* 0x0002000003a07824 */ /* 0x008fe200078e0204 */
[----:B------:R-:W2:Y:S04]  /*47d60*/  LDL.LU.64 R76, [R1+0x16b0] ;  /* 0x0016b000014c7983 */ /* 0x000ea80000300a00 */
[----:B----4-:R-:W2:Y:S04]  /*47d70*/  LDL.LU.64 R78, [R1+0x16b8] ;  /* 0x0016b800014e7983 */ /* 0x010ea80000300a00 */
[----:B-----5:R-:W3:Y:S04]  /*47d80*/  LDL.LU.64 R84, [R1+0x16a0] ;  /* 0x0016a00001547983 */ /* 0x020ee80000300a00 */
[----:B------:R-:W3:Y:S04]  /*47d90*/  LDL.LU.64 R86, [R1+0x16a8] ;  /* 0x0016a80001567983 */ /* 0x000ee80000300a00 */
[----:B------:R-:W5:Y:S04]  /*47da0*/  LDL.LU.64 R112, [R1+0x1690] ;  /* 0x0016900001707983 */ /* 0x000f680000300a00 */
[----:B------:R-:W5:Y:S04]  /*47db0*/  LDL.LU.64 R114, [R1+0x1698] ;  /* 0x0016980001727983 */ /* 0x000f680000300a00 */
[----:B------:R-:W5:Y:S04]  /*47dc0*/  LDL.LU.64 R108, [R1+0x1680] ;  /* 0x00168000016c7983 */ /* 0x000f680000300a00 */
[----:B------:R-:W5:Y:S04]  /*47dd0*/  LDL.LU.64 R110, [R1+0x1688] ;  /* 0x00168800016e7983 */ /* 0x000f680000300a00 */
[----:B------:R-:W3:Y:S04]  /*47de0*/  LDL.LU.64 R92, [R1+0x1670] ;  /* 0x00167000015c7983 */ /* 0x000ee80000300a00 */
[----:B------:R-:W5:Y:S04]  /*47df0*/  LDL.LU.64 R94, [R1+0x1678] ;  /* 0x00167800015e7983 */ /* 0x000f680000300a00 */
[----:B------:R-:W-:Y:S04]  /*47e00*/  LDS R88, [R161] ;  /* 0x00000000a1587984 */ /* 0x000fe80000000800 */
[----:B------:R-:W-:Y:S04]  /*47e10*/  LDS R90, [R161+0x2000] ;  /* 0x00200000a15a7984 */ /* 0x000fe80000000800 */
[----:B------:R-:W-:Y:S04]  /*47e20*/  LDS R89, [R189] ;  /* 0x00000000bd597984 */ /* 0x000fe80000000800 */
[----:B------:R-:W-:Y:S04]  /*47e30*/  LDS R91, [R189+0x2000] ;  /* 0x00200000bd5b7984 */ /* 0x000fe80000000800 */
[----:B------:R-:W-:Y:S04]  /*47e40*/  LDSM.16.M88.4 R24, [R160+0xc0000] ;  /* 0x0c000000a018783b */ /* 0x000fe80000000200 */
[----:B------:R-:W1:Y:S04]  /*47e50*/  LDSM.16.M88.4 R64, [R160+0xc6000] ;  /* 0x0c600000a040783b */ /* 0x000e680000000200 */
[----:B------:R-:W1:Y:S04]  /*47e60*/  LDSM.16.M88.4 R60, [R160+0xc8000] ;  /* 0x0c800000a03c783b */ /* 0x000e680000000200 */
[----:B------:R-:W1:Y:S04]  /*47e70*/  LDSM.16.M88.4 R56, [R160+0xca000] ;  /* 0x0ca00000a038783b */ /* 0x000e680000000200 */
[----:B------:R-:W1:Y:S04]  /*47e80*/  LDSM.16.M88.4 R52, [R160+0xcc000] ;  /* 0x0cc00000a034783b */ /* 0x000e680000000200 */
[----:B------:R-:W1:Y:S04]  /*47e90*/  LDSM.16.M88.4 R48, [R160+0xce000] ;  /* 0x0ce00000a030783b */ /* 0x000e680000000200 */
[----:B------:R-:W-:Y:S04]  /*47ea0*/  LDSM.16.M88.4 R4, [R160+0xc2000] ;  /* 0x0c200000a004783b */ /* 0x000fe80000000200 */
[----:B------:R-:W1:Y:S04]  /*47eb0*/  LDSM.16.M88.4 R36, [R160+0xd0000] ;  /* 0x0d000000a024783b */ /* 0x000e680000000200 */
[----:B------:R-:W1:Y:S04]  /*47ec0*/  LDSM.16.M88.4 R32, [R160+0xd2000] ;  /* 0x0d200000a020783b */ /* 0x000e680000000200 */
[----:B------:R-:W1:Y:S04]  /*47ed0*/  LDSM.16.M88.4 R28, [R160+0xd4000] ;  /* 0x0d400000a01c783b */ /* 0x000e680000000200 */
[----:B------:R-:W1:Y:S04]  /*47ee0*/  LDSM.16.M88.4 R8, [R160+0xd6000] ;  /* 0x0d600000a008783b */ /* 0x000e680000000200 */
[----:B------:R-:W1:Y:S04]  /*47ef0*/  LDSM.16.M88.4 R12, [R160+0xd8000] ;  /* 0x0d800000a00c783b */ /* 0x000e680000000200 */
[----:B------:R-:W1:Y:S04]  /*47f00*/  LDSM.16.M88.4 R16, [R160+0xda000] ;  /* 0x0da00000a010783b */ /* 0x000e680000000200 */
[----:B------:R-:W1:Y:S04]  /*47f10*/  LDSM.16.M88.4 R20, [R160+0xdc000] ;  /* 0x0dc00000a014783b */ /* 0x000e680000000200 */
[----:B------:R-:W1:Y:S04]  /*47f20*/  LDSM.16.M88.4 R44, [R160+0xde000] ;  /* 0x0de00000a02c783b */ /* 0x000e680000000200 */
[----:B------:R-:W5:Y:S04]  /*47f30*/  LDL.LU.64 R104, [R1+0x1660] ;  /* 0x0016600001687983 */ /* 0x000f680000300a00 */
[----:B------:R-:W5:Y:S04]  /*47f40*/  LDL.LU.64 R106, [R1+0x1668] ;  /* 0x00166800016a7983 */ /* 0x000f680000300a00 */
[----:B------:R-:W-:Y:S04]  /*47f50*/  STL [R1+0x4d40], R3 ;  /* 0x004d400301007387 */ /* 0x000fe80000100800 */
[----:B-1----:R-:W-:Y:S04]  /*47f60*/  STL [R1+0x4fdc], R66 ;  /* 0x004fdc4201007387 */ /* 0x002fe80000100800 */
[----:B------:R-:W-:Y:S04]  /*47f70*/  STL [R1+0x4fd8], R67 ;  /* 0x004fd84301007387 */ /* 0x000fe80000100800 */
        /* <DEDUP_REMOVED lines=22> */
[----:B------:R1:W-:Y:S04]  /*480e0*/  STL [R1+0x502c], R46 ;  /* 0x00502c2e01007387 */ /* 0x0003e80000100800 */
[----:B------:R1:W-:Y:S04]  /*480f0*/  STL [R1+0x5028], R47 ;  /* 0x0050282f01007387 */ /* 0x0003e80000100800 */
[----:B------:R-:W-:Y:S04]  /*48100*/  STL [R1+0x4790], R160 ;  /* 0x004790a001007387 */ /* 0x000fe80000100800 */
[----:B------:R-:W4:Y:S04]  /*48110*/  LDL.LU.64 R100, [R1+0x1650] ;  /* 0x0016500001647983 */ /* 0x000f280000300a00 */
[----:B------:R-:W4:Y:S04]  /*48120*/  LDL.LU.64 R102, [R1+0x1658] ;  /* 0x0016580001667983 */ /* 0x000f280000300a00 */
[----:B------:R-:W1:Y:S04]  /*48130*/  LDSM.16.M88.4 R216, [R160+0xc4000] ;  /* 0x0c400000a0d8783b */ /* 0x000e680000000200 */
[----:B------:R-:W-:Y:S04]  /*48140*/  LDS R80, [R161+0x80] ;  /* 0x00008000a1507984 */ /* 0x000fe80000000800 */
[----:B------:R-:W-:Y:S04]  /*48150*/  LDS R82, [R161+0x2080] ;  /* 0x00208000a1527984 */ /* 0x000fe80000000800 */
[----:B------:R-:W-:Y:S04]  /*48160*/  LDS R81, [R189+0x80] ;  /* 0x00008000bd517984 */ /* 0x000fe80000000800 */
[----:B------:R-:W1:Y:S04]  /*48170*/  LDS R83, [R189+0x2080] ;  /* 0x00208000bd537984 */ /* 0x000e680000000800 */
[----:B------:R-:W-:Y:S04]  /*48180*/  LDS R168, [R161+0x200] ;  /* 0x00020000a1a87984 */ /* 0x000fe80000000800 */
        /* <DEDUP_REMOVED lines=8> */
[----:B------:R-:W-:Y:S01]  /*48210*/  LDS R242, [R161+0x2300] ;  /* 0x00230000a1f27984 */ /* 0x000fe20000000800 */
[----:B--2---:R-:W-:Y:S03]  /*48220*/  HMMA.1688.F32.TF32 R96, R88, R24, R76 ;  /* 0x000000185860723c */ /* 0x004fe6000008104c */
[----:B------:R-:W-:Y:S04]  /*48230*/  LDS R241, [R189+0x300] ;  /* 0x00030000bdf17984 */ /* 0x000fe80000000800 */
[----:B------:R-:W-:Y:S04]  /*48240*/  LDS R243, [R189+0x2300] ;  /* 0x00230000bdf37984 */ /* 0x000fe80000000800 */
[----:B------:R-:W-:Y:S04]  /*48250*/  LDS R232, [R161+0x380] ;  /* 0x00038000a1e87984 */ /* 0x000fe80000000800 */
[----:B------:R-:W-:Y:S04]  /*48260*/  LDS R234, [R161+0x2380] ;  /* 0x00238000a1ea7984 */ /* 0x000fe80000000800 */
[----:B------:R-:W-:Y:S04]  /*48270*/  LDS R233, [R189+0x380] ;  /* 0x00038000bde97984 */ /* 0x000fe80000000800 */
[----:B------:R-:W-:Y:S01]  /*48280*/  LDS R235, [R189+0x2380] ;  /* 0x00238000bdeb7984 */ /* 0x000fe20000000800 */
[----:B------:R-:W-:Y:S01]  /*48290*/  MOV R74, R96 ;  /* 0x00000060004a7202 */ /* 0x000fe20000000f00 */
[----:B------:R-:W-:Y:S01]  /*482a0*/  IMAD.MOV.U32 R75, RZ, RZ, R97 ;  /* 0x000000ffff4b7224 */ /* 0x000fe200078e0061 */
[----:B------:R-:W-:Y:S01]  /*482b0*/  MOV R77, R99 ;  /* 0x00000063004d7202 */ /* 0x000fe20000000f00 */
[----:B------:R-:W-:-:S02]  /*482c0*/  IMAD.MOV.U32 R76, RZ, RZ, R98 ;  /* 0x000000ffff4c7224 */ /* 0x000fc400078e0062 */
[C---:B---3--:R-:W-:Y:S11]  /*482d0*/  HMMA.1688.F32.TF32 R96, R88.reuse, R4, R84 ;  /* 0x000000045860723c */ /* 0x048ff60000081054 */
[----:B------:R-:W-:Y:S11]  /*482e0*/  @!UPT UIADD3 URZ, URZ, URZ, URZ ;  /* 0x0000003f3f3ff290 */ /* 0x000ff6000fffe03f */
[----:B------:R-:W-:Y:S02]  /*482f0*/  @!UPT UIADD3 URZ, URZ, URZ, URZ ;  /* 0x0000003f3f3ff290 */ /* 0x000fe4000fffe03f */
[----:B------:R-:W-:Y:S01]  /*48300*/  IMAD.MOV.U32 R78, RZ, RZ, R96 ;  /* 0x000000ffff4e7224 */ /* 0x000fe200078e0060 */
[----:B------:R-:W-:Y:S01]  /*48310*/  MOV R84, R98 ;  /* 0x0000006200547202 */ /* 0x000fe20000000f00 */
[----:B------:R-:W-:Y:S02]  /*48320*/  IMAD.MOV.U32 R79, RZ, RZ, R97 ;  /* 0x000000ffff4f7224 */ /* 0x000fe400078e0061 */
[----:B------:R-:W-:Y:S01]  /*48330*/  IMAD.MOV.U32 R85, RZ, RZ, R99 ;  /* 0x000000ffff557224 */ /* 0x000fe200078e0063 */
[----:B------:R-:W2:Y:S04]  /*48340*/  LDL.LU.64 R96, [R1+0x1640] ;  /* 0x0016400001607983 */ /* 0x000ea80000300a00 */
[----:B------:R-:W2:Y:S01]  /*48350*/  LDL.LU.64 R98, [R1+0x1648] ;  /* 0x0016480001627983 */ /* 0x000ea20000300a00 */
[C---:B-----5:R-:W-:Y:S08]  /*48360*/  HMMA.1688.F32.TF32 R108, R88.reuse, R64, R108 ;  /* 0x00000040586c723c */ /* 0x060ff0000008106c */
[----:B------:R-:W-:Y:S11]  /*48370*/  HMMA.1688.F32.TF32 R92, R88, R60, R92 ;  /* 0x0000003c585c723c */ /* 0x000ff6000008105c */
[----:B------:R-:W-:Y:S04]  /*48380*/  @!UPT UIADD3 URZ, URZ, URZ, URZ ;  /* 0x0000003f3f3ff290 */ /* 0x000fe8000fffe03f */
[----:B------:R-:W-:Y:S04]  /*48390*/  STL.64 [R1+0xe0], R108 ;  /* 0x0000e06c01007387 */ /* 0x000fe80000100a00 */
[----:B------:R-:W-:Y:S04]  /*483a0*/  STL.64 [R1+0xe8], R110 ;  /* 0x0000e86e01007387 */ /* 0x000fe80000100a00 */
[----:B------:R3:W-:Y:S01]  /*483b0*/  STL.64 [R1+0xd0], R92 ;  /* 0x0000d05c01007387 */ /* 0x0007e20000100a00 */
[----:B-1----:R-:W-:Y:S01]  /*483c0*/  MOV R46, R94 ;  /* 0x0000005e002e7202 */ /* 0x002fe20000000f00 */
[----:B------:R-:W-:-:S02]  /*483d0*/  IMAD.MOV.U32 R47, RZ, RZ, R95 ;  /* 0x000000ffff2f7224 */ /* 0x000fc400078e005f */
[----:B---3--:R-:W3:Y:S04]  /*483e0*/  LDL.LU.64 R92, [R1+0x16d0] ;  /* 0x0016d000015c7983 */ /* 0x008ee80000300a00 */
[----:B------:R-:W3:Y:S01]  /*483f0*/  LDL.LU.64 R94, [R1+0x16d8] ;  /* 0x0016d800015e7983 */ /* 0x000ee20000300a00 */
[C---:B------:R-:W-:Y:S03]  /*48400*/  HMMA.1688.F32.TF32 R104, R88.reuse, R56, R104 ;  /* 0x000000385868723c */ /* 0x040fe60000081068 */
[----:B------:R1:W-:Y:S04]  /*48410*/  STL [R1+0x5034], R47 ;  /* 0x0050342f01007387 */ /* 0x0003e80000100800 */
[----:B------:R5:W-:Y:S11]  /*48420*/  STL [R1+0x5030], R46 ;  /* 0x0050302e01007387 */ /* 0x000bf60000100800 */
[----:B------:R-:W-:Y:S06]  /*48430*/  @!UPT UIADD3 URZ, URZ, URZ, URZ ;  /* 0x0000003f3f3ff290 */ /* 0x000fec000fffe03f */
[----:B------:R-:W-:Y:S01]  /*48440*/  IMAD.MOV.U32 R19, RZ, RZ, R107 ;  /* 0x000000ffff137224 */ /* 0x000fe200078e006b */
[----:B------:R-:W-:Y:S01]  /*48450*/  MOV R23, R105 ;  /* 0x0000006900177202 */ /* 0x000fe20000000f00 */
[----:B------:R-:W-:Y:S02]  /*48460*/  IMAD.MOV.U32 R18, RZ, RZ, R106 ;  /* 0x000000ffff127224 */ /* 0x000fe400078e006a */
[----:B------:R-:W-:Y:S01]  /*48470*/  IMAD.MOV.U32 R22, RZ, RZ, R104 ;  /* 0x000000ffff167224 */ /* 0x000fe200078e0068 */
[----:B------:R-:W-:Y:S04]  /*48480*/  STL [R1+0x5044], R19 ;  /* 0x0050441301007387 */ /* 0x000fe80000100800 */
[----:B------:R-:W-:Y:S04]  /*48490*/  STL [R1+0x5040], R18 ;  /* 0x0050401201007387 */ /* 0x000fe80000100800 */
[----:B------:R-:W-:Y:S04]  /*484a0*/  STL [R1+0x503c], R23 ;  /* 0x00503c1701007387 */ /* 0x000fe80000100800 */
[----:B------:R-:W-:Y:S01]  /*484b0*/  STL [R1+0x5038], R22 ;  /* 0x0050381601007387 */ /* 0x000fe20000100800 */
[C---:B----4-:R-:W-:Y:S11]  /*484c0*/  HMMA.1688.F32.TF32 R100, R88.reuse, R52, R100 ;  /* 0x000000345864723c */ /* 0x050ff60000081064 */
[----:B------:R-:W-:Y:S11]  /*484d0*/  @!UPT UIADD3 URZ, URZ, URZ, URZ ;  /* 0x0000003f3f3ff290 */ /* 0x000ff6000fffe03f */
[----:B------:R-:W-:Y:S01]  /*484e0*/  @!UPT UIADD3 URZ, URZ, URZ, URZ ;  /* 0x0000003f3f3ff290 */ /* 0x000fe2000fffe03f */
[----:B------:R4:W-:Y:S01]  /*484f0*/  STL.64 [R1+0xb0], R100 ;  /* 0x0000b06401007387 */ /* 0x0009e20000100a00 */
[----:B-1----:R-:W-:Y:S01]  /*48500*/  MOV R47, R102 ;  /* 0x00000066002f7202 */ /* 0x002fe20000000f00 */
[----:B-----5:R-:W-:Y:S02]  /*48510*/  IMAD.MOV.U32 R46, RZ, RZ, R103 ;  /* 0x000000ffff2e7224 */ /* 0x020fe400078e0067 */
[----:B----4-:R-:W4:Y:S04]  /*48520*/  LDL.LU.64 R100, [R1+0x16c0] ;  /* 0x0016c00001647983 */ /* 0x010f280000300a00 */
[----:B------:R-:W4:Y:S04]  /*48530*/  LDL.LU.64 R102, [R1+0x16c8] ;  /* 0x0016c80001667983 */ /* 0x000f280000300a00 */
[----:B------:R-:W-:Y:S04]  /*48540*/  STL [R1+0x504c], R46 ;  /* 0x00504c2e01007387 */ /* 0x000fe80000100800 */
[----:B------:R-:W-:Y:S01]  /*48550*/  STL [R1+0x5048], R47 ;  /* 0x0050482f01007387 */ /* 0x000fe20000100800 */
[----:B--2---:R-:W-:Y:S11]  /*48560*/  HMMA.1688.F32.TF32 R96, R88, R48, R96 ;  /* 0x000000305860723c */ /* 0x004ff60000081060 */
[----:B------:R-:W-:Y:S11]  /*48570*/  @!UPT UIADD3 URZ, URZ, URZ, URZ ;  /* 0x0000003f3f3ff290 */ /* 0x000ff6000fffe03f */
[----:B------:R-:W-:Y:S02]  /*48580*/  @!UPT UIADD3 URZ, URZ, URZ, URZ ;  /* 0x0000003f3f3ff290 */ /* 0x000fe4000fffe03f */
[----:B------:R-:W-:Y:S01]  /*48590*/  IMAD.MOV.U32 R14, RZ, RZ, R96 ;  /* 0x000000ffff0e7224 */ /* 0x000fe200078e0060 */
[----:B------:R-:W-:Y:S01]  /*485a0*/  MOV R15, R97 ;  /* 0x00000061000f7202 */ /* 0x000fe20000000f00 */
[----:B------:R-:W-:Y:S01]  /*485b0*/  IMAD.MOV.U32 R10, RZ, RZ, R98 ;  /* 0x000000ffff0a7224 */ /* 0x000fe200078e0062 */
[----:B------:R-:W2:Y:S01]  /*485c0*/  LDL.LU.64 R96, [R1+0x1710] ;  /* 0x0017100001607983 */ /* 0x000ea20000300a00 */
[----:B------:R-:W-:-:S03]  /*485d0*/  IMAD.MOV.U32 R11, RZ, RZ, R99 ;  /* 0x000000ffff0b7224 */ /* 0x000fc600078e0063 */
[----:B------:R-:W2:Y:S01]  /*485e0*/  LDL.LU.64 R98, [R1+0x1718] ;  /* 0x0017180001627983 */ /* 0x000ea20000300a00 */
[----:B---3--:R-:W-:Y:S03]  /*485f0*/  HMMA.1688.F32.TF32 R92, R88, R36, R92 ;  /* 0x00000024585c723c */ /* 0x008fe6000008105c */
[----:B------:R-:W-:Y:S04]  /*48600*/  STL [R1+0x505c], R11 ;  /* 0x00505c0b01007387 */ /* 0x000fe80000100800 */
[----:B------:R-:W-:Y:S04]  /*48610*/  STL [R1+0x5058], R10 ;  /* 0x0050580a01007387 */ /* 0x000fe80000100800 */
[----:B------:R1:W-:Y:S04]  /*48620*/  STL [R1+0x5054], R15 ;  /* 0x0050540f01007387 */ /* 0x0003e80000100800 */
[----:B------:R3:W-:Y:S04]  /*48630*/  STL [R1+0x5050], R14 ;  /* 0x0050500e01007387 */ /* 0x0007e80000100800 */
[----:B------:R-:W5:Y:S04]  /*48640*/  LDL.LU.64 R108, [R1+0x1700] ;  /* 0x00170000016c7983 */ /* 0x000f680000300a00 */
[----:B------:R-:W5:Y:S01]  /*48650*/  LDL.LU.64 R110, [R1+0x1708] ;  /* 0x00170800016e7983 */ /* 0x000f620000300a00 */
[----:B------:R-:W-:-:S03]  /*48660*/  MOV R19, R92 ;  /* 0x0000005c00137202 */ /* 0x000fc60000000f00 */
[----:B------:R-:W5:Y:S01]  /*48670*/  LDL.LU.64 R104, [R1+0x1750] ;  /* 0x0017500001687983 */ /* 0x000f620000300a00 */
[----:B------:R-:W-:Y:S01]  /*48680*/  IMAD.MOV.U32 R18, RZ, RZ, R93 ;  /* 0x000000ffff127224 */ /* 0x000fe200078e005d */
[----:B------:R-:W-:Y:S01]  /*48690*/  MOV R22, R95 ;  /* 0x0000005f00167202 */ /* 0x000fe20000000f00 */
[----:B------:R-:W-:Y:S01]  /*486a0*/  IMAD.MOV.U32 R23, RZ, RZ, R94 ;  /* 0x000000ffff177224 */ /* 0x000fe200078e005e */
[----:B------:R-:W5:Y:S04]  /*486b0*/  LDL.LU.64 R106, [R1+0x1758] ;  /* 0x00175800016a7983 */ /* 0x000f680000300a00 */
[----:B------:R-:W5:Y:S04]  /*486c0*/  LDL.LU.64 R92, [R1+0x1740] ;  /* 0x00174000015c7983 */ /* 0x000f680000300a00 */
[----:B------:R-:W5:Y:S04]  /*486d0*/  LDL.LU.64 R94, [R1+0x1748] ;  /* 0x00174800015e7983 */ /* 0x000f680000300a00 */
[----:B------:R-:W-:Y:S04]  /*486e0*/  STL [R1+0x506c], R22 ;  /* 0x00506c1601007387 */ /* 0x000fe80000100800 */
[----:B------:R-:W-:Y:S04]  /*486f0*/  STL [R1+0x5068], R23 ;  /* 0x0050681701007387 */ /* 0x000fe80000100800 */
[----:B------:R-:W-:Y:S04]  /*48700*/  STL [R1+0x5064], R18 ;  /* 0x0050641201007387 */ /* 0x000fe80000100800 */
[----:B------:R-:W-:Y:S01]  /*48710*/  STL [R1+0x5060], R19 ;  /* 0x0050601301007387 */ /* 0x000fe20000100800 */
[C---:B------:R-:W-:Y:S11]  /*48720*/  HMMA.1688.F32.TF32 R112, R88.reuse, R216, R112 ;  /* 0x000000d85870723c */ /* 0x040ff60000081070 */
[----:B------:R-:W-:Y:S11]  /*48730*/  @!UPT UIADD3 URZ, URZ, URZ, URZ ;  /* 0x0000003f3f3ff290 */ /* 0x000ff6000fffe03f */
[----:B------:R-:W-:Y:S02]  /*48740*/  @!UPT UIADD3 URZ, URZ, URZ, URZ ;  /* 0x0000003f3f3ff290 */ /* 0x000fe4000fffe03f */
[----:B------:R-:W-:Y:S01]  /*48750*/  IMAD.MOV.U32 R86, RZ, RZ, R112 ;  /* 0x000000ffff567224 */ /* 0x000fe200078e0070 */
[----:B------:R-:W-:Y:S01]  /*48760*/  MOV R87, R113 ;  /* 0x0000007100577202 */ /* 0x000fe20000000f00 */
[----:B------:R-:W-:Y:S02]  /*48770*/  IMAD.MOV.U32 R160, RZ, RZ, R114 ;  /* 0x000000ffffa07224 */ /* 0x000fe400078e0072 */
[----:B------:R-:W-:Y:S01]  /*48780*/  IMAD.MOV.U32 R3, RZ, RZ, R115 ;  /* 0x000000ffff037224 */ /* 0x000fe200078e0073 */
[C---:B----4-:R-:W-:Y:S11]  /*48790*/  HMMA.1688.F32.TF32 R100, R88.reuse, R32, R100 ;  /* 0x000000205864723c */ /* 0x050ff60000081064 */
[----:B------:R-:W-:Y:S11]  /*487a0*/  @!UPT UIADD3 URZ, URZ, URZ, URZ ;  /* 0x0000003f3f3ff290 */ /* 0x000ff6000fffe03f */
[----:B------:R-:W-:Y:S02]  /*487b0*/  @!UPT UIADD3 URZ, URZ, URZ, URZ ;  /* 0x0000003f3f3ff290 */ /* 0x000fe4000fffe03f */
[----:B------:R-:W-:Y:S01]  /*487c0*/  IMAD.MOV.U32 R35, RZ, RZ, R103 ;  /* 0x000000ffff237224 */ /* 0x000fe200078e0067 */
[----:B------:R-:W-:Y:S01]  /*487d0*/  MOV R34, R102 ;  /* 0x0000006600227202 */ /* 0x000fe20000000f00 */
[----:B------:R-:W-:Y:S02]  /*487e0*/  IMAD.MOV.U32 R30, RZ, RZ, R100 ;  /* 0x000000ffff1e7224 */ /* 0x000fe400078e0064 */
[----:B------:R-:W-:Y:S02]  /*487f0*/  IMAD.MOV.U32 R31, RZ, RZ, R101 ;  /* 0x000000ffff1f7224 */ /* 0x000fe400078e0065 */
[----:B------:R-:W4:Y:S04]  /*48800*/  LDL.LU.64 R100, [R1+0x1780] ;  /* 0x0017800001647983 */ /* 0x000f280000300a00 */
[----:B------:R-:W4:Y:S04]  /*48810*/  LDL.LU.64 R102, [R1+0x1788] ;  /* 0x0017880001667983 */ /* 0x000f280000300a00 */
[----:B------:R-:W-:Y:S04]  /*48820*/  STL [R1+0x507c], R35 ;  /* 0x00507c2301007387 */ /* 0x000fe80000100800 */
[----:B------:R-:W-:Y:S04]  /*48830*/  STL [R1+0x5078], R34 ;  /* 0x0050782201007387 */ /* 0x000fe80000100800 */
[----:B------:R1:W-:Y:S04]  /*48840*/  STL [R1+0x5074], R31 ;  /* 0x0050741f01007387 */ /* 0x0003e80000100800 */
[----:B------:R1:W-:Y:S01]  /*48850*/  STL [R1+0x5070], R30 ;  /* 0x0050701e01007387 */ /* 0x0003e20000100800 */
[----:B--2---:R-:W-:Y:S11]  /*48860*/  HMMA.1688.F32.TF32 R96, R88, R28, R96 ;  /* 0x0000001c5860723c */ /* 0x004ff60000081060 */
[----:B------:R-:W-:Y:S11]  /*48870*/  @!UPT UIADD3 URZ, URZ, URZ, URZ ;  /* 0x0000003f3f3ff290 */ /* 0x000ff6000fffe03f */
[----:B------:R-:W-:Y:S02]  /*48880*/  @!UPT UIADD3 URZ, URZ, URZ, URZ ;  /* 0x0000003f3f3ff290 */ /* 0x000fe4000fffe03f */
[----:B-1----:R-:W-:Y:S01]  /*48890*/  IMAD.MOV.U32 R15, RZ, RZ, R96 ;  /* 0x000000ffff0f7224 */ /* 0x002fe200078e0060 */
[----:B---3--:R-:W-:Y:S01]  /*488a0*/  MOV R14, R97 ;  /* 0x00000061000e7202 */ /* 0x008fe20000000f00 */
[----:B------:R-:W-:Y:S01]  /*488b0*/  IMAD.MOV.U32 R46, RZ, RZ, R98 ;  /* 0x000000ffff2e7224 */ /* 0x000fe200078e0062 */
[----:B------:R-:W2:Y:S01]  /*488c0*/  LDL.LU.64 R96, [R1+0x1770] ;  /* 0x0017700001607983 */ /* 0x000ea20000300a00 */
[----:B------:R-:W-:-:S03]  /*488d0*/  IMAD.MOV.U32 R47, RZ, RZ, R99 ;  /* 0x000000ffff2f7224 */ /* 0x000fc600078e0063 */
[----:B------:R-:W2:Y:S04]  /*488e0*/  LDL.LU.64 R98, [R1+0x1778] ;  /* 0x0017780001627983 */ /* 0x000ea80000300a00 */
[----:B------:R1:W-:Y:S04]  /*488f0*/  STL [R1+0x5084], R14 ;  /* 0x0050840e01007387 */ /* 0x0003e80000100800 */
[----:B------:R3:W-:Y:S04]  /*48900*/  STL [R1+0x5080], R15 ;  /* 0x0050800f01007387 */ /* 0x0007e80000100800 */
[----:B------:R-:W2:Y:S04]  /*48910*/  LDL.LU.64 R120, [R1+0x1560] ;  /* 0x0015600001787983 */ /* 0x000ea80000300a00 */
[----:B------:R-:W2:Y:S04]  /*48920*/  LDL.LU.64 R122, [R1+0x1568] ;  /* 0x00156800017a7983 */ /* 0x000ea80000300a00 */
[----:B------:R-:W2:Y:S01]  /*48930*/  LDL.LU.64 R112, [R1+0x1550] ;  /* 0x0015500001707983 */ /* 0x000ea20000300a00 */
[----:B-----5:R-:W-:Y:S03]  /*48940*/  HMMA.1688.F32.TF32 R92, R88, R16, R92 ;  /* 0x00000010585c723c */ /* 0x020fe6000008105c */
[----:B------:R-:W5:Y:S11]  /*48950*/  LDL.LU.64 R114, [R1+0x1558] ;  /* 0x0015580001727983 */ /* 0x000f760000300a00 */
[----:B------:R-:W-:Y:S10]  /*48960*/  @!UPT UIADD3 URZ, URZ, URZ, URZ ;  /* 0x0000003f3f3ff290 */ /* 0x000ff4000fffe03f */
[----:B------:R-:W-:Y:S01]  /*48970*/  IMAD.MOV.U32 R31, RZ, RZ, R92 ;  /* 0x000000ffff1f7224 */ /* 0x000fe200078e005c */
[----:B------:R-:W-:Y:S01]  /*48980*/  MOV R30, R93 ;  /* 0x0000005d001e7202 */ /* 0x000fe20000000f00 */
[----:B------:R-:W-:Y:S01]  /*48990*/  IMAD.MOV.U32 R22, RZ, RZ, R94 ;  /* 0x000000ffff167224 */ /* 0x000fe200078e005e */
[----:B------:R-:W5:Y:S01]  /*489a0*/  LDL.LU.64 R92, [R1+0x1540] ;  /* 0x00154000015c7983 */ /* 0x000f620000300a00 */
[----:B------:R-:W-:-:S03]  /*489b0*/  IMAD.MOV.U32 R23, RZ, RZ, R95 ;  /* 0x000000ffff177224 */ /* 0x000fc600078e005f */
[----:B------:R-:W5:Y:S01]  /*489c0*/  LDL.LU.64 R94, [R1+0x1548] ;  /* 0x00154800015e7983 */ /* 0x000f620000300a00 */
[C---:B------:R-:W-:Y:S03]  /*489d0*/  HMMA.1688.F32.TF32 R108, R88.reuse, R8, R108 ;  /* 0x00000008586c723c */ /* 0x040fe6000008106c */
[----:B------:R-:W5:Y:S04]  /*489e0*/  LDL.LU.64 R124, [R1+0x15b0] ;  /* 0x0015b000017c7983 */ /* 0x000f680000300a00 */
[----:B------:R-:W5:Y:S01]  /*489f0*/  LDL.LU.64 R126, [R1+0x15b8] ;  /* 0x0015b800017e7983 */ /* 0x000f620000300a00 */
[----:B------:R-:W-:Y:S11]  /*48a00*/  HMMA.1688.F32.TF32 R104, R88, R12, R104 ;  /* 0x0000000c5868723c */ /* 0x000ff60000081068 */
[----:B------:R-:W-:Y:S05]  /*48a10*/  @!UPT UIADD3 URZ, URZ, URZ, URZ ;  /* 0x0000003f3f3ff290 */ /* 0x000fea000fffe03f */
[----:B------:R-:W-:Y:S01]  /*48a20*/  MOV R38, R108 ;  /* 0x0000006c00267202 */ /* 0x000fe20000000f00 */
[----:B------:R-:W-:Y:S01]  /*48a30*/  IMAD.MOV.U32 R39, RZ, RZ, R109 ;  /* 0x000000ffff277224 */ /* 0x000fe200078e006d */
[----:B------:R-:W-:Y:S01]  /*48a40*/  MOV R51, R111 ;  /* 0x0000006f00337202 */ /* 0x000fe20000000f00 */
[----:B------:R-:W-:Y:S01]  /*48a50*/  IMAD.MOV.U32 R50, RZ, RZ, R110 ;  /* 0x000000ffff327224 */ /* 0x000fe200078e006e */
[----:B------:R-:W5:Y:S04]  /*48a60*/  LDL.LU.64 R108, [R1+0x15a0] ;  /* 0x0015a000016c7983 */ /* 0x000f680000300a00 */
[----:B------:R-:W5:Y:S01]  /*48a70*/  LDL.LU.64 R110, [R1+0x15a8] ;  /* 0x0015a800016e7983 */ /* 0x000f620000300a00 */
[----:B------:R-:W-:Y:S01]  /*48a80*/  IMAD.MOV.U32 R18, RZ, RZ, R104 ;  /* 0x000000ffff127224 */ /* 0x000fe200078e0068 */
[----:B------:R-:W-:Y:S01]  /*48a90*/  MOV R11, R106 ;  /* 0x0000006a000b7202 */ /* 0x000fe20000000f00 */
[----:B------:R-:W-:-:S02]  /*48aa0*/  IMAD.MOV.U32 R19, RZ, RZ, R105 ;  /* 0x000000ffff137224 */ /* 0x000fc400078e0069 */
[----:B------:R-:W-:Y:S01]  /*48ab0*/  IMAD.MOV.U32 R10, RZ, RZ, R107 ;  /* 0x000000ffff0a7224 */ /* 0x000fe200078e006b */
[----:B------:R-:W5:Y:S04]  /*48ac0*/  LDL.LU.64 R104, [R1+0x1590] ;  /* 0x0015900001687983 */ /* 0x000f680000300a00 */
[----:B------:R-:W5:Y:S04]  /*48ad0*/  LDL.LU.64 R106, [R1+0x1598] ;  /* 0x00159800016a7983 */ /* 0x000f680000300a00 */
[----:B------:R-:W5:Y:S04]  /*48ae0*/  LDL.LU.64 R116, [R1+0x1580] ;  /* 0x0015800001747983 */ /* 0x000f680000300a00 */
[----:B------:R-:W5:Y:S01]  /*48af0*/  LDL.LU.64 R118, [R1+0x1588] ;  /* 0x0015880001767983 */ /* 0x000f620000300a00 */
[C---:B----4-:R-:W-:Y:S11]  /*48b00*/  HMMA.1688.F32.TF32 R100, R88.reuse, R20, R100 ;  /* 0x000000145864723c */ /* 0x050ff60000081064 */
[----:B------:R-:W-:Y:S11]  /*48b10*/  @!UPT UIADD3 URZ, URZ, URZ, URZ ;  /* 0x0000003f3f3ff290 */ /* 0x000ff6000fffe03f */
[----:B------:R-:W-:Y:S02]  /*48b20*/  @!UPT UIADD3 URZ, URZ, URZ, URZ ;  /* 0x0000003f3f3ff290 */ /* 0x000fe4000fffe03f */
[----:B-1----:R-:W-:Y:S01]  /*48b30*/  MOV R14, R100 ;  /* 0x00000064000e7202 */ /* 0x002fe20000000f00 */
[----:B---3--:R-:W-:Y:S01]  /*48b40*/  IMAD.MOV.U32 R15, RZ, RZ, R101 ;  /* 0x000000ffff0f7224 */ /* 0x008fe200078e0065 */
[----:B------:R-:W-:Y:S01]  /*48b50*/  MOV R34, R103 ;  /* 0x0000006700227202 */ /* 0x000fe20000000f00 */
[----:B------:R-:W-:Y:S01]  /*48b60*/  IMAD.MOV.U32 R35, RZ, RZ, R102 ;  /* 0x000000ffff237224 */ /* 0x000fe200078e0066 */
[----:B--2---:R-:W-:Y:S01]  /*48b70*/  HMMA.1688.F32.TF32 R88, R88, R44, R96 ;  /* 0x0000002c5858723c */ /* 0x004fe20000081060 */
[----:B------:R-:W2:Y:S04]  /*48b80*/  LDL.LU.64 R96, [R1+0x1570] ;  /* 0x0015700001607983 */ /* 0x000ea80000300a00 */
[----:B------:R-:W2:Y:S04]  /*48b90*/  LDL.LU.64 R98, [R1+0x1578] ;  /* 0x0015780001627983 */ /* 0x000ea80000300a00 */
[----:B------:R-:W3:Y:S04]  /*48ba0*/  LDL.LU.64 R100, [R1+0x15c0] ;  /* 0x0015c00001647983 */ /* 0x000ee80000300a00 */
[----:B------:R-:W3:Y:S11]  /*48bb0*/  LDL.LU.64 R102, [R1+0x15c8] ;  /* 0x0015c80001667983 */ /* 0x000ef60000300a00 */
[----:B------:R-:W-:Y:S01]  /*48bc0*/  IMAD.MOV.U32 R54, RZ, RZ, R88 ;  /* 0x000000ffff367224 */ /* 0x000fe200078e0058 */
[----:B------:R-:W-:Y:S01]  /*48bd0*/  MOV R66, R90 ;  /* 0x0000005a00427202 */ /* 0x000fe20000000f00 */
[----:B------:R-:W-:-:S02]  /*48be0*/  IMAD.MOV.U32 R55, RZ, RZ, R89 ;  /* 0x000000ffff377224 */ /* 0x000fc400078e0059 */
[----:B------:R-:W-:Y:S02]  /*48bf0*/  IMAD.MOV.U32 R67, RZ, RZ, R91 ;  /* 0x000000ffff437224 */ /* 0x000fe400078e005b */
[C---:B------:R-:W-:Y:S01]  /*48c00*/  HMMA.1688.F32.TF32 R88, R80.reuse, R24, R120 ;  /* 0x000000185058723c */ /* 0x040fe20000081078 */
[----:B------:R-:W4:Y:S04]  /*48c10*/  LDL.LU.64 R120, [R1+0x15d0] ;  /* 0x0015d00001787983 */ /* 0x000f280000300a00 */
[----:B------:R-:W4:Y:S11]  /*48c20*/  LDL.LU.64 R122, [R1+0x15d8] ;  /* 0x0015d800017a7983 */ /* 0x000f360000300a00 */
[----:B------:R-:W-:Y:S08]  /*48c30*/  @!UPT UIADD3 URZ, URZ, URZ, URZ ;  /* 0x0000003f3f3ff290 */ /* 0x000ff0000fffe03f */
[----:B------:R-:W-:Y:S01]  /*48c40*/  IMAD.MOV.U32 R58, RZ, RZ, R88 ;  /* 0x000000ffff3a7224 */ /* 0x000fe200078e0058 */
[----:B------:R-:W-:Y:S01]  /*48c50*/  MOV R62, R89 ;  /* 0x00000059003e7202 */ /* 0x000fe20000000f00 */
[----:B------:R-:W-:Y:S02]  /*48c60*/  IMAD.MOV.U32 R63, RZ, RZ, R90 ;  /* 0x000000ffff3f7224 */ /* 0x000fe400078e005a */
[----:B------:R-:W-:Y:S02]  /*48c70*/  IMAD.MOV.U32 R59, RZ, RZ, R91 ;  /* 0x000000ffff3b7224 */ /* 0x000fe400078e005b */
[C---:B-----5:R-:W-:Y:S11]  /*48c80*/  HMMA.1688.F32.TF32 R88, R80.reuse, R4, R112 ;  /* 0x000000045058723c */ /* 0x060ff60000081070 */
[----:B------:R-:W-:Y:S11]  /*48c90*/  @!UPT UIADD3 URZ, URZ, URZ, URZ ;  /* 0x0000003f3f3ff290 */ /* 0x000ff6000fffe03f */
[----:B------:R-:W-:Y:S01]  /*48ca0*/  @!UPT UIADD3 URZ, URZ, URZ, URZ ;  /* 0x0000003f3f3ff290 */ /* 0x000fe2000fffe03f */
[----:B------:R-:W-:Y:S04]  /*48cb0*/  STL.64 [R1+0x350], R88 ;  /* 0x0003505801007387 */ /* 0x000fe80000100a00 */
[----:B------:R1:W-:Y:S04]  /*48cc0*/  STL.64 [R1+0x358], R90 ;  /* 0x0003585a01007387 */ /* 0x0003e80000100a00 */
[----:B------:R-:W5:Y:S04]  /*48cd0*/  LDL.LU.64 R112, [R1+0x1610] ;  /* 0x0016100001707983 */ /* 0x000f680000300a00 */
[----:B------:R-:W5:Y:S01]  /*48ce0*/  LDL.LU.64 R114, [R1+0x1618] ;  /* 0x0016180001727983 */ /* 0x000f620000300a00 */
[C---:B-1----:R-:W-:Y:S03]  /*48cf0*/  HMMA.1688.F32.TF32 R88, R80.reuse, R216, R92 ;  /* 0x000000d85058723c */ /* 0x042fe6000008105c */
[----:B------:R-:W-:Y:S04]  /*48d00*/  LDS R92, [R161+0x100] ;  /* 0x00010000a15c7984 */ /* 0x000fe80000000800 */
[----:B------:R-:W-:Y:S01]  /*48d10*/  LDS R94, [R161+0x2100] ;  /* 0x00210000a15e7984 */ /* 0x000fe20000000800 */
[C---:B------:R-:W-:Y:S03]  /*48d20*/  HMMA.1688.F32.TF32 R116, R80.reuse, R52, R116 ;  /* 0x000000345074723c */ /* 0x040fe60000081074 */
[----:B------:R-:W-:Y:S04]  /*48d30*/  LDS R93, [R189+0x100] ;  /* 0x00010000bd5d7984 */ /* 0x000fe80000000800 */
[----:B------:R-:W1:Y:S08]  /*48d40*/  LDS R95, [R189+0x2100] ;  /* 0x00210000bd5f7984 */ /* 0x000e700000000800 */
[----:B------:R-:W-:Y:S04]  /*48d50*/  STL.64 [R1+0x340], R88 ;  /* 0x0003405801007387 */ /* 0x000fe80000100a00 */
[----:B------:R1:W-:Y:S02]  /*48d60*/  STL.64 [R1+0x348], R90 ;  /* 0x0003485a01007387 */ /* 0x0003e40000100a00 */
[C---:B-1----:R-:W-:Y:S02]  /*48d70*/  HMMA.1688.F32.TF32 R88, R80.reuse, R64, R124 ;  /* 0x000000405058723c */ /* 0x042fe4000008107c */
[----:B------:R-:W5:Y:S04]  /*48d80*/  LDL.LU.64 R124, [R1+0x1600] ;  /* 0x00160000017c7983 */ /* 0x000f680000300a00 */
[----:B------:R-:W5:Y:S11]  /*48d90*/  LDL.LU.64 R126, [R1+0x1608] ;  /* 0x00160800017e7983 */ /* 0x000f760000300a00 */
[----:B------:R-:W-:Y:S06]  /*48da0*/  @!UPT UIADD3 URZ, URZ, URZ, URZ ;  /* 0x0000003f3f3ff290 */ /* 0x000fec000fffe03f */
        /* <DEDUP_REMOVED lines=12> */
[----:B------:R1:W-:Y:S04]  /*48e70*/  STL.64 [R1+0x310], R88 ;  /* 0x0003105801007387 */ /* 0x0003e80000100a00 */
[----:B------:R1:W-:Y:S04]  /*48e80*/  STL.64 [R1+0x318], R90 ;  /* 0x0003185a01007387 */ /* 0x0003e80000100a00 */
[----:B-1----:R-:W5:Y:S04]  /*48e90*/  LDL.LU.64 R88, [R1+0x1730] ;  /* 0x0017300001587983 */ /* 0x002f680000300a00 */
[----:B------:R-:W5:Y:S04]  /*48ea0*/  LDL.LU.64 R90, [R1+0x1738] ;  /* 0x00173800015a7983 */ /* 0x000f680000300a00 */
[----:B------:R-:W-:Y:S04]  /*48eb0*/  STL.64 [R1+0x2e0], R116 ;  /* 0x0002e07401007387 */ /* 0x000fe80000100a00 */
[----:B------:R2:W-:Y:S02]  /*48ec0*/  STL.64 [R1+0x2e8], R118 ;  /* 0x0002e87601007387 */ /* 0x0005e40000100a00 */
[C---:B--2---:R-:W-:Y:S02]  /*48ed0*/  HMMA.1688.F32.TF32 R116, R80.reuse, R48, R96 ;  /* 0x000000305074723c */ /* 0x044fe40000081060 */
[----:B------:R-:W2:Y:S04]  /*48ee0*/  LDL.LU.64 R96, [R1+0x1720] ;  /* 0x0017200001607983 */ /* 0x000ea80000300a00 */
[----:B------:R-:W2:Y:S11]  /*48ef0*/  LDL.LU.64 R98, [R1+0x1728] ;  /* 0x0017280001627983 */ /* 0x000eb60000300a00 */
[----:B------:R-:W-:Y:S06]  /*48f00*/  @!UPT UIADD3 URZ, URZ, URZ, URZ ;  /* 0x0000003f3f3ff290 */ /* 0x000fec000fffe03f */
[----:B------:R-:W-:Y:S04]  /*48f10*/  STL.64 [R1+0x2c0], R116 ;  /* 0x0002c07401007387 */ /* 0x000fe80000100a00 */
[----:B------:R3:W-:Y:S01]  /*48f20*/  STL.64 [R1+0x2c8], R118 ;  /* 0x0002c87601007387 */ /* 0x0007e20000100a00 */
[C---:B----4-:R-:W-:Y:S08]  /*48f30*/  HMMA.1688.F32.TF32 R128, R80.reuse, R32, R120 ;  /* 0x000000205080723c */ /* 0x050ff00000081078 */
[C---:B---3--:R-:W-:Y:S01]  /*48f40*/  HMMA.1688.F32.TF32 R116, R80.reuse, R36, R100 ;  /* 0x000000245074723c */ /* 0x048fe20000081064 */
[----:B------:R-:W3:Y:S04]  /*48f50*/  LDL.LU.64 R100, [R1+0x14b0] ;  /* 0x0014b00001647983 */ /* 0x000ee80000300a00 */
[----:B------:R-:W3:Y:S11]  /*48f60*/  LDL.LU.64 R102, [R1+0x14b8] ;  /* 0x0014b80001667983 */ /* 0x000ef60000300a00 */
[----:B------:R-:W-:Y:S07]  /*48f70*/  @!UPT UIADD3 URZ, URZ, URZ, URZ ;  /* 0x0000003f3f3ff290 */ /* 0x000fee000fffe03f */
[----:B------:R-:W-:Y:S04]  /*48f80*/  STL.64 [R1+0x2b0], R116 ;  /* 0x0002b07401007387 */ /* 0x000fe80000100a00 */
[----:B------:R-:W-:Y:S04]  /*48f90*/  STL.64 [R1+0x2b8], R118 ;  /* 0x0002b87601007387 */ /* 0x000fe80000100a00 */
[----:B------:R-:W4:Y:S04]  /*48fa0*/  LDL.LU.64 R120, [R1+0x14a0] ;  /* 0x0014a00001787983 */ /* 0x000f280000300a00 */
[----:B------:R-:W4:Y:S04]  /*48fb0*/  LDL.LU.64 R122, [R1+0x14a8] ;  /* 0x0014a800017a7983 */ /* 0x000f280000300a00 */
[----:B------:R-:W-:Y:S04]  /*48fc0*/  STL.64 [R1+0x2a0], R128 ;  /* 0x0002a08001007387 */ /* 0x000fe80000100a00 */
[----:B------:R5:W-:Y:S04]  /*48fd0*/  STL.64 [R1+0x2a8], R130 ;  /* 0x0002a88201007387 */ /* 0x000be80000100a00 */
[----:B------:R-:W-:Y:S04]  /*48fe0*/  LDS R116, [R161+0x180] ;  /* 0x00018000a1747984 */ /* 0x000fe80000000800 */
[----:B------:R-:W-:Y:S01]  /*48ff0*/  LDS R118, [R161+0x2180] ;  /* 0x00218000a1767984 */ /* 0x000fe20000000800 */
[C---:B-----5:R-:W-:Y:S03]  /*49000*/  HMMA.1688.F32.TF32 R128, R80.reuse, R28, R112 ;  /* 0x0000001c5080723c */ /* 0x060fe60000081070 */
[----:B------:R-:W5:Y:S04]  /*49010*/  LDL.LU.64 R112, [R1+0x1490] ;  /* 0x0014900001707983 */ /* 0x000f680000300a00 */
[----:B------:R-:W5:Y:S04]  /*49020*/  LDL.LU.64 R114, [R1+0x1498] ;  /* 0x0014980001727983 */ /* 0x000f680000300a00 */
[----:B------:R-:W-:Y:S04]  /*49030*/  LDS R117, [R189+0x180] ;  /* 0x00018000bd757984 */ /* 0x000fe80000000800 */
[----:B------:R-:W1:Y:S08]  /*49040*/  LDS R119, [R189+0x2180] ;  /* 0x00218000bd777984 */ /* 0x000e700000000800 */
[----:B------:R-:W-:Y:S04]  /*49050*/  STL.64 [R1+0x290], R128 ;  /* 0x0002908001007387 */ /* 0x000fe80000100a00 */
[----:B------:R1:W-:Y:S02]  /*49060*/  STL.64 [R1+0x298], R130 ;  /* 0x0002988201007387 */ /* 0x0003e40000100a00 */
[C---:B-1----:R-:W-:Y:S08]  /*49070*/  HMMA.1688.F32.TF32 R128, R80.reuse, R8, R124 ;  /* 0x000000085080723c */ /* 0x042ff0000008107c */
[C---:B------:R-:W-:Y:S01]  /*49080*/  HMMA.1688.F32.TF32 R124, R80.reuse, R12, R108 ;  /* 0x0000000c507c723c */ /* 0x040fe2000008106c */
[----:B------:R-:W5:Y:S11]  /*49090*/  LDL.LU.64 R108, [R1+0x1480] ;  /* 0x00148000016c7983 */ /* 0x000f760000300a00 */
[----:B------:R-:W-:Y:S03]  /*490a0*/  @!UPT UIADD3 URZ, URZ, URZ, URZ ;  /* 0x0000003f3f3ff290 */ /* 0x000fe6000fffe03f */
[----:B------:R-:W-:Y:S04]  /*490b0*/  STL.64 [R1+0x280], R128 ;  /* 0x0002808001007387 */ /* 0x000fe80000100a00 */
[----:B------:R-:W-:Y:S04]  /*490c0*/  STL.64 [R1+0x288], R130 ;  /* 0x0002888201007387 */ /* 0x000fe80000100a00 */
[----:B------:R-:W5:Y:S04]  /*490d0*/  LDL.LU.64 R110, [R1+0x1488] ;  /* 0x00148800016e7983 */ /* 0x000f680000300a00 */
        /* <DEDUP_REMOVED lines=13> */
[----:B------:R-:W-:Y:S01]  /*491b0*/  STL.64 [R1+0x258], R126 ;  /* 0x0002587e01007387 */ /* 0x000fe20000100a00 */
[----:B--2---:R-:W-:Y:S03]  /*491c0*/  HMMA.1688.F32.TF32 R80, R80, R44, R96 ;  /* 0x0000002c5050723c */ /* 0x004fe60000081060 */
[----:B------:R-:W2:Y:S04]  /*491d0*/  LDL.LU.64 R96, [R1+0x1450] ;  /* 0x0014500001607983 */ /* 0x000ea80000300a00 */
[----:B------:R-:W2:Y:S11]  /*491e0*/  LDL.LU.64 R98, [R1+0x1458] ;  /* 0x0014580001627983 */ /* 0x000eb60000300a00 */
[----:B------:R-:W-:Y:S05]  /*491f0*/  @!UPT UIADD3 URZ, URZ, URZ, URZ ;  /* 0x0000003f3f3ff290 */ /* 0x000fea000fffe03f */
[----:B------:R-:W-:Y:S04]  /*49200*/  STL.64 [R1+0x240], R80 ;  /* 0x0002405001007387 */ /* 0x000fe80000100a00 */
[----:B------:R3:W-:Y:S02]  /*49210*/  STL.64 [R1+0x248], R82 ;  /* 0x0002485201007387 */ /* 0x0007e40000100a00 */
[C---:B---3--:R-:W-:Y:S02]  /*49220*/  HMMA.1688.F32.TF32 R80, R92.reuse, R24, R100 ;  /* 0x000000185c50723c */ /* 0x048fe40000081064 */
[----:B------:R-:W3:Y:S04]  /*49230*/  LDL.LU.64 R100, [R1+0x1440] ;  /* 0x0014400001647983 */ /* 0x000ee80000300a00 */
[----:B------:R-:W3:Y:S11]  /*49240*/  LDL.LU.64 R102, [R1+0x1448] ;  /* 0x0014480001667983 */ /* 0x000ef60000300a00 */
[----:B------:R-:W-:Y:S06]  /*49250*/  @!UPT UIADD3 URZ, URZ, URZ, URZ ;  /* 0x0000003f3f3ff290 */ /* 0x000fec000fffe03f */
[----:B------:R-:W-:Y:S04]  /*49260*/  STL.64 [R1+0x230], R80 ;  /* 0x0002305001007387 */ /* 0x000fe80000100a00 */
[----:B------:R4:W-:Y:S04]  /*49270*/  STL.64 [R1+0x238], R82 ;  /* 0x0002385201007387 */ /* 0x0009e80000100a00 */
[----:B------:R-:W3:Y:S04]  /*49280*/  LDL.LU.64 R128, [R1+0x14f0] ;  /* 0x0014f00001807983 */ /* 0x000ee80000300a00 */
[----:B------:R-:W3:Y:S01]  /*49290*/  LDL.LU.64 R130, [R1+0x14f8] ;  /* 0x0014f80001827983 */ /* 0x000ee20000300a00 */
[C---:B----4-:R-:W-:Y:S11]  /*492a0*/  HMMA.1688.F32.TF32 R80, R92.reuse, R4, R120 ;  /* 0x000000045c50723c */ /* 0x050ff60000081078 */
[----:B------:R-:W-:Y:S11]  /*492b0*/  @!UPT UIADD3 URZ, URZ, URZ, URZ ;  /* 0x0000003f3f3ff290 */ /* 0x000ff6000fffe03f */
[----:B------:R-:W-:Y:S01]  /*492c0*/  @!UPT UIADD3 URZ, URZ, URZ, URZ ;  /* 0x0000003f3f3ff290 */ /* 0x000fe2000fffe03f */
[----:B------:R-:W-:Y:S04]  /*492d0*/  STL.64 [R1+0x220], R80 ;  /* 0x0002205001007387 */ /* 0x000fe80000100a00 */
[----:B------:R5:W-:Y:S04]  /*492e0*/  STL.64 [R1+0x228], R82 ;  /* 0x0002285201007387 */ /* 0x000be80000100a00 */
[----:B------:R-:W4:Y:S04]  /*492f0*/  LDL.LU.64 R124, [R1+0x14e0] ;  /* 0x0014e000017c7983 */ /* 0x000f280000300a00 */
[----:B------:R-:W4:Y:S01]  /*49300*/  LDL.LU.64 R126, [R1+0x14e8] ;  /* 0x0014e800017e7983 */ /* 0x000f220000300a00 */
[C---:B-----5:R-:W-:Y:S11]  /*49310*/  HMMA.1688.F32.TF32 R80, R92.reuse, R216, R112 ;  /* 0x000000d85c50723c */ /* 0x060ff60000081070 */
[----:B------:R-:W-:Y:S11]  /*49320*/  @!UPT UIADD3 URZ, URZ, URZ, URZ ;  /* 0x0000003f3f3ff290 */ /* 0x000ff6000fffe03f */
[----:B------:R-:W-:Y:S01]  /*49330*/  @!UPT UIADD3 URZ, URZ, URZ, URZ ;  /* 0x0000003f3f3ff290 */ /* 0x000fe2000fffe03f */
[----:B------:R-:W-:Y:S04]  /*49340*/  STL.64 [R1+0x210], R80 ;  /* 0x0002105001007387 */ /* 0x000fe80000100a00 */
[----:B------:R1:W-:Y:S04]  /*49350*/  STL.64 [R1+0x218], R82 ;  /* 0x0002185201007387 */ /* 0x0003e80000100a00 */
[----:B------:R-:W5:Y:S04]  /*49360*/  LDL.LU.64 R120, [R1+0x1530] ;  /* 0x0015300001787983 */ /* 0x000f680000300a00 */
[----:B------:R-:W5:Y:S04]  /*49370*/  LDL.LU.64 R122, [R1+0x1538] ;  /* 0x00153800017a7983 */ /* 0x000f680000300a00 */
[----:B------:R-:W5:Y:S04]  /*49380*/  LDL.LU.64 R112, [R1+0x1520] ;  /* 0x0015200001707983 */ /* 0x000f680000300a00 */
[----:B------:R-:W5:Y:S01]  /*49390*/  LDL.LU.64 R114, [R1+0x1528] ;  /* 0x0015280001727983 */ /* 0x000f620000300a00 */
[C---:B-1----:R-:W-:Y:S11]  /*493a0*/  HMMA.1688.F32.TF32 R80, R92.reuse, R64, R108 ;  /* 0x000000405c50723c */ /* 0x042ff6000008106c */
[----:B------:R-:W-:Y:S11]  /*493b0*/  @!UPT UIADD3 URZ, URZ, URZ, URZ ;  /* 0x0000003f3f3ff290 */ /* 0x000ff6000fffe03f */
[----:B------:R-:W-:Y:S01]  /*493c0*/  @!UPT UIADD3 URZ, URZ, URZ, URZ ;  /* 0x0000003f3f3ff290 */ /* 0x000fe2000fffe03f */
[----:B------:R-:W-:Y:S04]  /*493d0*/  STL.64 [R1+0x200], R80 ;  /* 0x0002005001007387 */ /* 0x000fe80000100a00 */
[----:B------:R1:W-:Y:S04]  /*493e0*/  STL.64 [R1+0x208], R82 ;  /* 0x0002085201007387 */ /* 0x0003e80000100a00 */
        /* <DEDUP_REMOVED lines=9> */
[C---:B-1----:R-:W-:Y:S03]  /*49480*/  HMMA.1688.F32.TF32 R80, R92.reuse, R56, R88 ;  /* 0x000000385c50723c */ /* 0x042fe60000081058 */
[----:B------:R-:W5:Y:S04]  /*49490*/  LDL.LU.64 R88, [R1+0x1630] ;  /* 0x0016300001587983 */ /* 0x000f680000300a00 */
[----:B------:R-:W5:Y:S11]  /*494a0*/  LDL.LU.64 R90, [R1+0x1638] ;  /* 0x00163800015a7983 */ /* 0x000f760000300a00 */
[----:B------:R-:W-:Y:S05]  /*494b0*/  @!UPT UIADD3 URZ, URZ, URZ, URZ ;  /* 0x0000003f3f3ff290 */ /* 0x000fea000fffe03f */
[----:B------:R-:W-:Y:S04]  /*494c0*/  STL.64 [R1+0x1d0], R80 ;  /* 0x0001d05001007387 */ /* 0x000fe80000100a00 */
[----:B------:R2:W-:Y:S02]  /*494d0*/  STL.64 [R1+0x1d8], R82 ;  /* 0x0001d85201007387 */ /* 0x0005e40000100a00 */
[C---:B--2---:R-:W-:Y:S02]  /*494e0*/  HMMA.1688.F32.TF32 R80, R92.reuse, R52, R96 ;  /* 0x000000345c50723c */ /* 0x044fe40000081060 */
[----:B------:R-:W2:Y:S04]  /*494f0*/  LDL.LU.64 R96, [R1+0x1620] ;  /* 0x0016200001607983 */ /* 0x000ea80000300a00 */
[----:B------:R-:W2:Y:S11]  /*49500*/  LDL.LU.64 R98, [R1+0x1628] ;  /* 0x0016280001627983 */ /* 0x000eb60000300a00 */
[----:B------:R-:W-:Y:S06]  /*49510*/  @!UPT UIADD3 URZ, URZ, URZ, URZ ;  /* 0x0000003f3f3ff290 */ /* 0x000fec000fffe03f */
[----:B------:R1:W-:Y:S04]  /*49520*/  STL.64 [R1+0x1b0], R80 ;  /* 0x0001b05001007387 */ /* 0x0003e80000100a00 */
[----:B------:R3:W-:Y:S04]  /*49530*/  STL.64 [R1+0x1b8], R82 ;  /* 0x0001b85201007387 */ /* 0x0007e80000100a00 */
[----:B-1----:R-:W2:Y:S01]  /*49540*/  LDL.LU.64 R80, [R1+0x13b0] ;  /* 0x0013b00001507983 */ /* 0x002ea20000300a00 */
[C---:B---3--:R-:W-:Y:S03]  /*49550*/  HMMA.1688.F32.TF32 R132, R92.reuse, R48, R100 ;  /* 0x000000305c84723c */ /* 0x048fe60000081064 */
[----:B------:R-:W2:Y:S04]  /*49560*/  LDL.LU.64 R82, [R1+0x13b8] ;  /* 0x0013b80001527983 */ /* 0x000ea80000300a00 */
[----:B------:R-:W2:Y:S04]  /*49570*/  LDL.LU.64 R100, [R1+0x13a0] ;  /* 0x0013a00001647983 */ /* 0x000ea80000300a00 */
[----:B------:R-:W2:Y:S01]  /*49580*/  LDL.LU.64 R102, [R1+0x13a8] ;  /* 0x0013a80001667983 */ /* 0x000ea20000300a00 */
[C---:B------:R-:W-:Y:S11]  /*49590*/  HMMA.1688.F32.TF32 R128, R92.reuse, R36, R128 ;  /* 0x000000245c80723c */ /* 0x040ff60000081080 */
[----:B------:R-:W-:Y:S04]  /*495a0*/  STL.64 [R1+0x1a0], R132 ;  /* 0x0001a08401007387 */ /* 0x000fe80000100a00 */
[----:B------:R-:W-:Y:S01]  /*495b0*/  STL.64 [R1+0x1a8], R134 ;  /* 0x0001a88601007387 */ /* 0x000fe20000100a00 */
[C---:B----4-:R-:W-:Y:S07]  /*495c0*/  HMMA.1688.F32.TF32 R124, R92.reuse, R32, R124 ;  /* 0x000000205c7c723c */ /* 0x050fee000008107c */
[----:B------:R-:W-:Y:S04]  /*495d0*/  STL.64 [R1+0x190], R128 ;  /* 0x0001908001007387 */ /* 0x000fe80000100a00 */
[----:B------:R-:W-:Y:S01]  /*495e0*/  STL.64 [R1+0x198], R130 ;  /* 0x0001988201007387 */ /* 0x000fe20000100a00 */
[C---:B-----5:R-:W-:Y:S08]  /*495f0*/  HMMA.1688.F32.TF32 R120, R92.reuse, R28, R120 ;  /* 0x0000001c5c78723c */ /* 0x060ff00000081078 */
[C---:B------:R-:W-:Y:S03]  /*49600*/  HMMA.1688.F32.TF32 R112, R92.reuse, R8, R112 ;  /* 0x000000085c70723c */ /* 0x040fe60000081070 */
[----:B------:R1:W-:Y:S04]  /*49610*/  STL.64 [R1+0x20], R124 ;  /* 0x0000207c01007387 */ /* 0x0003e80000100a00 */
[----:B------:R4:W-:Y:S08]  /*49620*/  STL.64 [R1+0x28], R126 ;  /* 0x0000287e01007387 */ /* 0x0009f00000100a00 */
[----:B------:R5:W-:Y:S04]  /*49630*/  STL.64 [R1+0x10], R120 ;  /* 0x0000107801007387 */ /* 0x000be80000100a00 */
[----:B------:R1:W-:Y:S01]  /*49640*/  STL.64 [R1+0x18], R122 ;  /* 0x0000187a01007387 */ /* 0x0003e20000100a00 */
[C---:B------:R-:W-:Y:S11]  /*49650*/  HMMA.1688.F32.TF32 R248, R92.reuse, R12, R108 ;  /* 0x0000000c5cf8723c */ /* 0x040ff6000008106c */
[----:B------:R-:W-:Y:S11]  /*49660*/  @!UPT UIADD3 URZ, URZ, URZ, URZ ;  /* 0x0000003f3f3ff290 */ /* 0x000ff6000fffe03f */
[----:B------:R-:W-:Y:S01]  /*49670*/  @!UPT UIADD3 URZ, URZ, URZ, URZ ;  /* 0x0000003f3f3ff290 */ /* 0x000fe2000fffe03f */
[----:B------:R-:W-:Y:S04]  /*49680*/  STL.64 [R1+0x4e70], R250 ;  /* 0x004e70fa01007387 */ /* 0x000fe80000100a00 */
[----:B------:R1:W-:Y:S04]  /*49690*/  STL.64 [R1], R112 ;  /* 0x0000007001007387 */ /* 0x0003e80000100a00 */
[----:B------:R4:W-:Y:S04]  /*496a0*/  STL.64 [R1+0x8], R114 ;  /* 0x0000087201007387 */ /* 0x0009e80000100a00 */
[----:B------:R-:W-:Y:S04]  /*496b0*/  STL.64 [R1+0x4e68], R248 ;  /* 0x004e68f801007387 */ /* 0x000fe80000100a00 */
[----:B-1----:R-:W3:Y:S04]  /*496c0*/  LDL.LU.64 R124, [R1+0x1390] ;  /* 0x00139000017c7983 */ /* 0x002ee80000300a00 */
[----:B----4-:R-:W3:Y:S01]  /*496d0*/  LDL.LU.64 R126, [R1+0x1398] ;  /* 0x00139800017e7983 */ /* 0x010ee20000300a00 */
[C---:B------:R-:W-:Y:S03]  /*496e0*/  HMMA.1688.F32.TF32 R244, R92.reuse, R16, R104 ;  /* 0x000000105cf4723c */ /* 0x040fe60000081068 */
[----:B-----5:R-:W4:Y:S04]  /*496f0*/  LDL.LU.64 R120, [R1+0x1380] ;  /* 0x0013800001787983 */ /* 0x020f280000300a00 */
[----:B------:R-:W4:Y:S01]  /*49700*/  LDL.LU.64 R122, [R1+0x1388] ;  /* 0x00138800017a7983 */ /* 0x000f220000300a00 */
[C---:B------:R-:W-:Y:S11]  /*49710*/  HMMA.1688.F32.TF32 R88, R92.reuse, R20, R88 ;  /* 0x000000145c58723c */ /* 0x040ff60000081058 */
[----:B------:R-:W-:Y:S04]  /*49720*/  @!UPT UIADD3 URZ, URZ, URZ, URZ ;  /* 0x0000003f3f3ff290 */ /* 0x000fe8000fffe03f */
[----:B------:R-:W-:Y:S04]  /*49730*/  STL.64 [R1+0x4e80], R246 ;  /* 0x004e80f601007387 */ /* 0x000fe80000100a00 */
[----:B------:R-:W-:Y:S04]  /*49740*/  STL.64 [R1+0x4e78], R244 ;  /* 0x004e78f401007387 */ /* 0x000fe80000100a00 */
[----:B------:R-:W5:Y:S04]  /*49750*/  LDL.LU.64 R112, [R1+0x1370] ;  /* 0x0013700001707983 */ /* 0x000f680000300a00 */
[----:B------:R-:W5:Y:S04]  /*49760*/  LDL.LU.64 R114, [R1+0x1378] ;  /* 0x0013780001727983 */ /* 0x000f680000300a00 */
[----:B------:R-:W-:Y:S04]  /*49770*/  STL.64 [R1+0x4e90], R90 ;  /* 0x004e905a01007387 */ /* 0x000fe80000100a00 */
[----:B------:R1:W-:Y:S04]  /*49780*/  STL.64 [R1+0x4e88], R88 ;  /* 0x004e885801007387 */ /* 0x0003e80000100a00 */
[----:B-1----:R-:W5:Y:S04]  /*49790*/  LDL.LU.64 R88, [R1+0x1360] ;  /* 0x0013600001587983 */ /* 0x002f680000300a00 */
[----:B------:R-:W5:Y:S01]  /*497a0*/  LDL.LU.64 R90, [R1+0x1368] ;  /* 0x00136800015a7983 */ /* 0x000f620000300a00 */
[----:B--2---:R-:W-:Y:S08]  /*497b0*/  HMMA.1688.F32.TF32 R92, R92, R44, R96 ;  /* 0x0000002c5c5c723c */ /* 0x004ff00000081060 */
[C---:B------:R-:W-:Y:S11]  /*497c0*/  HMMA.1688.F32.TF32 R96, R116.reuse, R24, R80 ;  /* 0x000000187460723c */ /* 0x040ff60000081050 */
[----:B------:R-:W-:Y:S04]  /*497d0*/  @!UPT UIADD3 URZ, URZ, URZ, URZ ;  /* 0x0000003f3f3ff290 */ /* 0x000fe8000fffe03f */
[----:B------:R-:W-:Y:S04]  /*497e0*/  STL.64 [R1+0x4ea0], R94 ;  /* 0x004ea05e01007387 */ /* 0x000fe80000100a00 */
[----:B------:R-:W-:Y:S04]  /*497f0*/  STL.64 [R1+0x4e98], R92 ;  /* 0x004e985c01007387 */ /* 0x000fe80000100a00 */
[----:B------:R-:W2:Y:S01]  /*49800*/  LDL.LU.64 R80, [R1+0x1350] ;  /* 0x0013500001507983 */ /* 0x000ea20000300a00 */
[C---:B------:R-:W-:Y:S03]  /*49810*/  HMMA.1688.F32.TF32 R172, R116.reuse, R4, R100 ;  /* 0x0000000474ac723c */ /* 0x040fe60000081064 */
[----:B------:R-:W2:Y:S04]  /*49820*/  LDL.LU.64 R82, [R1+0x1358] ;  /* 0x0013580001527983 */ /* 0x000ea80000300a00 */
[----:B------:R-:W-:Y:S04]  /*49830*/  STL.64 [R1+0x4eb0], R98 ;  /* 0x004eb06201007387 */ /* 0x000fe80000100a00 */
[----:B------:R1:W-:Y:S04]  /*49840*/  STL.64 [R1+0x4ea8], R96 ;  /* 0x004ea86001007387 */ /* 0x0003e80000100a00 */
[----:B------:R-:W2:Y:S04]  /*49850*/  LDL.LU.64 R108, [R1+0x1340] ;  /* 0x00134000016c7983 */ /* 0x000ea80000300a00 */
[----:B------:R-:W2:Y:S04]  /*49860*/  LDL.LU.64 R110, [R1+0x1348] ;  /* 0x00134800016e7983 */ /* 0x000ea80000300a00 */
[----:B------:R-:W2:Y:S04]  /*49870*/  LDL.LU.64 R104, [R1+0x13f0] ;  /* 0x0013f00001687983 */ /* 0x000ea80000300a00 */
[----:B------:R-:W2:Y:S04]  /*49880*/  LDL.LU.64 R106, [R1+0x13f8] ;  /* 0x0013f800016a7983 */ /* 0x000ea80000300a00 */
[----:B------:R-:W2:Y:S04]  /*49890*/  LDL.LU.64 R100, [R1+0x13e0] ;  /* 0x0013e00001647983 */ /* 0x000ea80000300a00 */
[----:B------:R-:W2:Y:S04]  /*498a0*/  LDL.LU.64 R102, [R1+0x13e8] ;  /* 0x0013e80001667983 */ /* 0x000ea80000300a00 */
[----:B------:R1:W-:Y:S04]  /*498b0*/  STL [R1+0x4ec4], R172 ;  /* 0x004ec4ac01007387 */ /* 0x0003e80000100800 */
[----:B------:R1:W-:Y:S04]  /*498c0*/  STL [R1+0x4ec0], R173 ;  /* 0x004ec0ad01007387 */ /* 0x0003e80000100800 */
[----:B------:R-:W-:Y:S04]  /*498d0*/  STL [R1+0x4ebc], R174 ;  /* 0x004ebcae01007387 */ /* 0x000fe80000100800 */
[----:B------:R1:W-:Y:S01]  /*498e0*/  STL [R1+0x4eb8], R175 ;  /* 0x004eb8af01007387 */ /* 0x0003e20000100800 */
[C---:B---3--:R-:W-:Y:S08]  /*498f0*/  HMMA.1688.F32.TF32 R204, R116.reuse, R216, R124 ;  /* 0x000000d874cc723c */ /* 0x048ff0000008107c */
[C---:B----4-:R-:W-:Y:S11]  /*49900*/  HMMA.1688.F32.TF32 R184, R116.reuse, R64, R120 ;  /* 0x0000004074b8723c */ /* 0x050ff60000081078 */
[----:B------:R-:W-:Y:S04]  /*49910*/  @!UPT UIADD3 URZ, URZ, URZ, URZ ;  /* 0x0000003f3f3ff290 */ /* 0x000fe8000fffe03f */
[----:B------:R-:W-:Y:S04]  /*49920*/  STL.64 [R1+0x4ed0], R206 ;  /* 0x004ed0ce01007387 */ /* 0x000fe80000100a00 */
[----:B------:R-:W-:Y:S04]  /*49930*/  STL.64 [R1+0x4ec8], R204 ;  /* 0x004ec8cc01007387 */ /* 0x000fe80000100a00 */
[----:B-1----:R-:W3:Y:S04]  /*49940*/  LDL.LU.64 R96, [R1+0x1430] ;  /* 0x0014300001607983 */ /* 0x002ee80000300a00 */
[----:B------:R-:W3:Y:S01]  /*49950*/  LDL.LU.64 R98, [R1+0x1438] ;  /* 0x0014380001627983 */ /* 0x000ee20000300a00 */
[C---:B-----5:R-:W-:Y:S03]  /*49960*/  HMMA.1688.F32.TF32 R120, R116.reuse, R60, R112 ;  /* 0x0000003c7478723c */ /* 0x060fe60000081070 */
[----:B------:R-:W-:Y:S04]  /*49970*/  STL.64 [R1+0x4ee0], R186 ;  /* 0x004ee0ba01007387 */ /* 0x000fe80000100a00 */
[----:B------:R-:W-:Y:S04]  /*49980*/  STL.64 [R1+0x4ed8], R184 ;  /* 0x004ed8b801007387 */ /* 0x000fe80000100a00 */
[----:B------:R-:W4:Y:S04]  /*49990*/  LDL.LU.64 R92, [R1+0x1420] ;  /* 0x00142000015c7983 */ /* 0x000f280000300a00 */
[----:B------:R-:W4:Y:S08]  /*499a0*/  LDL.LU.64 R94, [R1+0x1428] ;  /* 0x00142800015e7983 */ /* 0x000f300000300a00 */
[----:B------:R-:W-:Y:S01]  /*499b0*/  STL.64 [R1+0x4ef0], R122 ;  /* 0x004ef07a01007387 */ /* 0x000fe20000100a00 */
[C---:B------:R-:W-:Y:S03]  /*499c0*/  HMMA.1688.F32.TF32 R132, R116.reuse, R56, R88 ;  /* 0x000000387484723c */ /* 0x040fe60000081058 */
[----:B------:R-:W-:Y:S04]  /*499d0*/  STL.64 [R1+0x4ee8], R120 ;  /* 0x004ee87801007387 */ /* 0x000fe80000100a00 */
[----:B------:R-:W5:Y:S04]  /*499e0*/  LDL.LU.64 R88, [R1+0x14d0] ;  /* 0x0014d00001587983 */ /* 0x000f680000300a00 */
[----:B------:R-:W5:Y:S01]  /*499f0*/  LDL.LU.64 R90, [R1+0x14d8] ;  /* 0x0014d800015a7983 */ /* 0x000f620000300a00 */
[C---:B--2---:R-:W-:Y:S11]  /*49a00*/  HMMA.1688.F32.TF32 R208, R116.reuse, R52, R80 ;  /* 0x0000003474d0723c */ /* 0x044ff60000081050 */
[----:B------:R-:W-:Y:S01]  /*49a10*/  STL.64 [R1+0x4f00], R134 ;  /* 0x004f008601007387 */ /* 0x000fe20000100a00 */
[C---:B------:R-:W-:Y:S08]  /*49a20*/  HMMA.1688.F32.TF32 R108, R116.reuse, R48, R108 ;  /* 0x00000030746c723c */ /* 0x040ff0000008106c */
[C---:B------:R-:W-:Y:S08]  /*49a30*/  HMMA.1688.F32.TF32 R100, R116.reuse, R32, R100 ;  /* 0x000000207464723c */ /* 0x040ff00000081064 */
[C---:B------:R-:W-:Y:S01]  /*49a40*/  HMMA.1688.F32.TF32 R200, R116.reuse, R36, R104 ;  /* 0x0000002474c8723c */ /* 0x040fe20000081068 */
[----:B------:R1:W-:Y:S04]  /*49a50*/  STL.64 [R1+0x4ef8], R132 ;  /* 0x004ef88401007387 */ /* 0x0003e80000100a00 */
[----:B------:R-:W2:Y:S04]  /*49a60*/  LDL.LU.64 R80, [R1+0x14c0] ;  /* 0x0014c00001507983 */ /* 0x000ea80000300a00 */
[----:B------:R-:W2:Y:S07]  /*49a70*/  LDL.LU.64 R82, [R1+0x14c8] ;  /* 0x0014c80001527983 */ /* 0x000eae0000300a00 */
[----:B------:R-:W-:Y:S01]  /*49a80*/  MOV R172, R100 ;  /* 0x0000006400ac7202 */ /* 0x000fe20000000f00 */
[----:B------:R-:W-:Y:S01]  /*49a90*/  IMAD.MOV.U32 R173, RZ, RZ, R101 ;  /* 0x000000ffffad7224 */ /* 0x000fe200078e0065 */
[----:B------:R-:W-:Y:S01]  /*49aa0*/  MOV R175, R103 ;  /* 0x0000006700af7202 */ /* 0x000fe20000000f00 */
[----:B------:R-:W-:Y:S01]  /*49ab0*/  IMAD.MOV.U32 R174, RZ, RZ, R102 ;  /* 0x000000ffffae7224 */ /* 0x000fe200078e0066 */
        /* <DEDUP_REMOVED lines=8> */
[----:B------:R-:W2:Y:S04]  /*49b40*/  LDL.LU.64 R112, [R1+0x1510] ;  /* 0x0015100001707983 */ /* 0x000ea80000300a00 */
[----:B------:R-:W2:Y:S01]  /*49b50*/  LDL.LU.64 R114, [R1+0x1518] ;  /* 0x0015180001727983 */ /* 0x000ea20000300a00 */
[C---:B---3--:R-:W-:Y:S03]  /*49b60*/  HMMA.1688.F32.TF32 R100, R116.reuse, R28, R96 ;  /* 0x0000001c7464723c */ /* 0x048fe60000081060 */
[----:B------:R-:W3:Y:S04]  /*49b70*/  LDL.LU.64 R96, [R1+0x1500] ;  /* 0x0015000001607983 */ /* 0x000ee80000300a00 */
[----:B------:R-:W3:Y:S01]  /*49b80*/  LDL.LU.64 R98, [R1+0x1508] ;  /* 0x0015080001627983 */ /* 0x000ee20000300a00 */
[C---:B----4-:R-:W-:Y:S11]  /*49b90*/  HMMA.1688.F32.TF32 R104, R116.reuse, R8, R92 ;  /* 0x000000087468723c */ /* 0x050ff6000008105c */
[----:B------:R-:W-:Y:S04]  /*49ba0*/  @!UPT UIADD3 URZ, URZ, URZ, URZ ;  /* 0x0000003f3f3ff290 */ /* 0x000fe8000fffe03f */
[----:B------:R-:W-:Y:S04]  /*49bb0*/  STL.64 [R1+0x4f50], R102 ;  /* 0x004f506601007387 */ /* 0x000fe80000100a00 */
[----:B------:R4:W-:Y:S04]  /*49bc0*/  STL.64 [R1+0x4f48], R100 ;  /* 0x004f486401007387 */ /* 0x0009e80000100a00 */
[----:B-1----:R-:W3:Y:S04]  /*49bd0*/  LDL.LU.64 R132, [R1+0x460] ;  /* 0x0004600001847983 */ /* 0x002ee80000300a00 */
[----:B------:R-:W3:Y:S01]  /*49be0*/  LDL.LU.64 R134, [R1+0x468] ;  /* 0x0004680001867983 */ /* 0x000ee20000300a00 */
[C---:B-----5:R-:W-:Y:S03]  /*49bf0*/  HMMA.1688.F32.TF32 R124, R116.reuse, R12, R88 ;  /* 0x0000000c747c723c */ /* 0x060fe60000081058 */
[----:B------:R-:W-:Y:S04]  /*49c00*/  STL.64 [R1+0x4f60], R106 ;  /* 0x004f606a01007387 */ /* 0x000fe80000100a00 */
[----:B------:R-:W-:Y:S04]  /*49c10*/  STL.64 [R1+0x4f58], R104 ;  /* 0x004f586801007387 */ /* 0x000fe80000100a00 */
[----:B------:R-:W5:Y:S04]  /*49c20*/  LDL.LU.64 R92, [R1+0x450] ;  /* 0x00045000015c7983 */ /* 0x000f680000300a00 */
[----:B------:R-:W5:Y:S08]  /*49c30*/  LDL.LU.64 R94, [R1+0x458] ;  /* 0x00045800015e7983 */ /* 0x000f700000300a00 */
[----:B------:R-:W-:Y:S04]  /*49c40*/  STL.64 [R1+0x4f70], R126 ;  /* 0x004f707e01007387 */ /* 0x000fe80000100a00 */
[----:B------:R1:W-:Y:S04]  /*49c50*/  STL.64 [R1+0x4f68], R124 ;  /* 0x004f687c01007387 */ /* 0x0003e80000100a00 */
[----:B----4-:R-:W4:Y:S04]  /*49c60*/  LDL.LU.64 R100, [R1+0x440] ;  /* 0x0004400001647983 */ /* 0x010f280000300a00 */
[----:B------:R-:W4:Y:S04]  /*49c70*/  LDL.LU.64 R102, [R1+0x448] ;  /* 0x0004480001667983 */ /* 0x000f280000300a00 */
[----:B-1----:R-:W4:Y:S04]  /*49c80*/  LDL.LU.64 R124, [R1+0x12c0] ;  /* 0x0012c000017c7983 */ /* 0x002f280000300a00 */
[----:B------:R-:W4:Y:S04]  /*49c90*/  LDL.LU.64 R126, [R1+0x12c8] ;  /* 0x0012c800017e7983 */ /* 0x000f280000300a00 */
[----:B------:R-:W4:Y:S04]  /*49ca0*/  LDL.LU.64 R120, [R1+0x670] ;  /* 0x0006700001787983 */ /* 0x000f280000300a00 */
[----:B------:R-:W4:Y:S04]  /*49cb0*/  LDL.LU.64 R122, [R1+0x678] ;  /* 0x00067800017a7983 */ /* 0x000f280000300a00 */
[----:B------:R-:W4:Y:S04]  /*49cc0*/  LDL.LU.64 R88, [R1+0x630] ;  /* 0x0006300001587983 */ /* 0x000f280000300a00 */
[----:B------:R-:W4:Y:S04]  /*49cd0*/  LDL.LU.64 R90, [R1+0x638] ;  /* 0x00063800015a7983 */ /* 0x000f280000300a00 */
[----:B------:R-:W4:Y:S04]  /*49ce0*/  LDL.LU.64 R108, [R1+0x570] ;  /* 0x00057000016c7983 */ /* 0x000f280000300a00 */
[----:B------:R-:W4:Y:S04]  /*49cf0*/  LDL.LU.64 R110, [R1+0x578] ;  /* 0x00057800016e7983 */ /* 0x000f280000300a00 */
[----:B------:R-:W4:Y:S04]  /*49d00*/  LDL.LU.64 R104, [R1+0x560] ;  /* 0x0005600001687983 */ /* 0x000f280000300a00 */
[----:B------:R-:W4:Y:S01]  /*49d10*/  LDL.LU.64 R106, [R1+0x568] ;  /* 0x00056800016a7983 */ /* 0x000f220000300a00 */
[C---:B--2---:R-:W-:Y:S03]  /*49d20*/  HMMA.1688.F32.TF32 R128, R116.reuse, R16, R80 ;  /* 0x000000107480723c */ /* 0x044fe60000081050 */
[----:B------:R-:W2:Y:S04]  /*49d30*/  LDL.LU.64 R80, [R1+0x12e0] ;  /* 0x0012e00001507983 */ /* 0x000ea80000300a00 */
[----:B------:R-:W2:Y:S11]  /*49d40*/  LDL.LU.64 R82, [R1+0x12e8] ;  /* 0x0012e80001527983 */ /* 0x000eb60000300a00 */
[----:B------:R-:W-:Y:S05]  /*49d50*/  @!UPT UIADD3 URZ, URZ, URZ, URZ ;  /* 0x0000003f3f3ff290 */ /* 0x000fea000fffe03f */
[----:B------:R-:W-:Y:S01]  /*49d60*/  STL.64 [R1+0x4f80], R130 ;  /* 0x004f808201007387 */ /* 0x000fe20000100a00 */
[C---:B------:R-:W-:Y:S03]  /*49d70*/  HMMA.1688.F32.TF32 R112, R116.reuse, R20, R112 ;  /* 0x000000147470723c */ /* 0x040fe60000081070 */
[----:B------:R-:W-:Y:S11]  /*49d80*/  STL.64 [R1+0x4f78], R128 ;  /* 0x004f788001007387 */ /* 0x000ff60000100a00 */
[----:B------:R-:W-:Y:S09]  /*49d90*/  @!UPT UIADD3 URZ, URZ, URZ, URZ ;  /* 0x0000003f3f3ff290 */ /* 0x000ff2000fffe03f */
[----:B------:R-:W-:Y:S04]  /*49da0*/  STL.64 [R1+0x4f90], R114 ;  /* 0x004f907201007387 */ /* 0x000fe80000100a00 */
[----:B------:R-:W-:Y:S01]  /*49db0*/  STL.64 [R1+0x4f88], R112 ;  /* 0x004f887001007387 */ /* 0x000fe20000100a00 */
[----:B---3--:R-:W-:Y:S03]  /*49dc0*/  HMMA.1688.F32.TF32 R116, R116, R44, R96 ;  /* 0x0000002c7474723c */ /* 0x008fe60000081060 */
[----:B------:R-:W3:Y:S04]  /*49dd0*/  LDL.LU.64 R96, [R1+0x12f0] ;  /* 0x0012f00001607983 */ /* 0x000ee80000300a00 */
[----:B------:R-:W3:Y:S01]  /*49de0*/  LDL.LU.64 R98, [R1+0x12f8] ;  /* 0x0012f80001627983 */ /* 0x000ee20000300a00 */
[C---:B------:R-:W-:Y:S11]  /*49df0*/  HMMA.1688.F32.TF32 R224, R168.reuse, R24, R132 ;  /* 0x00000018a8e0723c */ /* 0x040ff60000081084 */
[----:B------:R-:W-:Y:S04]  /*49e00*/  @!UPT UIADD3 URZ, URZ, URZ, URZ ;  /* 0x0000003f3f3ff290 */ /* 0x000fe8000fffe03f */
[----:B------:R-:W-:Y:S01]  /*49e10*/  STL.64 [R1+0x4fa0], R118 ;  /* 0x004fa07601007387 */ /* 0x000fe20000100a00 */
[C---:B-----5:R-:W-:Y:S03]  /*49e20*/  HMMA.1688.F32.TF32 R228, R168.reuse, R4, R92 ;  /* 0x00000004a8e4723c */ /* 0x060fe6000008105c */
[----:B------:R-:W-:Y:S04]  /*49e30*/  STL.64 [R1+0x4f98], R116 ;  /* 0x004f987401007387 */ /* 0x000fe80000100a00 */
[----:B------:R-:W-:Y:S04]  /*49e40*/  STL.64 [R1+0x4fb0], R226 ;  /* 0x004fb0e201007387 */ /* 0x000fe80000100a00 */
[----:B------:R-:W-:Y:S04]  /*49e50*/  STL.64 [R1+0x4fa8], R224 ;  /* 0x004fa8e001007387 */ /* 0x000fe80000100a00 */
[----:B------:R-:W5:Y:S04]  /*49e60*/  LDL.LU.64 R92, [R1+0x1330] ;  /* 0x00133000015c7983 */ /* 0x000f680000300a00 */
[----:B------:R-:W5:Y:S01]  /*49e70*/  LDL.LU.64 R94, [R1+0x1338] ;  /* 0x00133800015e7983 */ /* 0x000f620000300a00 */
[C---:B----4-:R-:W-:Y:S03]  /*49e80*/  HMMA.1688.F32.TF32 R136, R168.reuse, R216, R100 ;  /* 0x000000d8a888723c */ /* 0x050fe60000081064 */
[----:B------:R-:W-:Y:S04]  /*49e90*/  STL.64 [R1+0x4fc0], R230 ;  /* 0x004fc0e601007387 */ /* 0x000fe80000100a00 */
[----:B------:R-:W-:Y:S04]  /*49ea0*/  STL.64 [R1+0x4fb8], R228 ;  /* 0x004fb8e401007387 */ /* 0x000fe80000100a00 */
[----:B------:R-:W4:Y:S04]  /*49eb0*/  LDL.LU.64 R100, [R1+0x1320] ;  /* 0x0013200001647983 */ /* 0x000f280000300a00 */
[----:B------:R-:W4:Y:S01]  /*49ec0*/  LDL.LU.64 R102, [R1+0x1328] ;  /* 0x0013280001667983 */ /* 0x000f220000300a00 */
[C---:B------:R-:W-:Y:S03]  /*49ed0*/  HMMA.1688.F32.TF32 R220, R168.reuse, R56, R88 ;  /* 0x00000038a8dc723c */ /* 0x040fe60000081058 */
[----:B------:R-:W2:Y:S04]  /*49ee0*/  LDL.LU.64 R88, [R1+0x13d0] ;  /* 0x0013d00001587983 */ /* 0x000ea80000300a00 */
[----:B------:R-:W2:Y:S01]  /*49ef0*/  LDL.LU.64 R90, [R1+0x13d8] ;  /* 0x0013d800015a7983 */ /* 0x000ea20000300a00 */
[C---:B------:R-:W-:Y:S03]  /*49f00*/  HMMA.1688.F32.TF32 R180, R168.reuse, R48, R104 ;  /* 0x00000030a8b4723c */ /* 0x040fe60000081068 */
[----:B------:R-:W2:Y:S04]  /*49f10*/  LDL.LU.64 R104, [R1+0x13c0] ;  /* 0x0013c00001687983 */ /* 0x000ea80000300a00 */
[----:B------:R-:W2:Y:S01]  /*49f20*/  LDL.LU.64 R106, [R1+0x13c8] ;  /* 0x0013c800016a7983 */ /* 0x000ea20000300a00 */
[C---:B---3--:R-:W-:Y:S03]  /*49f30*/  HMMA.1688.F32.TF32 R152, R168.reuse, R32, R96 ;  /* 0x00000020a898723c */ /* 0x048fe60000081060 */
[----:B------:R-:W3:Y:S04]  /*49f40*/  LDL.LU.64 R96, [R1+0x1410] ;  /* 0x0014100001607983 */ /* 0x000ee80000300a00 */
[----:B------:R-:W3:Y:S11]  /*49f50*/  LDL.LU.64 R98, [R1+0x1418] ;  /* 0x0014180001627983 */ /* 0x000ef60000300a00 */
[----:B------:R-:W-:Y:S05]  /*49f60*/  @!UPT UIADD3 URZ, URZ, URZ, URZ ;  /* 0x0000003f3f3ff290 */ /* 0x000fea000fffe03f */
[----:B------:R-:W-:Y:S04]  /*49f70*/  STL [R1+0x4d98], R152 ;  /* 0x004d989801007387 */ /* 0x000fe80000100800 */
[----:B------:R-:W-:Y:S04]  /*49f80*/  STL [R1+0x4d94], R153 ;  /* 0x004d949901007387 */ /* 0x000fe80000100800 */
[----:B------:R-:W-:Y:S04]  /*49f90*/  STL [R1+0x4d90], R154 ;  /* 0x004d909a01007387 */ /* 0x000fe80000100800 */
[----:B------:R-:W-:Y:S01]  /*49fa0*/  STL [R1+0x4d8c], R155 ;  /* 0x004d8c9b01007387 */ /* 0x000fe20000100800 */
[C---:B-----5:R-:W-:Y:S03]  /*49fb0*/  HMMA.1688.F32.TF32 R192, R168.reuse, R28, R92 ;  /* 0x0000001ca8c0723c */ /* 0x060fe6000008105c */
[----:B------:R-:W5:Y:S04]  /*49fc0*/  LDL.LU.64 R92, [R1+0x1400] ;  /* 0x00140000015c7983 */ /* 0x000f680000300a00 */
[----:B------:R-:W5:Y:S01]  /*49fd0*/  LDL.LU.64 R94, [R1+0x1408] ;  /* 0x00140800015e7983 */ /* 0x000f620000300a00 */
[C---:B----4-:R-:W-:Y:S11]  /*49fe0*/  HMMA.1688.F32.TF32 R196, R168.reuse, R8, R100 ;  /* 0x00000008a8c4723c */ /* 0x050ff60000081064 */
[----:B------:R-:W-:Y:S04]  /*49ff0*/  @!UPT UIADD3 URZ, URZ, URZ, URZ ;  /* 0x0000003f3f3ff290 */ /* 0x000fe8000fffe03f */
[----:B------:R-:W-:Y:S04]  /*4a000*/  STL [R1+0x4da8], R192 ;  /* 0x004da8c001007387 */ /* 0x000fe80000100800 */
[----:B------:R-:W-:Y:S04]  /*4a010*/  STL [R1+0x4da4], R193 ;  /* 0x004da4c101007387 */ /* 0x000fe80000100800 */
[----:B------:R-:W-:Y:S04]  /*4a020*/  STL [R1+0x4da0], R194 ;  /* 0x004da0c201007387 */ /* 0x000fe80000100800 */
[----:B------:R-:W-:Y:S04]  /*4a030*/  STL [R1+0x4d9c], R195 ;  /* 0x004d9cc301007387 */ /* 0x000fe80000100800 */
[----:B------:R-:W4:Y:S04]  /*4a040*/  LDL.LU.64 R100, [R1+0x3f0] ;  /* 0x0003f00001647983 */ /* 0x000f280000300a00 */
[----:B------:R-:W4:Y:S01]  /*4a050*/  LDL.LU.64 R102, [R1+0x3f8] ;  /* 0x0003f80001667983 */ /* 0x000f220000300a00 */
[C---:B--2---:R-:W-:Y:S03]  /*4a060*/  HMMA.1688.F32.TF32 R144, R168.reuse, R12, R88 ;  /* 0x0000000ca890723c */ /* 0x044fe60000081058 */
[----:B------:R-:W-:Y:S04]  /*4a070*/  STL [R1+0x4db4], R196 ;  /* 0x004db4c401007387 */ /* 0x000fe80000100800 */
[----:B------:R-:W-:Y:S04]  /*4a080*/  STL [R1+0x4db0], R197 ;  /* 0x004db0c501007387 */ /* 0x000fe80000100800 */
[----:B------:R-:W-:Y:S04]  /*4a090*/  STL [R1+0x4dac], R198 ;  /* 0x004dacc601007387 */ /* 0x000fe80000100800 */
[----:B------:R-:W-:Y:S04]  /*4a0a0*/  STL [R1+0x4d88], R199 ;  /* 0x004d88c701007387 */ /* 0x000fe80000100800 */
[----:B------:R-:W2:Y:S04]  /*4a0b0*/  LDL.LU.64 R88, [R1+0x300] ;  /* 0x0003000001587983 */ /* 0x000ea80000300a00 */
[----:B------:R-:W2:Y:S01]  /*4a0c0*/  LDL.LU.64 R90, [R1+0x308] ;  /* 0x00030800015a7983 */ /* 0x000ea20000300a00 */
[C---:B------:R-:W-:Y:S03]  /*4a0d0*/  HMMA.1688.F32.TF32 R148, R168.reuse, R16, R104 ;  /* 0x00000010a894723c */ /* 0x040fe60000081068 */
[----:B------:R-:W-:Y:S04]  /*4a0e0*/  STL [R1+0x4dc0], R144 ;  /* 0x004dc09001007387 */ /* 0x000fe80000100800 */
[----:B------:R-:W-:Y:S04]  /*4a0f0*/  STL [R1+0x4dbc], R145 ;  /* 0x004dbc9101007387 */ /* 0x000fe80000100800 */
[----:B------:R-:W-:Y:S04]  /*4a100*/  STL [R1+0x4db8], R146 ;  /* 0x004db89201007387 */ /* 0x000fe80000100800 */
[----:B------:R-:W-:Y:S08]  /*4a110*/  STL [R1+0x4d84], R147 ;  /* 0x004d849301007387 */ /* 0x000ff00000100800 */
[----:B------:R-:W-:Y:S04]  /*4a120*/  STL [R1+0x4dc8], R148 ;  /* 0x004dc89401007387 */ /* 0x000fe80000100800 */
[----:B------:R-:W-:Y:S04]  /*4a130*/  STL [R1+0x4dc4], R149 ;  /* 0x004dc49501007387 */ /* 0x000fe80000100800 */
[----:B------:R-:W-:Y:S04]  /*4a140*/  STL [R1+0x4d80], R150 ;  /* 0x004d809601007387 */ /* 0x000fe80000100800 */
[----:B------:R-:W-:Y:S01]  /*4a150*/  STL [R1+0x4d7c], R151 ;  /* 0x004d7c9701007387 */ /* 0x000fe20000100800 */
[C---:B------:R-:W-:Y:S08]  /*4a160*/  HMMA.1688.F32.TF32 R140, R168.reuse, R64, R124 ;  /* 0x00000040a88c723c */ /* 0x040ff0000008107c */
[C---:B------:R-:W-:Y:S08]  /*4a170*/  HMMA.1688.F32.TF32 R212, R168.reuse, R60, R120 ;  /* 0x0000003ca8d4723c */ /* 0x040ff00000081078 */
[C---:B------:R-:W-:Y:S08]  /*4a180*/  HMMA.1688.F32.TF32 R176, R168.reuse, R52, R108 ;  /* 0x00000034a8b0723c */ /* 0x040ff0000008106c */
[C---:B------:R-:W-:Y:S08]  /*4a190*/  HMMA.1688.F32.TF32 R80, R168.reuse, R36, R80 ;  /* 0x00000024a850723c */ /* 0x040ff00000081050 */
[C---:B---3--:R-:W-:Y:S01]  /*4a1a0*/  HMMA.1688.F32.TF32 R164, R168.reuse, R20, R96 ;  /* 0x00000014a8a4723c */ /* 0x048fe20000081060 */
[----:B------:R-:W3:Y:S04]  /*4a1b0*/  LDL.LU.64 R96, [R1+0x380] ;  /* 0x0003800001607983 */ /* 0x000ee80000300a00 */
[----:B------:R-:W3:Y:S11]  /*4a1c0*/  LDL.LU.64 R98, [R1+0x388] ;  /* 0x0003880001627983 */ /* 0x000ef60000300a00 */
[----:B------:R-:W-:Y:S07]  /*4a1d0*/  @!UPT UIADD3 URZ, URZ, URZ, URZ ;  /* 0x0000003f3f3ff290 */ /* 0x000fee000fffe03f */
[----:B------:R-:W-:Y:S04]  /*4a1e0*/  STL [R1+0x4dd4], R164 ;  /* 0x004dd4a401007387 */ /* 0x000fe80000100800 */
[----:B------:R-:W-:Y:S04]  /*4a1f0*/  STL [R1+0x4dd0], R165 ;  /* 0x004dd0a501007387 */ /* 0x000fe80000100800 */
[----:B------:R-:W-:Y:S04]  /*4a200*/  STL [R1+0x4dcc], R166 ;  /* 0x004dcca601007387 */ /* 0x000fe80000100800 */
[----:B------:R-:W-:Y:S01]  /*4a210*/  STL [R1+0x4d78], R167 ;  /* 0x004d78a701007387 */ /* 0x000fe20000100800 */
[----:B-----5:R-:W-:Y:S03]  /*4a220*/  HMMA.1688.F32.TF32 R168, R168, R44, R92 ;  /* 0x0000002ca8a8723c */ /* 0x020fe6000008105c */
[----:B------:R-:W5:Y:S04]  /*4a230*/  LDL.LU.64 R92, [R1+0x3a0] ;  /* 0x0003a000015c7983 */ /* 0x000f680000300a00 */
[----:B------:R-:W5:Y:S01]  /*4a240*/  LDL.LU.64 R94, [R1+0x3a8] ;  /* 0x0003a800015e7983 */ /* 0x000f620000300a00 */
[C---:B----4-:R-:W-:Y:S11]  /*4a250*/  HMMA.1688.F32.TF32 R156, R236.reuse, R24, R100 ;  /* 0x00000018ec9c723c */ /* 0x050ff60000081064 */
[----:B------:R-:W-:Y:S04]  /*4a260*/  @!UPT UIADD3 URZ, URZ, URZ, URZ ;  /* 0x0000003f3f3ff290 */ /* 0x000fe8000fffe03f */
[----:B------:R1:W-:Y:S04]  /*4a270*/  STL [R1+0x4de4], R168 ;  /* 0x004de4a801007387 */ /* 0x0003e80000100800 */
[----:B------:R-:W-:Y:S01]  /*4a280*/  STL [R1+0x4de0], R169 ;  /* 0x004de0a901007387 */ /* 0x000fe20000100800 */
[----:B--2---:R-:W-:Y:S03]  /*4a290*/  HMMA.1688.F32.TF32 R88, R236, R4, R88 ;  /* 0x00000004ec58723c */ /* 0x004fe60000081058 */
[----:B------:R2:W-:Y:S04]  /*4a2a0*/  STL [R1+0x4ddc], R170 ;  /* 0x004ddcaa01007387 */ /* 0x0005e80000100800 */
[----:B------:R4:W-:Y:S04]  /*4a2b0*/  STL [R1+0x4dd8], R171 ;  /* 0x004dd8ab01007387 */ /* 0x0009e80000100800 */
[----:B------:R1:W-:Y:S04]  /*4a2c0*/  STL [R1+0x4df4], R156 ;  /* 0x004df49c01007387 */ /* 0x0003e80000100800 */
[----:B------:R1:W-:Y:S04]  /*4a2d0*/  STL [R1+0x4df0], R157 ;  /* 0x004df09d01007387 */ /* 0x0003e80000100800 */
[----:B------:R3:W-:Y:S04]  /*4a2e0*/  STL [R1+0x4dec], R158 ;  /* 0x004dec9e01007387 */ /* 0x0007e80000100800 */
[----:B------:R3:W-:Y:S01]  /*4a2f0*/  STL [R1+0x4de8], R159 ;  /* 0x004de89f01007387 */ /* 0x0007e20000100800 */
[----:B-1----:R-:W-:Y:S01]  /*4a300*/  IMAD.MOV.U32 R168, RZ, RZ, R88 ;  /* 0x000000ffffa87224 */ /* 0x002fe200078e0058 */
[----:B--2---:R-:W-:Y:S01]  /*4a310*/  MOV R170, R90 ;  /* 0x0000005a00aa7202 */ /* 0x004fe20000000f00 */
[----:B------:R-:W-:-:S02]  /*4a320*/  IMAD.MOV.U32 R169, RZ, RZ, R89 ;  /* 0x000000ffffa97224 */ /* 0x000fc400078e0059 */
[----:B----4-:R-:W-:Y:S01]  /*4a330*/  IMAD.MOV.U32 R171, RZ, RZ, R91 ;  /* 0x000000ffffab7224 */ /* 0x010fe200078e005b */
[----:B------:R-:W2:Y:S04]  /*4a340*/  LDL.LU.64 R88, [R1+0x3b0] ;  /* 0x0003b00001587983 */ /* 0x000ea80000300a00 */
[----:B------:R-:W2:Y:S04]  /*4a350*/  LDL.LU.64 R90, [R1+0x3b8] ;  /* 0x0003b800015a7983 */ /* 0x000ea80000300a00 */
[----:B------:R1:W-:Y:S04]  /*4a360*/  STL [R1+0x4e04], R171 ;  /* 0x004e04ab01007387 */ /* 0x0003e80000100800 */
[----:B------:R-:W-:Y:S04]  /*4a370*/  STL [R1+0x4e00], R170 ;  /* 0x004e00aa01007387 */ /* 0x000fe80000100800 */
[----:B------:R4:W-:Y:S04]  /*4a380*/  STL [R1+0x4dfc], R168 ;  /* 0x004dfca801007387 */ /* 0x0009e80000100800 */
[----:B------:R1:W-:Y:S01]  /*4a390*/  STL [R1+0x4df8], R169 ;  /* 0x004df8a901007387 */ /* 0x0003e20000100800 */
[----:B---3--:R-:W-:Y:S11]  /*4a3a0*/  HMMA.1688.F32.TF32 R96, R236, R216, R96 ;  /* 0x000000d8ec60723c */ /* 0x008ff60000081060 */
[----:B------:R-:W-:Y:S11]  /*4a3b0*/  @!UPT UIADD3 URZ, URZ, URZ, URZ ;  /* 0x0000003f3f3ff290 */ /* 0x000ff6000fffe03f */
[----:B------:R-:W-:Y:S02]  /*4a3c0*/  @!UPT UIADD3 URZ, URZ, URZ, URZ ;  /* 0x0000003f3f3ff290 */ /* 0x000fe4000fffe03f */
[----:B------:R-:W-:Y:S01]  /*4a3d0*/  IMAD.MOV.U32 R156, RZ, RZ, R96 ;  /* 0x000000ffff9c7224 */ /* 0x000fe200078e0060 */
[----:B------:R-:W-:Y:S01]  /*4a3e0*/  MOV R157, R97 ;  /* 0x00000061009d7202 */ /* 0x000fe20000000f00 */
[----:B------:R-:W-:Y:S01]  /*4a3f0*/  IMAD.MOV.U32 R158, RZ, RZ, R98 ;  /* 0x000000ffff9e7224 */ /* 0x000fe200078e0062 */
[----:B------:R-:W3:Y:S01]  /*4a400*/  LDL.LU.64 R96, [R1+0x3c0] ;  /* 0x0003c00001607983 */ /* 0x000ee20000300a00 */
[----:B------:R-:W-:-:S03]  /*4a410*/  IMAD.MOV.U32 R159, RZ, RZ, R99 ;  /* 0x000000ffff9f7224 */ /* 0x000fc600078e0063 */
[----:B------:R-:W3:Y:S04]  /*4a420*/  LDL.LU.64 R98, [R1+0x3c8] ;  /* 0x0003c80001627983 */ /* 0x000ee80000300a00 */
[----:B------:R1:W-:Y:S01]  /*4a430*/  STL [R1+0x4e14], R159 ;  /* 0x004e149f01007387 */ /* 0x0003e20000100800 */
[C---:B-----5:R-:W-:Y:S03]  /*4a440*/  HMMA.1688.F32.TF32 R92, R236.reuse, R64, R92 ;  /* 0x00000040ec5c723c */ /* 0x060fe6000008105c */
[----:B------:R5:W-:Y:S04]  /*4a450*/  STL [R1+0x4e10], R158 ;  /* 0x004e109e01007387 */ /* 0x000be80000100800 */
[----:B------:R1:W-:Y:S04]  /*4a460*/  STL [R1+0x4e0c], R156 ;  /* 0x004e0c9c01007387 */ /* 0x0003e80000100800 */
[----:B------:R1:W-:Y:S11]  /*4a470*/  STL [R1+0x4e08], R157 ;  /* 0x004e089d01007387 */ /* 0x0003f60000100800 */
[----:B------:R-:W-:Y:S02]  /*4a480*/  @!UPT UIADD3 URZ, URZ, URZ, URZ ;  /* 0x0000003f3f3ff290 */ /* 0x000fe4000fffe03f */
[----:B------:R-:W-:Y:S01]  /*4a490*/  MOV R164, R92 ;  /* 0x0000005c00a47202 */ /* 0x000fe20000000f00 */
[----:B------:R-:W-:Y:S01]  /*4a4a0*/  IMAD.MOV.U32 R165, RZ, RZ, R93 ;  /* 0x000000ffffa57224 */ /* 0x000fe200078e005d */
[----:B------:R-:W-:Y:S01]  /*4a4b0*/  MOV R148, R95 ;  /* 0x0000005f00947202 */ /* 0x000fe20000000f00 */
[----:B------:R-:W-:Y:S01]  /*4a4c0*/  IMAD.MOV.U32 R166, RZ, RZ, R94 ;  /* 0x000000ffffa67224 */ /* 0x000fe200078e005e */
[----:B------:R-:W5:Y:S04]  /*4a4d0*/  LDL.LU.64 R92, [R1+0x3d0] ;  /* 0x0003d000015c7983 */ /* 0x000f680000300a00 */
[----:B------:R-:W5:Y:S04]  /*4a4e0*/  LDL.LU.64 R94, [R1+0x3d8] ;  /* 0x0003d800015e7983 */ /* 0x000f680000300a00 */
[----:B------:R1:W-:Y:S04]  /*4a4f0*/  STL [R1+0x4e24], R148 ;  /* 0x004e249401007387 */ /* 0x0003e80000100800 */
[----:B------:R1:W-:Y:S04]  /*4a500*/  STL [R1+0x4e20], R166 ;  /* 0x004e20a601007387 */ /* 0x0003e80000100800 */
[----:B------:R-:W-:Y:S04]  /*4a510*/  STL [R1+0x4e1c], R165 ;  /* 0x004e1ca501007387 */ /* 0x000fe80000100800 */
[----:B------:R1:W-:Y:S01]  /*4a520*/  STL [R1+0x4e18], R164 ;  /* 0x004e18a401007387 */ /* 0x0003e20000100800 */
[C---:B--2---:R-:W-:Y:S11]  /*4a530*/  HMMA.1688.F32.TF32 R88, R236.reuse, R60, R88 ;  /* 0x0000003cec58723c */ /* 0x044ff60000081058 */
[----:B------:R-:W-:Y:S11]  /*4a540*/  @!UPT UIADD3 URZ, URZ, URZ, URZ ;  /* 0x0000003f3f3ff290 */ /* 0x000ff6000fffe03f */
[----:B------:R-:W-:Y:S02]  /*4a550*/  @!UPT UIADD3 URZ, URZ, URZ, URZ ;  /* 0x0000003f3f3ff290 */ /* 0x000fe4000fffe03f */
[----:B-1----:R-:W-:Y:S01]  /*4a560*/  IMAD.MOV.U32 R171, RZ, RZ, R88 ;  /* 0x000000ffffab7224 */ /* 0x002fe200078e0058 */
[----:B----4-:R-:W-:Y:S01]  /*4a570*/  MOV R168, R90 ;  /* 0x0000005a00a87202 */ /* 0x010fe20000000f00 */
[----:B------:R-:W-:Y:S02]  /*4a580*/  IMAD.MOV.U32 R170, RZ, RZ, R89 ;  /* 0x000000ffffaa7224 */ /* 0x000fe400078e0059 */
[----:B------:R-:W-:Y:S01]  /*4a590*/  IMAD.MOV.U32 R169, RZ, RZ, R91 ;  /* 0x000000ffffa97224 */ /* 0x000fe200078e005b */
[----:B------:R-:W2:Y:S04]  /*4a5a0*/  LDL.LU.64 R88, [R1+0x3e0] ;  /* 0x0003e00001587983 */ /* 0x000ea80000300a00 */
[----:B------:R-:W2:Y:S04]  /*4a5b0*/  LDL.LU.64 R90, [R1+0x3e8] ;  /* 0x0003e800015a7983 */ /* 0x000ea80000300a00 */
[----:B------:R1:W-:Y:S04]  /*4a5c0*/  STL [R1+0x4e34], R169 ;  /* 0x004e34a901007387 */ /* 0x0003e80000100800 */
[----:B------:R4:W-:Y:S04]  /*4a5d0*/  STL [R1+0x4e30], R168 ;  /* 0x004e30a801007387 */ /* 0x0009e80000100800 */
[----:B------:R1:W-:Y:S04]  /*4a5e0*/  STL [R1+0x4e2c], R170 ;  /* 0x004e2caa01007387 */ /* 0x0003e80000100800 */
[----:B------:R1:W-:Y:S04]  /*4a5f0*/  STL [R1+0x4e28], R171 ;  /* 0x004e28ab01007387 */ /* 0x0003e80000100800 */
[----:B------:R-:W4:Y:S04]  /*4a600*/  LDL.LU.64 R100, [R1+0x410] ;  /* 0x0004100001647983 */ /* 0x000f280000300a00 */
[----:B------:R-:W4:Y:S01]  /*4a610*/  LDL.LU.64 R102, [R1+0x418] ;  /* 0x0004180001667983 */ /* 0x000f220000300a00 */
[----:B---3--:R-:W-:Y:S11]  /*4a620*/  HMMA.1688.F32.TF32 R96, R236, R56, R96 ;  /* 0x00000038ec60723c */ /* 0x008ff60000081060 */
[----:B------:R-:W-:Y:S11]  /*4a630*/  @!UPT UIADD3 URZ, URZ, URZ, URZ ;  /* 0x0000003f3f3ff290 */ /* 0x000ff6000fffe03f */
[----:B------:R-:W-:Y:S02]  /*4a640*/  @!UPT UIADD3 URZ, URZ, URZ, URZ ;  /* 0x0000003f3f3ff290 */ /* 0x000fe4000fffe03f */
[----:B------:R-:W-:Y:S01]  /*4a650*/  IMAD.MOV.U32 R159, RZ, RZ, R96 ;  /* 0x000000ffff9f7224 */ /* 0x000fe200078e0060 */
[----:B-----5:R-:W-:Y:S01]  /*4a660*/  MOV R158, R97 ;  /* 0x00000061009e7202 */ /* 0x020fe20000000f00 */
[----:B------:R-:W-:Y:S01]  /*4a670*/  IMAD.MOV.U32 R156, RZ, RZ, R98 ;  /* 0x000000ffff9c7224 */ /* 0x000fe200078e0062 */
[----:B------:R-:W3:Y:S01]  /*4a680*/  LDL.LU.64 R96, [R1+0x400] ;  /* 0x0004000001607983 */ /* 0x000ee20000300a00 */
[----:B------:R-:W-:-:S03]  /*4a690*/  IMAD.MOV.U32 R157, RZ, RZ, R99 ;  /* 0x000000ffff9d7224 */ /* 0x000fc600078e0063 */
[----:B------:R-:W3:Y:S04]  /*4a6a0*/  LDL.LU.64 R98, [R1+0x408] ;  /* 0x0004080001627983 */ /* 0x000ee80000300a00 */
[----:B------:R5:W-:Y:S04]  /*4a6b0*/  STL [R1+0x4e44], R157 ;  /* 0x004e449d01007387 */ /* 0x000be80000100800 */
[----:B------:R1:W-:Y:S01]  /*4a6c0*/  STL [R1+0x4e40], R156 ;  /* 0x004e409c01007387 */ /* 0x0003e20000100800 */
[C---:B------:R-:W-:Y:S03]  /*4a6d0*/  HMMA.1688.F32.TF32 R92, R236.reuse, R52, R92 ;  /* 0x00000034ec5c723c */ /* 0x040fe6000008105c */
[----:B------:R-:W-:Y:S04]  /*4a6e0*/  STL [R1+0x4e3c], R158 ;  /* 0x004e3c9e01007387 */ /* 0x000fe80000100800 */
[----:B------:R1:W-:Y:S11]  /*4a6f0*/  STL [R1+0x4e38], R159 ;  /* 0x004e389f01007387 */ /* 0x0003f60000100800 */
[----:B------:R-:W-:Y:S06]  /*4a700*/  @!UPT UIADD3 URZ, URZ, URZ, URZ ;  /* 0x0000003f3f3ff290 */ /* 0x000fec000fffe03f */
[----:B------:R-:W-:Y:S01]  /*4a710*/  MOV R148, R92 ;  /* 0x0000005c00947202 */ /* 0x000fe20000000f00 */
[----:B------:R-:W-:Y:S01]  /*4a720*/  IMAD.MOV.U32 R166, RZ, RZ, R93 ;  /* 0x000000ffffa67224 */ /* 0x000fe200078e005d */
[----:B------:R-:W-:Y:S01]  /*4a730*/  MOV R164, R95 ;  /* 0x0000005f00a47202 */ /* 0x000fe20000000f00 */
[----:B------:R-:W-:Y:S01]  /*4a740*/  IMAD.MOV.U32 R165, RZ, RZ, R94 ;  /* 0x000000ffffa57224 */ /* 0x000fe200078e005e */
[----:B------:R-:W5:Y:S04]  /*4a750*/  LDL.LU.64 R92, [R1+0x430] ;  /* 0x00043000015c7983 */ /* 0x000f680000300a00 */
[----:B------:R-:W5:Y:S04]  /*4a760*/  LDL.LU.64 R94, [R1+0x438] ;  /* 0x00043800015e7983 */ /* 0x000f680000300a00 */
[----:B------:R1:W-:Y:S04]  /*4a770*/  STL [R1+0x4e54], R164 ;  /* 0x004e54a401007387 */ /* 0x0003e80000100800 */
[----:B------:R-:W-:Y:S04]  /*4a780*/  STL [R1+0x4e50], R165 ;  /* 0x004e50a501007387 */ /* 0x000fe80000100800 */
[----:B------:R1:W-:Y:S04]  /*4a790*/  STL [R1+0x4e4c], R166 ;  /* 0x004e4ca601007387 */ /* 0x0003e80000100800 */
[----:B------:R1:W-:Y:S01]  /*4a7a0*/  STL [R1+0x4e48], R148 ;  /* 0x004e489401007387 */ /* 0x0003e20000100800 */
[C---:B--2---:R-:W-:Y:S11]  /*4a7b0*/  HMMA.1688.F32.TF32 R88, R236.reuse, R48, R88 ;  /* 0x00000030ec58723c */ /* 0x044ff60000081058 */
[----:B------:R-:W-:Y:S11]  /*4a7c0*/  @!UPT UIADD3 URZ, URZ, URZ, URZ ;  /* 0x0000003f3f3ff290 */ /* 0x000ff6000fffe03f */
[----:B------:R-:W-:Y:S02]  /*4a7d0*/  @!UPT UIADD3 URZ, URZ, URZ, URZ ;  /* 0x0000003f3f3ff290 */ /* 0x000fe4000fffe03f */
[----:B------:R-:W-:Y:S01]  /*4a7e0*/  IMAD.MOV.U32 R149, RZ, RZ, R88 ;  /* 0x000000ffff957224 */ /* 0x000fe200078e0058 */
[----:B------:R-:W-:Y:S01]  /*4a7f0*/  MOV R145, R90 ;  /* 0x0000005a00917202 */ /* 0x000fe20000000f00 */
[----:B------:R-:W-:Y:S02]  /*4a800*/  IMAD.MOV.U32 R144, RZ, RZ, R89 ;  /* 0x000000ffff907224 */ /* 0x000fe400078e0059 */
[----:B------:R-:W-:Y:S01]  /*4a810*/  IMAD.MOV.U32 R146, RZ, RZ, R91 ;  /* 0x000000ffff927224 */ /* 0x000fe200078e005b */
[----:B------:R-:W2:Y:S04]  /*4a820*/  LDL.LU.64 R88, [R1+0x420] ;  /* 0x0004200001587983 */ /* 0x000ea80000300a00 */
[----:B------:R-:W2:Y:S04]  /*4a830*/  LDL.LU.64 R90, [R1+0x428] ;  /* 0x00042800015a7983 */ /* 0x000ea80000300a00 */
[----:B------:R-:W-:Y:S04]  /*4a840*/  STL [R1+0x4e64], R146 ;  /* 0x004e649201007387 */ /* 0x000fe80000100800 */
[----:B------:R-:W-:Y:S04]  /*4a850*/  STL [R1+0x4e60], R145 ;  /* 0x004e609101007387 */ /* 0x000fe80000100800 */
[----:B------:R-:W-:Y:S04]  /*4a860*/  STL [R1+0x4e5c], R144 ;  /* 0x004e5c9001007387 */ /* 0x000fe80000100800 */
[----:B------:R-:W-:Y:S04]  /*4a870*/  STL [R1+0x4e58], R149 ;  /* 0x004e589501007387 */ /* 0x000fe80000100800 */
[----:B------:R-:W2:Y:S04]  /*4a880*/  LDL.LU.64 R120, [R1+0x12d0] ;  /* 0x0012d00001787983 */ /* 0x000ea80000300a00 */
[----:B------:R-:W2:Y:S04]  /*4a890*/  LDL.LU.64 R122, [R1+0x12d8] ;  /* 0x0012d800017a7983 */ /* 0x000ea80000300a00 */
[----:B------:R-:W2:Y:S04]  /*4a8a0*/  LDL.LU.64 R116, [R1+0x550] ;  /* 0x0005500001747983 */ /* 0x000ea80000300a00 */
[----:B------:R-:W2:Y:S04]  /*4a8b0*/  LDL.LU.64 R118, [R1+0x558] ;  /* 0x0005580001767983 */ /* 0x000ea80000300a00 */
[----:B------:R-:W2:Y:S04]  /*4a8c0*/  LDL.LU.64 R112, [R1+0x1310] ;  /* 0x0013100001707983 */ /* 0x000ea80000300a00 */
[----:B------:R-:W2:Y:S01]  /*4a8d0*/  LDL.LU.64 R114, [R1+0x1318] ;  /* 0x0013180001727983 */ /* 0x000ea20000300a00 */
[----:B----4-:R-:W-:Y:S03]  /*4a8e0*/  HMMA.1688.F32.TF32 R100, R236, R36, R100 ;  /* 0x00000024ec64723c */ /* 0x010fe60000081064 */
[----:B------:R-:W4:Y:S04]  /*4a8f0*/  LDL.LU.64 R108, [R1+0x1300] ;  /* 0x00130000016c7983 */ /* 0x000f280000300a00 */
[----:B------:R-:W4:Y:S04]  /*4a900*/  LDL.LU.64 R110, [R1+0x1308] ;  /* 0x00130800016e7983 */ /* 0x000f280000300a00 */
[----:B------:R-:W4:Y:S04]  /*4a910*/  LDL.LU.64 R104, [R1+0x470] ;  /* 0x0004700001687983 */ /* 0x000f280000300a00 */
[----:B------:R-:W4:Y:S09]  /*4a920*/  LDL.LU.64 R106, [R1+0x478] ;  /* 0x00047800016a7983 */ /* 0x000f320000300a00 */
[----:B-1----:R-:W-:Y:S01]  /*4a930*/  IMAD.MOV.U32 R169, RZ, RZ, R100 ;  /* 0x000000ffffa97224 */ /* 0x002fe200078e0064 */
[----:B------:R-:W-:Y:S01]  /*4a940*/  MOV R168, R101 ;  /* 0x0000006500a87202 */ /* 0x000fe20000000f00 */
[----:B------:R-:W-:Y:S01]  /*4a950*/  IMAD.MOV.U32 R170, RZ, RZ, R102 ;  /* 0x000000ffffaa7224 */ /* 0x000fe200078e0066 */
[----:B------:R-:W4:Y:S01]  /*4a960*/  LDL.LU.64 R100, [R1+0x480] ;  /* 0x0004800001647983 */ /* 0x000f220000300a00 */
[----:B------:R-:W-:-:S03]  /*4a970*/  IMAD.MOV.U32 R171, RZ, RZ, R103 ;  /* 0x000000ffffab7224 */ /* 0x000fc600078e0067 */
[----:B------:R-:W4:Y:S01]  /*4a980*/  LDL.LU.64 R102, [R1+0x488] ;  /* 0x0004880001667983 */ /* 0x000f220000300a00 */
[C---:B---3--:R-:W-:Y:S11]  /*4a990*/  HMMA.1688.F32.TF32 R96, R236.reuse, R32, R96 ;  /* 0x00000020ec60723c */ /* 0x048ff60000081060 */
[----:B------:R-:W-:Y:S11]  /*4a9a0*/  @!UPT UIADD3 URZ, URZ, URZ, URZ ;  /* 0x0000003f3f3ff290 */ /* 0x000ff6000fffe03f */
[----:B------:R-:W-:Y:S02]  /*4a9b0*/  @!UPT UIADD3 URZ, URZ, URZ, URZ ;  /* 0x0000003f3f3ff290 */ /* 0x000fe4000fffe03f */
[----:B-----5:R-:W-:Y:S01]  /*4a9c0*/  MOV R157, R96 ;  /* 0x00000060009d7202 */ /* 0x020fe20000000f00 */
[----:B------:R-:W-:Y:S01]  /*4a9d0*/  IMAD.MOV.U32 R156, RZ, RZ, R97 ;  /* 0x000000ffff9c7224 */ /* 0x000fe200078e0061 */
[----:B------:R-:W-:Y:S01]  /*4a9e0*/  MOV R159, R99 ;  /* 0x00000063009f7202 */ /* 0x000fe20000000f00 */
[----:B------:R-:W-:Y:S01]  /*4a9f0*/  IMAD.MOV.U32 R158, RZ, RZ, R98 ;  /* 0x000000ffff9e7224 */ /* 0x000fe200078e0062 */
[----:B------:R-:W3:Y:S04]  /*4aa00*/  LDL.LU.64 R96, [R1+0x490] ;  /* 0x0004900001607983 */ /* 0x000ee80000300a00 */
[----:B------:R-:W3:Y:S01]  /*4aa10*/  LDL.LU.64 R98, [R1+0x498] ;  /* 0x0004980001627983 */ /* 0x000ee20000300a00 */
[C---:B------:R-:W-:Y:S11]  /*4aa20*/  HMMA.1688.F32.TF32 R92, R236.reuse, R28, R92 ;  /* 0x0000001cec5c723c */ /* 0x040ff6000008105c */
[----:B------:R-:W-:Y:S11]  /*4aa30*/  @!UPT UIADD3 URZ, URZ, URZ, URZ ;  /* 0x0000003f3f3ff290 */ /* 0x000ff6000fffe03f */
[----:B------:R-:W-:Y:S02]  /*4aa40*/  @!UPT UIADD3 URZ, URZ, URZ, URZ ;  /* 0x0000003f3f3ff290 */ /* 0x000fe4000fffe03f */
[----:B------:R-:W-:Y:S01]  /*4aa50*/  IMAD.MOV.U32 R164, RZ, RZ, R92 ;  /* 0x000000ffffa47224 */ /* 0x000fe200078e005c */
[----:B------:R-:W-:Y:S01]  /*4aa60*/  MOV R166, R94 ;  /* 0x0000005e00a67202 */ /* 0x000fe20000000f00 */
[----:B------:R-:W-:Y:S02]  /*4aa70*/  IMAD.MOV.U32 R165, RZ, RZ, R93 ;  /* 0x000000ffffa57224 */ /* 0x000fe400078e005d */
[----:B------:R-:W-:Y:S01]  /*4aa80*/  IMAD.MOV.U32 R148, RZ, RZ, R95 ;  /* 0x000000ffff947224 */ /* 0x000fe200078e005f */
[----:B------:R-:W5:Y:S04]  /*4aa90*/  LDL.LU.64 R92, [R1+0x4a0] ;  /* 0x0004a000015c7983 */ /* 0x000f680000300a00 */
[----:B------:R-:W5:Y:S01]  /*4aaa0*/  LDL.LU.64 R94, [R1+0x4a8] ;  /* 0x0004a800015e7983 */ /* 0x000f620000300a00 */
        /* <DEDUP_REMOVED lines=9> */
[----:B----4-:R-:W-:Y:S11]  /*4ab40*/  HMMA.1688.F32.TF32 R108, R236, R44, R108 ;  /* 0x0000002cec6c723c */ /* 0x010ff6000008106c */
[----:B------:R-:W-:Y:S11]  /*4ab50*/  @!UPT UIADD3 URZ, URZ, URZ, URZ ;  /* 0x0000003f3f3ff290 */ /* 0x000ff6000fffe03f */
[----:B------:R-:W-:Y:S02]  /*4ab60*/  @!UPT UIADD3 URZ, URZ, URZ, URZ ;  /* 0x0000003f3f3ff290 */ /* 0x000fe4000fffe03f */
[----:B------:R-:W-:Y:S01]  /*4ab70*/  MOV R147, R108 ;  /* 0x0000006c00937202 */ /* 0x000fe20000000f00 */
[----:B------:R-:W-:Y:S01]  /*4ab80*/  IMAD.MOV.U32 R150, RZ, RZ, R109 ;  /* 0x000000ffff967224 */ /* 0x000fe200078e006d */
[----:B------:R-:W-:Y:S01]  /*4ab90*/  MOV R167, R111 ;  /* 0x0000006f00a77202 */ /* 0x000fe20000000f00 */
[----:B------:R-:W-:Y:S02]  /*4aba0*/  IMAD.MOV.U32 R151, RZ, RZ, R110 ;  /* 0x000000ffff977224 */ /* 0x000fe400078e006e */
[C---:B------:R-:W-:Y:S08]  /*4abb0*/  HMMA.1688.F32.TF32 R108, R240.reuse, R24, R104 ;  /* 0x00000018f06c723c */ /* 0x040ff00000081068 */
[C---:B------:R-:W-:Y:S11]  /*4abc0*/  HMMA.1688.F32.TF32 R104, R240.reuse, R4, R100 ;  /* 0x00000004f068723c */ /* 0x040ff60000081064 */
[----:B------:R-:W-:Y:S04]  /*4abd0*/  @!UPT UIADD3 URZ, URZ, URZ, URZ ;  /* 0x0000003f3f3ff290 */ /* 0x000fe8000fffe03f */
[----:B------:R-:W-:Y:S04]  /*4abe0*/  STL.64 [R1+0x470], R108 ;  /* 0x0004706c01007387 */ /* 0x000fe80000100a00 */
[----:B------:R-:W-:Y:S04]  /*4abf0*/  STL.64 [R1+0x478], R110 ;  /* 0x0004786e01007387 */ /* 0x000fe80000100a00 */
[----:B------:R-:W4:Y:S04]  /*4ac00*/  LDL.LU.64 R100, [R1+0x4c0] ;  /* 0x0004c00001647983 */ /* 0x000f280000300a00 */
[----:B------:R-:W-:Y:S04]  /*4ac10*/  STL.64 [R1+0x480], R104 ;  /* 0x0004806801007387 */ /* 0x000fe80000100a00 */
[----:B------:R-:W-:Y:S04]  /*4ac20*/  STL.64 [R1+0x488], R106 ;  /* 0x0004886a01007387 */ /* 0x000fe80000100a00 */
[----:B------:R-:W4:Y:S01]  /*4ac30*/  LDL.LU.64 R102, [R1+0x4c8] ;  /* 0x0004c80001667983 */ /* 0x000f220000300a00 */
[C---:B---3--:R-:W-:Y:S11]  /*4ac40*/  HMMA.1688.F32.TF32 R96, R240.reuse, R216, R96 ;  /* 0x000000d8f060723c */ /* 0x048ff60000081060 */
[----:B------:R-:W-:Y:S11]  /*4ac50*/  @!UPT UIADD3 URZ, URZ, URZ, URZ ;  /* 0x0000003f3f3ff290 */ /* 0x000ff6000fffe03f */
[----:B------:R-:W-:Y:S01]  /*4ac60*/  @!UPT UIADD3 URZ, URZ, URZ, URZ ;  /* 0x0000003f3f3ff290 */ /* 0x000fe2000fffe03f */
[----:B------:R1:W-:Y:S04]  /*4ac70*/  STL.64 [R1+0x490], R96 ;  /* 0x0004906001007387 */ /* 0x0003e80000100a00 */
[----:B------:R3:W-:Y:S04]  /*4ac80*/  STL.64 [R1+0x498], R98 ;  /* 0x0004986201007387 */ /* 0x0007e80000100a00 */
[----:B-1----:R-:W4:Y:S04]  /*4ac90*/  LDL.LU.64 R96, [R1+0x4d0] ;  /* 0x0004d00001607983 */ /* 0x002f280000300a00 */
[----:B---3--:R-:W3:Y:S01]  /*4aca0*/  LDL.LU.64 R98, [R1+0x4d8] ;  /* 0x0004d80001627983 */ /* 0x008ee20000300a00 */
[----:B-----5:R-:W-:Y:S11]  /*4acb0*/  HMMA.1688.F32.TF32 R92, R240, R64, R92 ;  /* 0x00000040f05c723c */ /* 0x020ff6000008105c */
[----:B------:R-:W-:Y:S11]  /*4acc0*/  @!UPT UIADD3 URZ, URZ, URZ, URZ ;  /* 0x0000003f3f3ff290 */ /* 0x000ff6000fffe03f */
[----:B------:R-:W-:Y:S01]  /*4acd0*/  @!UPT UIADD3 URZ, URZ, URZ, URZ ;  /* 0x0000003f3f3ff290 */ /* 0x000fe2000fffe03f */
[----:B------:R1:W-:Y:S04]  /*4ace0*/  STL.64 [R1+0x4a0], R92 ;  /* 0x0004a05c01007387 */ /* 0x0003e80000100a00 */
[----:B------:R5:W-:Y:S04]  /*4acf0*/  STL.64 [R1+0x4a8], R94 ;  /* 0x0004a85e01007387 */ /* 0x000be80000100a00 */
[----:B-1----:R-:W3:Y:S04]  /*4ad00*/  LDL.LU.64 R92, [R1+0x4e0] ;  /* 0x0004e000015c7983 */ /* 0x002ee80000300a00 */
[----:B-----5:R-:W5:Y:S01]  /*4ad10*/  LDL.LU.64 R94, [R1+0x4e8] ;  /* 0x0004e800015e7983 */ /* 0x020f620000300a00 */
[C---:B------:R-:W-:Y:S08]  /*4ad20*/  HMMA.1688.F32.TF32 R120, R236.reuse, R12, R120 ;  /* 0x0000000cec78723c */ /* 0x040ff00000081078 */
[C---:B------:R-:W-:Y:S08]  /*4ad30*/  HMMA.1688.F32.TF32 R116, R236.reuse, R16, R116 ;  /* 0x00000010ec74723c */ /* 0x040ff00000081074 */
[----:B------:R-:W-:Y:S01]  /*4ad40*/  HMMA.1688.F32.TF32 R112, R236, R20, R112 ;  /* 0x00000014ec70723c */ /* 0x000fe20000081070 */
[----:B------:R-:W-:Y:S04]  /*4ad50*/  LDS R236, [R161+0x400] ;  /* 0x00040000a1ec7984 */ /* 0x000fe80000000800 */
[----:B------:R-:W-:Y:S03]  /*4ad60*/  LDS R238, [R161+0x2400] ;  /* 0x00240000a1ee7984 */ /* 0x000fe60000000800 */
[----:B--2---:R-:W-:Y:S01]  /*4ad70*/  HMMA.1688.F32.TF32 R88, R240, R60, R88 ;  /* 0x0000003cf058723c */ /* 0x004fe20000081058 */
[----:B------:R-:W-:Y:S01]  /*4ad80*/  MOV R146, R120 ;  /* 0x0000007800927202 */ /* 0x000fe20000000f00 */
[----:B------:R-:W-:Y:S01]  /*4ad90*/  IMAD.MOV.U32 R145, RZ, RZ, R121 ;  /* 0x000000ffff917224 */ /* 0x000fe200078e0079 */
[----:B------:R-:W-:Y:S01]  /*4ada0*/  MOV R149, R123 ;  /* 0x0000007b00957202 */ /* 0x000fe20000000f00 */
[----:B------:R-:W-:-:S04]  /*4adb0*/  IMAD.MOV.U32 R144, RZ, RZ, R122 ;  /* 0x000000ffff907224 */ /* 0x000fc800078e007a */
[----:B------:R-:W-:Y:S01]  /*4adc0*/  MOV R195, R118 ;  /* 0x0000007600c37202 */ /* 0x000fe20000000f00 */
[----:B------:R-:W-:Y:S02]  /*4add0*/  IMAD.MOV.U32 R193, RZ, RZ, R116 ;  /* 0x000000ffffc17224 */ /* 0x000fe400078e0074 */
[----:B------:R-:W-:-:S05]  /*4ade0*/  IMAD.MOV.U32 R194, RZ, RZ, R117 ;  /* 0x000000ffffc27224 */ /* 0x000fca00078e0075 */
[----:B------:R-:W-:Y:S01]  /*4adf0*/  MOV R154, R113 ;  /* 0x00000071009a7202 */ /* 0x000fe20000000f00 */
[----:B------:R-:W-:Y:S01]  /*4ae00*/  IMAD.MOV.U32 R152, RZ, RZ, R119 ;  /* 0x000000ffff987224 */ /* 0x000fe200078e0077 */
[----:B------:R-:W-:Y:S01]  /*4ae10*/  LDS R237, [R189+0x400] ;  /* 0x00040000bded7984 */ /* 0x000fe20000000800 */
[----:B------:R-:W-:-:S03]  /*4ae20*/  IMAD.MOV.U32 R153, RZ, RZ, R112 ;  /* 0x000000ffff997224 */ /* 0x000fc600078e0070 */
[----:B------:R-:W1:Y:S04]  /*4ae30*/  LDS R239, [R189+0x2400] ;  /* 0x00240000bdef7984 */ /* 0x000e680000000800 */
[----:B------:R2:W-:Y:S04]  /*4ae40*/  STL.64 [R1+0x4b0], R88 ;  /* 0x0004b05801007387 */ /* 0x0005e80000100a00 */
[----:B------:R1:W-:Y:S04]  /*4ae50*/  STL.64 [R1+0x4b8], R90 ;  /* 0x0004b85a01007387 */ /* 0x0003e80000100a00 */
[----:B------:R-:W5:Y:S04]  /*4ae60*/  LDL.LU.64 R128, [R1+0x4f0] ;  /* 0x0004f00001807983 */ /* 0x000f680000300a00 */
[----:B------:R-:W5:Y:S04]  /*4ae70*/  LDL.LU.64 R130, [R1+0x4f8] ;  /* 0x0004f80001827983 */ /* 0x000f680000300a00 */
[----:B------:R-:W5:Y:S04]  /*4ae80*/  LDL.LU.64 R124, [R1+0x500] ;  /* 0x00050000017c7983 */ /* 0x000f680000300a00 */
[----:B------:R-:W5:Y:S04]  /*4ae90*/  LDL.LU.64 R126, [R1+0x508] ;  /* 0x00050800017e7983 */ /* 0x000f680000300a00 */
[----:B------:R-:W5:Y:S01]  /*4aea0*/  LDL.LU.64 R120, [R1+0x530] ;  /* 0x0005300001787983 */ /* 0x000f620000300a00 */
[----:B------:R-:W-:-:S03]  /*4aeb0*/  IMAD.MOV.U32 R155, RZ, RZ, R114 ;  /* 0x000000ffff9b7224 */ /* 0x000fc600078e0072 */
[----:B------:R-:W5:Y:S01]  /*4aec0*/  LDL.LU.64 R122, [R1+0x538] ;  /* 0x00053800017a7983 */ /* 0x000f620000300a00 */
[----:B------:R-:W-:-:S03]  /*4aed0*/  IMAD.MOV.U32 R199, RZ, RZ, R115 ;  /* 0x000000ffffc77224 */ /* 0x000fc600078e0073 */
[----:B------:R-:W5:Y:S04]  /*4aee0*/  LDL.LU.64 R116, [R1+0x520] ;  /* 0x0005200001747983 */ /* 0x000f680000300a00 */
[----:B------:R-:W5:Y:S04]  /*4aef0*/  LDL.LU.64 R118, [R1+0x528] ;  /* 0x0005280001767983 */ /* 0x000f680000300a00 */
[----:B------:R-:W5:Y:S04]  /*4af00*/  LDL.LU.64 R112, [R1+0x540] ;  /* 0x0005400001707983 */ /* 0x000f680000300a00 */
[----:B------:R-:W5:Y:S04]  /*4af10*/  LDL.LU.64 R114, [R1+0x548] ;  /* 0x0005480001727983 */ /* 0x000f680000300a00 */
[----:B------:R-:W5:Y:S04]  /*4af20*/  LDL.LU.64 R108, [R1+0x600] ;  /* 0x00060000016c7983 */ /* 0x000f680000300a00 */
[----:B------:R-:W5:Y:S04]  /*4af30*/  LDL.LU.64 R110, [R1+0x608] ;  /* 0x00060800016e7983 */ /* 0x000f680000300a00 */
[----:B------:R-:W5:Y:S04]  /*4af40*/  LDL.LU.64 R104, [R1+0x620] ;  /* 0x0006200001687983 */ /* 0x000f680000300a00 */
[----:B------:R-:W5:Y:S04]  /*4af50*/  LDL.LU.64 R106, [R1+0x628] ;  /* 0x00062800016a7983 */ /* 0x000f680000300a00 */
[----:B--2---:R-:W2:Y:S04]  /*4af60*/  LDL.LU.64 R88, [R1+0x610] ;  /* 0x0006100001587983 */ /* 0x004ea80000300a00 */
[----:B-1----:R-:W2:Y:S01]  /*4af70*/  LDL.LU.64 R90, [R1+0x618] ;  /* 0x00061800015a7983 */ /* 0x002ea20000300a00 */
[C---:B----4-:R-:W-:Y:S03]  /*4af80*/  HMMA.1688.F32.TF32 R132, R240.reuse, R56, R100 ;  /* 0x00000038f084723c */ /* 0x050fe60000081064 */
[----:B------:R-:W4:Y:S04]  /*4af90*/  LDL.LU.64 R100, [R1+0x5a0] ;  /* 0x0005a00001647983 */ /* 0x000f280000300a00 */
[----:B------:R-:W4:Y:S11]  /*4afa0*/  LDL.LU.64 R102, [R1+0x5a8] ;  /* 0x0005a80001667983 */ /* 0x000f360000300a00 */
        /* <DEDUP_REMOVED lines=8> */
[----:B------:R5:W-:Y:S02]  /*4b030*/  STL.64 [R1+0x4d8], R134 ;  /* 0x0004d88601007387 */ /* 0x000be40000100a00 */
[C---:B-----5:R-:W-:Y:S02]  /*4b040*/  HMMA.1688.F32.TF32 R132, R240.reuse, R48, R92 ;  /* 0x00000030f084723c */ /* 0x060fe4000008105c */
[----:B------:R-:W5:Y:S04]  /*4b050*/  LDL.LU.64 R92, [R1+0x510] ;  /* 0x00051000015c7983 */ /* 0x000f680000300a00 */
[----:B------:R-:W5:Y:S11]  /*4b060*/  LDL.LU.64 R94, [R1+0x518] ;  /* 0x00051800015e7983 */ /* 0x000f760000300a00 */
[----:B------:R-:W-:Y:S06]  /*4b070*/  @!UPT UIADD3 URZ, URZ, URZ, URZ ;  /* 0x0000003f3f3ff290 */ /* 0x000fec000fffe03f */
[----:B------:R-:W-:Y:S04]  /*4b080*/  STL.64 [R1+0x4e0], R132 ;  /* 0x0004e08401007387 */ /* 0x000fe80000100a00 */
[----:B------:R1:W-:Y:S02]  /*4b090*/  STL.64 [R1+0x4e8], R134 ;  /* 0x0004e88601007387 */ /* 0x0003e40000100a00 */
[C---:B-1----:R-:W-:Y:S08]  /*4b0a0*/  HMMA.1688.F32.TF32 R132, R240.reuse, R36, R128 ;  /* 0x00000024f084723c */ /* 0x042ff00000081080 */
[C---:B------:R-:W-:Y:S08]  /*4b0b0*/  HMMA.1688.F32.TF32 R128, R240.reuse, R32, R124 ;  /* 0x00000020f080723c */ /* 0x040ff0000008107c */
[C---:B------:R-:W-:Y:S08]  /*4b0c0*/  HMMA.1688.F32.TF32 R124, R240.reuse, R28, R120 ;  /* 0x0000001cf07c723c */ /* 0x040ff00000081078 */
[C---:B------:R-:W-:Y:S08]  /*4b0d0*/  HMMA.1688.F32.TF32 R120, R240.reuse, R8, R116 ;  /* 0x00000008f078723c */ /* 0x040ff00000081074 */
[C---:B------:R-:W-:Y:S08]  /*4b0e0*/  HMMA.1688.F32.TF32 R116, R240.reuse, R12, R112 ;  /* 0x0000000cf074723c */ /* 0x040ff00000081070 */
[C---:B------:R-:W-:Y:S08]  /*4b0f0*/  HMMA.1688.F32.TF32 R112, R240.reuse, R16, R108 ;  /* 0x00000010f070723c */ /* 0x040ff0000008106c */
[C---:B------:R-:W-:Y:S01]  /*4b100*/  HMMA.1688.F32.TF32 R108, R240.reuse, R20, R104 ;  /* 0x00000014f06c723c */ /* 0x040fe20000081068 */
        /* <DEDUP_REMOVED lines=8> */
[----:B--2---:R-:W-:Y:S03]  /*4b190*/  HMMA.1688.F32.TF32 R104, R240, R44, R88 ;  /* 0x0000002cf068723c */ /* 0x004fe60000081058 */
[----:B------:R-:W-:Y:S04]  /*4b1a0*/  STL.64 [R1+0x540], R116 ;  /* 0x0005407401007387 */ /* 0x000fe80000100a00 */
[----:B------:R-:W-:Y:S04]  /*4b1b0*/  STL.64 [R1+0x548], R118 ;  /* 0x0005487601007387 */ /* 0x000fe80000100a00 */
[----:B------:R-:W-:Y:S04]  /*4b1c0*/  STL.64 [R1+0x530], R112 ;  /* 0x0005307001007387 */ /* 0x000fe80000100a00 */
[----:B------:R-:W-:Y:S04]  /*4b1d0*/  STL.64 [R1+0x538], R114 ;  /* 0x0005387201007387 */ /* 0x000fe80000100a00 */
[----:B------:R-:W2:Y:S04]  /*4b1e0*/  LDL.LU.64 R88, [R1+0x5f0] ;  /* 0x0005f00001587983 */ /* 0x000ea80000300a00 */
[----:B------:R-:W-:Y:S04]  /*4b1f0*/  STL.64 [R1+0x520], R108 ;  /* 0x0005206c01007387 */ /* 0x000fe80000100a00 */
[----:B------:R-:W-:Y:S04]  /*4b200*/  STL.64 [R1+0x528], R110 ;  /* 0x0005286e01007387 */ /* 0x000fe80000100a00 */
[----:B------:R-:W2:Y:S04]  /*4b210*/  LDL.LU.64 R90, [R1+0x5f8] ;  /* 0x0005f800015a7983 */ /* 0x000ea80000300a00 */
[----:B------:R-:W-:Y:S04]  /*4b220*/  STL.64 [R1+0x500], R104 ;  /* 0x0005006801007387 */ /* 0x000fe80000100a00 */
[----:B------:R4:W-:Y:S04]  /*4b230*/  STL.64 [R1+0x508], R106 ;  /* 0x0005086a01007387 */ /* 0x0009e80000100a00 */
[----:B------:R-:W-:Y:S04]  /*4b240*/  LDS R240, [R161+0x480] ;  /* 0x00048000a1f07984 */ /* 0x000fe80000000800 */
[----:B------:R-:W-:Y:S01]  /*4b250*/  LDS R242, [R161+0x2480] ;  /* 0x00248000a1f27984 */ /* 0x000fe20000000800 */
[C---:B----4-:R-:W-:Y:S03]  /*4b260*/  HMMA.1688.F32.TF32 R104, R232.reuse, R24, R100 ;  /* 0x00000018e868723c */ /* 0x050fe60000081064 */
[----:B------:R-:W4:Y:S04]  /*4b270*/  LDL.LU.64 R100, [R1+0x5e0] ;  /* 0x0005e00001647983 */ /* 0x000f280000300a00 */
[----:B------:R-:W4:Y:S04]  /*4b280*/  LDL.LU.64 R102, [R1+0x5e8] ;  /* 0x0005e80001667983 */ /* 0x000f280000300a00 */
[----:B------:R-:W-:Y:S04]  /*4b290*/  LDS R241, [R189+0x480] ;  /* 0x00048000bdf17984 */ /* 0x000fe80000000800 */
[----:B------:R-:W1:Y:S08]  /*4b2a0*/  LDS R243, [R189+0x2480] ;  /* 0x00248000bdf37984 */ /* 0x000e700000000800 */
[----:B------:R-:W-:Y:S04]  /*4b2b0*/  STL.64 [R1+0x670], R104 ;  /* 0x0006706801007387 */ /* 0x000fe80000100a00 */
[----:B------:R3:W-:Y:S02]  /*4b2c0*/  STL.64 [R1+0x678], R106 ;  /* 0x0006786a01007387 */ /* 0x0007e40000100a00 */
[C---:B---3--:R-:W-:Y:S02]  /*4b2d0*/  HMMA.1688.F32.TF32 R104, R232.reuse, R4, R96 ;  /* 0x00000004e868723c */ /* 0x048fe40000081060 */
[----:B------:R-:W3:Y:S04]  /*4b2e0*/  LDL.LU.64 R96, [R1+0x5d0] ;  /* 0x0005d00001607983 */ /* 0x000ee80000300a00 */
[----:B------:R-:W3:Y:S11]  /*4b2f0*/  LDL.LU.64 R98, [R1+0x5d8] ;  /* 0x0005d80001627983 */ /* 0x000ef60000300a00 */
[----:B------:R-:W-:Y:S06]  /*4b300*/  @!UPT UIADD3 URZ, URZ, URZ, URZ ;  /* 0x0000003f3f3ff290 */ /* 0x000fec000fffe03f */
[----:B------:R1:W-:Y:S04]  /*4b310*/  STL.64 [R1+0x660], R104 ;  /* 0x0006606801007387 */ /* 0x0003e80000100a00 */
[----:B------:R1:W-:Y:S04]  /*4b320*/  STL.64 [R1+0x668], R106 ;  /* 0x0006686a01007387 */ /* 0x0003e80000100a00 */
[----:B------:R-:W3:Y:S04]  /*4b330*/  LDL.LU.64 R112, [R1+0x5c0] ;  /* 0x0005c00001707983 */ /* 0x000ee80000300a00 */
[----:B------:R-:W3:Y:S01]  /*4b340*/  LDL.LU.64 R114, [R1+0x5c8] ;  /* 0x0005c80001727983 */ /* 0x000ee20000300a00 */
[C---:B-----5:R-:W-:Y:S11]  /*4b350*/  HMMA.1688.F32.TF32 R92, R232.reuse, R216, R92 ;  /* 0x000000d8e85c723c */ /* 0x060ff6000008105c */
[----:B------:R-:W-:Y:S11]  /*4b360*/  @!UPT UIADD3 URZ, URZ, URZ, URZ ;  /* 0x0000003f3f3ff290 */ /* 0x000ff6000fffe03f */
[----:B------:R-:W-:Y:S01]  /*4b370*/  @!UPT UIADD3 URZ, URZ, URZ, URZ ;  /* 0x0000003f3f3ff290 */ /* 0x000fe2000fffe03f */
[----:B------:R5:W-:Y:S04]  /*4b380*/  STL.64 [R1+0x650], R92 ;  /* 0x0006505c01007387 */ /* 0x000be80000100a00 */
[----:B------:R1:W-:Y:S04]  /*4b390*/  STL.64 [R1+0x658], R94 ;  /* 0x0006585e01007387 */ /* 0x0003e80000100a00 */
[----:B------:R-:W3:Y:S04]  /*4b3a0*/  LDL.LU.64 R108, [R1+0x5b0] ;  /* 0x0005b000016c7983 */ /* 0x000ee80000300a00 */
[----:B------:R-:W3:Y:S04]  /*4b3b0*/  LDL.LU.64 R110, [R1+0x5b8] ;  /* 0x0005b800016e7983 */ /* 0x000ee80000300a00 */
[----:B-1----:R-:W3:Y:S04]  /*4b3c0*/  LDL.LU.64 R104, [R1+0x1180] ;  /* 0x0011800001687983 */ /* 0x002ee80000300a00 */
[----:B------:R-:W3:Y:S04]  /*4b3d0*/  LDL.LU.64 R106, [R1+0x1188] ;  /* 0x00118800016a7983 */ /* 0x000ee80000300a00 */
[----:B-----5:R-:W5:Y:S04]  /*4b3e0*/  LDL.LU.64 R92, [R1+0x1190] ;  /* 0x00119000015c7983 */ /* 0x020f680000300a00 */
[----:B------:R-:W5:Y:S01]  /*4b3f0*/  LDL.LU.64 R94, [R1+0x1198] ;  /* 0x00119800015e7983 */ /* 0x000f620000300a00 */
[C---:B--2---:R-:W-:Y:S03]  /*4b400*/  HMMA.1688.F32.TF32 R116, R232.reuse, R64, R88 ;  /* 0x00000040e874723c */ /* 0x044fe60000081058 */
[----:B------:R-:W2:Y:S04]  /*4b410*/  LDL.LU.64 R88, [R1+0x11d0] ;  /* 0x0011d00001587983 */ /* 0x000ea80000300a00 */
[----:B------:R-:W2:Y:S11]  /*4b420*/  LDL.LU.64 R90, [R1+0x11d8] ;  /* 0x0011d800015a7983 */ /* 0x000eb60000300a00 */
[----:B------:R-:W-:Y:S05]  /*4b430*/  @!UPT UIADD3 URZ, URZ, URZ, URZ ;  /* 0x0000003f3f3ff290 */ /* 0x000fea000fffe03f */
[----:B------:R-:W-:Y:S04]  /*4b440*/  STL.64 [R1+0x640], R116 ;  /* 0x0006407401007387 */ /* 0x000fe80000100a00 */
[----:B------:R4:W-:Y:S02]  /*4b450*/  STL.64 [R1+0x648], R118 ;  /* 0x0006487601007387 */ /* 0x0009e40000100a00 */
[C---:B----4-:R-:W-:Y:S02]  /*4b460*/  HMMA.1688.F32.TF32 R116, R232.reuse, R60, R100 ;  /* 0x0000003ce874723c */ /* 0x050fe40000081064 */
[----:B------:R-:W4:Y:S04]  /*4b470*/  LDL.LU.64 R100, [R1+0x11c0] ;  /* 0x0011c00001647983 */ /* 0x000f280000300a00 */
[----:B------:R-:W4:Y:S11]  /*4b480*/  LDL.LU.64 R102, [R1+0x11c8] ;  /* 0x0011c80001667983 */ /* 0x000f360000300a00 */
[----:B------:R-:W-:Y:S06]  /*4b490*/  @!UPT UIADD3 URZ, URZ, URZ, URZ ;  /* 0x0000003f3f3ff290 */ /* 0x000fec000fffe03f */
[----:B------:R-:W-:Y:S04]  /*4b4a0*/  STL.64 [R1+0x630], R116 ;  /* 0x0006307401007387 */ /* 0x000fe80000100a00 */
[----:B------:R3:W-:Y:S02]  /*4b4b0*/  STL.64 [R1+0x638], R118 ;  /* 0x0006387601007387 */ /* 0x0007e40000100a00 */
[C---:B---3--:R-:W-:Y:S02]  /*4b4c0*/  HMMA.1688.F32.TF32 R116, R232.reuse, R56, R96 ;  /* 0x00000038e874723c */ /* 0x048fe40000081060 */
[----:B------:R-:W3:Y:S04]  /*4b4d0*/  LDL.LU.64 R96, [R1+0x1210] ;  /* 0x0012100001607983 */ /* 0x000ee80000300a00 */
[----:B------:R-:W3:Y:S02]  /*4b4e0*/  LDL.LU.64 R98, [R1+0x1218] ;  /* 0x0012180001627983 */ /* 0x000ee40000300a00 */
[C---:B------:R-:W-:Y:S11]  /*4b4f0*/  HMMA.1688.F32.TF32 R112, R232.reuse, R52, R112 ;  /* 0x00000034e870723c */ /* 0x040ff60000081070 */
[----:B------:R-:W-:Y:S04]  /*4b500*/  @!UPT UIADD3 URZ, URZ, URZ, URZ ;  /* 0x0000003f3f3ff290 */ /* 0x000fe8000fffe03f */
[----:B------:R-:W-:Y:S04]  /*4b510*/  STL.64 [R1+0x620], R116 ;  /* 0x0006207401007387 */ /* 0x000fe80000100a00 */
[----:B------:R-:W-:Y:S04]  /*4b520*/  STL.64 [R1+0x628], R118 ;  /* 0x0006287601007387 */ /* 0x000fe80000100a00 */
[----:B------:R-:W-:Y:S04]  /*4b530*/  STL.64 [R1+0x610], R112 ;  /* 0x0006107001007387 */ /* 0x000fe80000100a00 */
[----:B------:R-:W-:Y:S01]  /*4b540*/  STL.64 [R1+0x618], R114 ;  /* 0x0006187201007387 */ /* 0x000fe20000100a00 */
[C---:B------:R-:W-:Y:S08]  /*4b550*/  HMMA.1688.F32.TF32 R108, R232.reuse, R48, R108 ;  /* 0x00000030e86c723c */ /* 0x040ff0000008106c */
[C---:B------:R-:W-:Y:S11]  /*4b560*/  HMMA.1688.F32.TF32 R104, R232.reuse, R36, R104 ;  /* 0x00000024e868723c */ /* 0x040ff60000081068 */
[----:B------:R-:W-:Y:S04]  /*4b570*/  @!UPT UIADD3 URZ, URZ, URZ, URZ ;  /* 0x0000003f3f3ff290 */ /* 0x000fe8000fffe03f */
[----:B------:R-:W-:Y:S04]  /*4b580*/  STL.64 [R1+0x600], R108 ;  /* 0x0006006c01007387 */ /* 0x000fe80000100a00 */
[----:B------:R-:W-:Y:S04]  /*4b590*/  STL.64 [R1+0x608], R110 ;  /* 0x0006086e01007387 */ /* 0x000fe80000100a00 */
        /* <DEDUP_REMOVED lines=14> */
[----:B------:R-:W2:Y:S04]  /*4b680*/  LDL.LU.64 R120, [R1+0x1280] ;  /* 0x0012800001787983 */ /* 0x000ea80000300a00 */
[----:B------:R-:W2:Y:S01]  /*4b690*/  LDL.LU.64 R122, [R1+0x1288] ;  /* 0x00128800017a7983 */ /* 0x000ea20000300a00 */
[C---:B----4-:R-:W-:Y:S08]  /*4b6a0*/  HMMA.1688.F32.TF32 R100, R232.reuse, R8, R100 ;  /* 0x00000008e864723c */ /* 0x050ff00000081064 */
[C---:B---3--:R-:W-:Y:S11]  /*4b6b0*/  HMMA.1688.F32.TF32 R96, R232.reuse, R12, R96 ;  /* 0x0000000ce860723c */ /* 0x048ff60000081060 */
[----:B------:R-:W-:Y:S04]  /*4b6c0*/  @!UPT UIADD3 URZ, URZ, URZ, URZ ;  /* 0x0000003f3f3ff290 */ /* 0x000fe8000fffe03f */
[----:B------:R3:W-:Y:S04]  /*4b6d0*/  STL.64 [R1+0x5c0], R100 ;  /* 0x0005c06401007387 */ /* 0x0007e80000100a00 */
[----:B------:R4:W-:Y:S04]  /*4b6e0*/  STL.64 [R1+0x5c8], R102 ;  /* 0x0005c86601007387 */ /* 0x0009e80000100a00 */
[----:B------:R-:W2:Y:S04]  /*4b6f0*/  LDL.LU.64 R116, [R1+0x580] ;  /* 0x0005800001747983 */ /* 0x000ea80000300a00 */
[----:B------:R-:W2:Y:S04]  /*4b700*/  LDL.LU.64 R118, [R1+0x588] ;  /* 0x0005880001767983 */ /* 0x000ea80000300a00 */
[----:B------:R1:W-:Y:S04]  /*4b710*/  STL.64 [R1+0x5b0], R96 ;  /* 0x0005b06001007387 */ /* 0x0003e80000100a00 */
[----:B------:R1:W-:Y:S04]  /*4b720*/  STL.64 [R1+0x5b8], R98 ;  /* 0x0005b86201007387 */ /* 0x0003e80000100a00 */
[----:B------:R-:W2:Y:S04]  /*4b730*/  LDL.LU.64 R112, [R1+0x680] ;  /* 0x0006800001707983 */ /* 0x000ea80000300a00 */
[----:B------:R-:W2:Y:S04]  /*4b740*/  LDL.LU.64 R114, [R1+0x688] ;  /* 0x0006880001727983 */ /* 0x000ea80000300a00 */
[----:B------:R-:W2:Y:S04]  /*4b750*/  LDL.LU.64 R108, [R1+0x690] ;  /* 0x00069000016c7983 */ /* 0x000ea80000300a00 */
[----:B------:R-:W2:Y:S04]  /*4b760*/  LDL.LU.64 R110, [R1+0x698] ;  /* 0x00069800016e7983 */ /* 0x000ea80000300a00 */
[----:B-1----:R-:W2:Y:S04]  /*4b770*/  LDL.LU.64 R104, [R1+0x6a0] ;  /* 0x0006a00001687983 */ /* 0x002ea80000300a00 */
[----:B------:R-:W2:Y:S04]  /*4b780*/  LDL.LU.64 R106, [R1+0x6a8] ;  /* 0x0006a800016a7983 */ /* 0x000ea80000300a00 */
[----:B---3--:R-:W3:Y:S04]  /*4b790*/  LDL.LU.64 R100, [R1+0x6c0] ;  /* 0x0006c00001647983 */ /* 0x008ee80000300a00 */
[----:B----4-:R-:W3:Y:S04]  /*4b7a0*/  LDL.LU.64 R102, [R1+0x6c8] ;  /* 0x0006c80001667983 */ /* 0x010ee80000300a00 */
[----:B------:R-:W4:Y:S04]  /*4b7b0*/  LDL.LU.64 R96, [R1+0x6d0] ;  /* 0x0006d00001607983 */ /* 0x000f280000300a00 */
[----:B------:R-:W4:Y:S01]  /*4b7c0*/  LDL.LU.64 R98, [R1+0x6d8] ;  /* 0x0006d80001627983 */ /* 0x000f220000300a00 */
[C---:B-----5:R-:W-:Y:S03]  /*4b7d0*/  HMMA.1688.F32.TF32 R124, R232.reuse, R16, R92 ;  /* 0x00000010e87c723c */ /* 0x060fe6000008105c */
[----:B------:R-:W5:Y:S04]  /*4b7e0*/  LDL.LU.64 R92, [R1+0x6e0] ;  /* 0x0006e000015c7983 */ /* 0x000f680000300a00 */
[----:B------:R-:W5:Y:S11]  /*4b7f0*/  LDL.LU.64 R94, [R1+0x6e8] ;  /* 0x0006e800015e7983 */ /* 0x000f760000300a00 */
[----:B------:R-:W-:Y:S05]  /*4b800*/  @!UPT UIADD3 URZ, URZ, URZ, URZ ;  /* 0x0000003f3f3ff290 */ /* 0x000fea000fffe03f */
[----:B------:R-:W-:Y:S04]  /*4b810*/  STL.64 [R1+0x5a0], R124 ;  /* 0x0005a07c01007387 */ /* 0x000fe80000100a00 */
[----:B------:R2:W-:Y:S02]  /*4b820*/  STL.64 [R1+0x5a8], R126 ;  /* 0x0005a87e01007387 */ /* 0x0005e40000100a00 */
[C---:B--2---:R-:W-:Y:S02]  /*4b830*/  HMMA.1688.F32.TF32 R124, R232.reuse, R20, R88 ;  /* 0x00000014e87c723c */ /* 0x044fe40000081058 */
[----:B------:R-:W2:Y:S04]  /*4b840*/  LDL.LU.64 R88, [R1+0x710] ;  /* 0x0007100001587983 */ /* 0x000ea80000300a00 */
[----:B------:R-:W2:Y:S02]  /*4b850*/  LDL.LU.64 R90, [R1+0x718] ;  /* 0x00071800015a7983 */ /* 0x000ea40000300a00 */
[----:B------:R-:W-:Y:S11]  /*4b860*/  HMMA.1688.F32.TF32 R120, R232, R44, R120 ;  /* 0x0000002ce878723c */ /* 0x000ff60000081078 */
[----:B------:R-:W-:Y:S04]  /*4b870*/  @!UPT UIADD3 URZ, URZ, URZ, URZ ;  /* 0x0000003f3f3ff290 */ /* 0x000fe8000fffe03f */
[----:B------:R-:W-:Y:S04]  /*4b880*/  STL.64 [R1+0x590], R124 ;  /* 0x0005907c01007387 */ /* 0x000fe80000100a00 */
[----:B------:R-:W-:Y:S04]  /*4b890*/  STL.64 [R1+0x598], R126 ;  /* 0x0005987e01007387 */ /* 0x000fe80000100a00 */
[----:B------:R-:W-:Y:S04]  /*4b8a0*/  LDS R232, [R161+0x500] ;  /* 0x00050000a1e87984 */ /* 0x000fe80000000800 */
[----:B------:R-:W-:Y:S04]  /*4b8b0*/  LDS R234, [R161+0x2500] ;  /* 0x00250000a1ea7984 */ /* 0x000fe80000000800 */
[----:B------:R-:W-:Y:S04]  /*4b8c0*/  LDS R233, [R189+0x500] ;  /* 0x00050000bde97984 */ /* 0x000fe80000000800 */
[----:B------:R-:W1:Y:S04]  /*4b8d0*/  LDS R235, [R189+0x2500] ;  /* 0x00250000bdeb7984 */ /* 0x000e680000000800 */
[----:B------:R-:W-:Y:S04]  /*4b8e0*/  STL.64 [R1+0x510], R120 ;  /* 0x0005107801007387 */ /* 0x000fe80000100a00 */
[----:B------:R1:W-:Y:S02]  /*4b8f0*/  STL.64 [R1+0x518], R122 ;  /* 0x0005187a01007387 */ /* 0x0003e40000100a00 */
[C---:B-1----:R-:W-:Y:S08]  /*4b900*/  HMMA.1688.F32.TF32 R120, R236.reuse, R24, R116 ;  /* 0x00000018ec78723c */ /* 0x042ff00000081074 */
[C---:B------:R-:W-:Y:S08]  /*4b910*/  HMMA.1688.F32.TF32 R116, R236.reuse, R4, R112 ;  /* 0x00000004ec74723c */ /* 0x040ff00000081070 */
[C---:B------:R-:W-:Y:S08]  /*4b920*/  HMMA.1688.F32.TF32 R112, R236.reuse, R216, R108 ;  /* 0x000000d8ec70723c */ /* 0x040ff0000008106c */
[C---:B------:R-:W-:Y:S08]  /*4b930*/  HMMA.1688.F32.TF32 R108, R236.reuse, R64, R104 ;  /* 0x00000040ec6c723c */ /* 0x040ff00000081068 */
[C---:B---3--:R-:W-:Y:S01]  /*4b940*/  HMMA.1688.F32.TF32 R104, R236.reuse, R60, R100 ;  /* 0x0000003cec68723c */ /* 0x048fe20000081064 */
[----:B------:R-:W-:Y:S04]  /*4b950*/  STL.64 [R1+0x580], R120 ;  /* 0x0005807801007387 */ /* 0x000fe80000100a00 */
[----:B------:R-:W-:Y:S04]  /*4b960*/  STL.64 [R1+0x588], R122 ;  /* 0x0005887a01007387 */ /* 0x000fe80000100a00 */
[----:B------:R-:W-:Y:S04]  /*4b970*/  STL.64 [R1+0x680], R116 ;  /* 0x0006807401007387 */ /* 0x000fe80000100a00 */
[----:B------:R-:W-:Y:S01]  /*4b980*/  STL.64 [R1+0x688], R118 ;  /* 0x0006887601007387 */ /* 0x000fe20000100a00 */
[C---:B----4-:R-:W-:Y:S03]  /*4b990*/  HMMA.1688.F32.TF32 R100, R236.reuse, R56, R96 ;  /* 0x00000038ec64723c */ /* 0x050fe60000081060 */
[----:B------:R-:W-:Y:S04]  /*4b9a0*/  STL.64 [R1+0x690], R112 ;  /* 0x0006907001007387 */ /* 0x000fe80000100a00 */
[----:B------:R-:W-:Y:S04]  /*4b9b0*/  STL.64 [R1+0x698], R114 ;  /* 0x0006987201007387 */ /* 0x000fe80000100a00 */
[----:B------:R-:W-:Y:S04]  /*4b9c0*/  STL.64 [R1+0x6a0], R108 ;  /* 0x0006a06c01007387 */ /* 0x000fe80000100a00 */
[----:B------:R-:W-:Y:S04]  /*4b9d0*/  STL.64 [R1+0x6a8], R110 ;  /* 0x0006a86e01007387 */ /* 0x000fe80000100a00 */
[----:B------:R-:W3:Y:S04]  /*4b9e0*/  LDL.LU.64 R96, [R1+0x720] ;  /* 0x0007200001607983 */ /* 0x000ee80000300a00 */
[----:B------:R-:W-:Y:S04]  /*4b9f0*/  STL.64 [R1+0x6c0], R104 ;  /* 0x0006c06801007387 */ /* 0x000fe80000100a00 */
[----:B------:R-:W-:Y:S04]  /*4ba00*/  STL.64 [R1+0x6c8], R106 ;  /* 0x0006c86a01007387 */ /* 0x000fe80000100a00 */
[----:B------:R-:W3:Y:S04]  /*4ba10*/  LDL.LU.64 R98, [R1+0x728] ;  /* 0x0007280001627983 */ /* 0x000ee80000300a00 */
[----:B------:R-:W-:Y:S04]  /*4ba20*/  STL.64 [R1+0x6d0], R100 ;  /* 0x0006d06401007387 */ /* 0x000fe80000100a00 */
[----:B------:R5:W-:Y:S02]  /*4ba30*/  STL.64 [R1+0x6d8], R102 ;  /* 0x0006d86601007387 */ /* 0x000be40000100a00 */
[C---:B-----5:R-:W-:Y:S02]  /*4ba40*/  HMMA.1688.F32.TF32 R100, R236.reuse, R52, R92 ;  /* 0x00000034ec64723c */ /* 0x060fe4000008105c */
[----:B------:R-:W4:Y:S04]  /*4ba50*/  LDL.LU.64 R92, [R1+0x750] ;  /* 0x00075000015c7983 */ /* 0x000f280000300a00 */
[----:B------:R-:W4:Y:S11]  /*4ba60*/  LDL.LU.64 R94, [R1+0x758] ;  /* 0x00075800015e7983 */ /* 0x000f360000300a00 */
        /* <DEDUP_REMOVED lines=23> */
[----:B-1----:R-:W2:Y:S04]  /*4bbe0*/  LDL.LU.64 R100, [R1+0x1080] ;  /* 0x0010800001647983 */ /* 0x002ea80000300a00 */
[----:B-----5:R-:W5:Y:S01]  /*4bbf0*/  LDL.LU.64 R102, [R1+0x1088] ;  /* 0x0010880001667983 */ /* 0x020f620000300a00 */
[C---:B---3--:R-:W-:Y:S03]  /*4bc00*/  HMMA.1688.F32.TF32 R132, R236.reuse, R36, R96 ;  /* 0x00000024ec84723c */ /* 0x048fe60000081060 */
[----:B------:R-:W3:Y:S04]  /*4bc10*/  LDL.LU.64 R96, [R1+0x1070] ;  /* 0x0010700001607983 */ /* 0x000ee80000300a00 */
[----:B------:R-:W3:Y:S11]  /*4bc20*/  LDL.LU.64 R98, [R1+0x1078] ;  /* 0x0010780001627983 */ /* 0x000ef60000300a00 */
        /* <DEDUP_REMOVED lines=13> */
[----:B------:R-:W-:Y:S04]  /*4bd00*/  STL.64 [R1+0x760], R132 ;  /* 0x0007608401007387 */ /* 0x000fe80000100a00 */
[----:B------:R1:W-:Y:S02]  /*4bd10*/  STL.64 [R1+0x768], R134 ;  /* 0x0007688601007387 */ /* 0x0003e40000100a00 */
[C---:B-1----:R-:W-:Y:S08]  /*4bd20*/  HMMA.1688.F32.TF32 R132, R236.reuse, R8, R128 ;  /* 0x00000008ec84723c */ /* 0x042ff00000081080 */
[C---:B------:R-:W-:Y:S08]  /*4bd30*/  HMMA.1688.F32.TF32 R128, R236.reuse, R12, R124 ;  /* 0x0000000cec80723c */ /* 0x040ff0000008107c */
[C---:B------:R-:W-:Y:S08]  /*4bd40*/  HMMA.1688.F32.TF32 R124, R236.reuse, R16, R120 ;  /* 0x00000010ec7c723c */ /* 0x040ff00000081078 */
[C---:B------:R-:W-:Y:S08]  /*4bd50*/  HMMA.1688.F32.TF32 R120, R236.reuse, R20, R116 ;  /* 0x00000014ec78723c */ /* 0x040ff00000081074 */
[----:B------:R-:W-:Y:S01]  /*4bd60*/  HMMA.1688.F32.TF32 R116, R236, R44, R112 ;  /* 0x0000002cec74723c */ /* 0x000fe20000081070 */
[----:B------:R-:W-:Y:S04]  /*4bd70*/  STL.64 [R1+0x770], R132 ;  /* 0x0007708401007387 */ /* 0x000fe80000100a00 */
[----:B------:R-:W-:Y:S03]  /*4bd80*/  LDS R236, [R161+0x600] ;  /* 0x00060000a1ec7984 */ /* 0x000fe60000000800 */
[C---:B------:R-:W-:Y:S01]  /*4bd90*/  HMMA.1688.F32.TF32 R112, R240.reuse, R24, R108 ;  /* 0x00000018f070723c */ /* 0x040fe2000008106c */
[----:B------:R-:W-:Y:S04]  /*4bda0*/  LDS R238, [R161+0x2600] ;  /* 0x00260000a1ee7984 */ /* 0x000fe80000000800 */
[----:B------:R-:W-:Y:S03]  /*4bdb0*/  LDS R237, [R189+0x600] ;  /* 0x00060000bded7984 */ /* 0x000fe60000000800 */
[C---:B------:R-:W-:Y:S01]  /*4bdc0*/  HMMA.1688.F32.TF32 R108, R240.reuse, R4, R104 ;  /* 0x00000004f06c723c */ /* 0x040fe20000081068 */
[----:B------:R-:W-:Y:S04]  /*4bdd0*/  STL.64 [R1+0x778], R134 ;  /* 0x0007788601007387 */ /* 0x000fe80000100a00 */
[----:B------:R-:W-:Y:S04]  /*4bde0*/  STL.64 [R1+0x780], R128 ;  /* 0x0007808001007387 */ /* 0x000fe80000100a00 */
[----:B------:R-:W-:Y:S04]  /*4bdf0*/  STL.64 [R1+0x788], R130 ;  /* 0x0007888201007387 */ /* 0x000fe80000100a00 */
[----:B------:R-:W-:Y:S04]  /*4be00*/  STL.64 [R1+0x790], R124 ;  /* 0x0007907c01007387 */ /* 0x000fe80000100a00 */
[----:B------:R-:W-:Y:S04]  /*4be10*/  STL.64 [R1+0x798], R126 ;  /* 0x0007987e01007387 */ /* 0x000fe80000100a00 */
[----:B------:R-:W-:Y:S04]  /*4be20*/  STL.64 [R1+0x7b0], R120 ;  /* 0x0007b07801007387 */ /* 0x000fe80000100a00 */
[----:B------:R-:W-:Y:S01]  /*4be30*/  STL.64 [R1+0x7b8], R122 ;  /* 0x0007b87a01007387 */ /* 0x000fe20000100a00 */
[C---:B-----5:R-:W-:Y:S03]  /*4be40*/  HMMA.1688.F32.TF32 R104, R240.reuse, R216, R100 ;  /* 0x000000d8f068723c */ /* 0x060fe60000081064 */
[----:B------:R-:W-:Y:S04]  /*4be50*/  STL.64 [R1+0x7a0], R116 ;  /* 0x0007a07401007387 */ /* 0x000fe80000100a00 */
[----:B------:R-:W-:Y:S04]  /*4be60*/  STL.64 [R1+0x7a8], R118 ;  /* 0x0007a87601007387 */ /* 0x000fe80000100a00 */
[----:B------:R-:W-:Y:S04]  /*4be70*/  STL.64 [R1+0x7c0], R112 ;  /* 0x0007c07001007387 */ /* 0x000fe80000100a00 */
[----:B------:R-:W-:Y:S04]  /*4be80*/  STL.64 [R1+0x7c8], R114 ;  /* 0x0007c87201007387 */ /* 0x000fe80000100a00 */
[----:B------:R-:W5:Y:S04]  /*4be90*/  LDL.LU.64 R100, [R1+0x830] ;  /* 0x0008300001647983 */ /* 0x000f680000300a00 */
[----:B------:R-:W-:Y:S04]  /*4bea0*/  STL.64 [R1+0x7d0], R108 ;  /* 0x0007d06c01007387 */ /* 0x000fe80000100a00 */
[----:B------:R-:W-:Y:S04]  /*4beb0*/  STL.64 [R1+0x7d8], R110 ;  /* 0x0007d86e01007387 */ /* 0x000fe80000100a00 */
[----:B------:R-:W5:Y:S04]  /*4bec0*/  LDL.LU.64 R102, [R1+0x838] ;  /* 0x0008380001667983 */ /* 0x000f680000300a00 */
[----:B------:R1:W-:Y:S04]  /*4bed0*/  STL.64 [R1+0x7e0], R104 ;  /* 0x0007e06801007387 */ /* 0x0003e80000100a00 */
[----:B------:R1:W-:Y:S04]  /*4bee0*/  STL.64 [R1+0x7e8], R106 ;  /* 0x0007e86a01007387 */ /* 0x0003e80000100a00 */
[----:B------:R-:W-:Y:S04]  /*4bef0*/  LDS R239, [R189+0x2600] ;  /* 0x00260000bdef7984 */ /* 0x000fe80000000800 */
[----:B-1----:R-:W5:Y:S04]  /*4bf00*/  LDL.LU.64 R104, [R1+0x1040] ;  /* 0x0010400001687983 */ /* 0x002f680000300a00 */
[----:B------:R-:W5:Y:S01]  /*4bf10*/  LDL.LU.64 R106, [R1+0x1048] ;  /* 0x00104800016a7983 */ /* 0x000f620000300a00 */
[C---:B---3--:R-:W-:Y:S08]  /*4bf20*/  HMMA.1688.F32.TF32 R96, R240.reuse, R64, R96 ;  /* 0x00000040f060723c */ /* 0x048ff00000081060 */
[C---:B----4-:R-:W-:Y:S11]  /*4bf30*/  HMMA.1688.F32.TF32 R92, R240.reuse, R60, R92 ;  /* 0x0000003cf05c723c */ /* 0x050ff6000008105c */
[----:B------:R-:W-:Y:S04]  /*4bf40*/  @!UPT UIADD3 URZ, URZ, URZ, URZ ;  /* 0x0000003f3f3ff290 */ /* 0x000fe8000fffe03f */
[----:B------:R1:W-:Y:S04]  /*4bf50*/  STL.64 [R1+0x7f0], R96 ;  /* 0x0007f06001007387 */ /* 0x0003e80000100a00 */
[----:B------:R3:W-:Y:S04]  /*4bf60*/  STL.64 [R1+0x7f8], R98 ;  /* 0x0007f86201007387 */ /* 0x0007e80000100a00 */
[----:B------:R-:W4:Y:S04]  /*4bf70*/  LDL.LU.64 R120, [R1+0x1030] ;  /* 0x0010300001787983 */ /* 0x000f280000300a00 */
[----:B------:R-:W4:Y:S04]  /*4bf80*/  LDL.LU.64 R122, [R1+0x1038] ;  /* 0x00103800017a7983 */ /* 0x000f280000300a00 */
[----:B------:R2:W-:Y:S04]  /*4bf90*/  STL.64 [R1+0x800], R92 ;  /* 0x0008005c01007387 */ /* 0x0005e80000100a00 */
[----:B------:R2:W-:Y:S04]  /*4bfa0*/  STL.64 [R1+0x808], R94 ;  /* 0x0008085e01007387 */ /* 0x0005e80000100a00 */
[----:B-1----:R-:W4:Y:S04]  /*4bfb0*/  LDL.LU.64 R96, [R1+0x1020] ;  /* 0x0010200001607983 */ /* 0x002f280000300a00 */
[----:B---3--:R-:W3:Y:S01]  /*4bfc0*/  LDL.LU.64 R98, [R1+0x1028] ;  /* 0x0010280001627983 */ /* 0x008ee20000300a00 */
[C---:B--2---:R-:W-:Y:S11]  /*4bfd0*/  HMMA.1688.F32.TF32 R88, R240.reuse, R56, R88 ;  /* 0x00000038f058723c */ /* 0x044ff60000081058 */
[----:B------:R-:W-:Y:S11]  /*4bfe0*/  @!UPT UIADD3 URZ, URZ, URZ, URZ ;  /* 0x0000003f3f3ff290 */ /* 0x000ff6000fffe03f */
[----:B------:R-:W-:Y:S01]  /*4bff0*/  @!UPT UIADD3 URZ, URZ, URZ, URZ ;  /* 0x0000003f3f3ff290 */ /* 0x000fe2000fffe03f */
[----:B------:R1:W-:Y:S04]  /*4c000*/  STL.64 [R1+0x810], R88 ;  /* 0x0008105801007387 */ /* 0x0003e80000100a00 */
[----:B------:R2:W-:Y:S04]  /*4c010*/  STL.64 [R1+0x818], R90 ;  /* 0x0008185a01007387 */ /* 0x0005e80000100a00 */
[----:B------:R-:W3:Y:S04]  /*4c020*/  LDL.LU.64 R92, [R1+0x1010] ;  /* 0x00101000015c7983 */ /* 0x000ee80000300a00 */
[----:B------:R-:W3:Y:S04]  /*4c030*/  LDL.LU.64 R94, [R1+0x1018] ;  /* 0x00101800015e7983 */ /* 0x000ee80000300a00 */
[----:B------:R-:W3:Y:S04]  /*4c040*/  LDL.LU.64 R116, [R1+0x8a0] ;  /* 0x0008a00001747983 */ /* 0x000ee80000300a00 */
[----:B------:R-:W3:Y:S04]  /*4c050*/  LDL.LU.64 R118, [R1+0x8a8] ;  /* 0x0008a80001767983 */ /* 0x000ee80000300a00 */
[----:B------:R-:W3:Y:S04]  /*4c060*/  LDL.LU.64 R112, [R1+0x10c0] ;  /* 0x0010c00001707983 */ /* 0x000ee80000300a00 */
[----:B------:R-:W3:Y:S04]  /*4c070*/  LDL.LU.64 R114, [R1+0x10c8] ;  /* 0x0010c80001727983 */ /* 0x000ee80000300a00 */
[----:B------:R-:W3:Y:S04]  /*4c080*/  LDL.LU.64 R108, [R1+0x10b0] ;  /* 0x0010b000016c7983 */ /* 0x000ee80000300a00 */
[----:B------:R-:W3:Y:S04]  /*4c090*/  LDL.LU.64 R110, [R1+0x10b8] ;  /* 0x0010b800016e7983 */ /* 0x000ee80000300a00 */
[----:B-1----:R-:W3:Y:S04]  /*4c0a0*/  LDL.LU.64 R88, [R1+0x10e0] ;  /* 0x0010e00001587983 */ /* 0x002ee80000300a00 */
[----:B--2---:R-:W2:Y:S01]  /*4c0b0*/  LDL.LU.64 R90, [R1+0x10e8] ;  /* 0x0010e800015a7983 */ /* 0x004ea20000300a00 */
[C---:B-----5:R-:W-:Y:S03]  /*4c0c0*/  HMMA.1688.F32.TF32 R124, R240.reuse, R52, R100 ;  /* 0x00000034f07c723c */ /* 0x060fe60000081064 */
[----:B------:R-:W5:Y:S04]  /*4c0d0*/  LDL.LU.64 R100, [R1+0x10d0] ;  /* 0x0010d00001647983 */ /* 0x000f680000300a00 */
[----:B------:R-:W5:Y:S11]  /*4c0e0*/  LDL.LU.64 R102, [R1+0x10d8] ;  /* 0x0010d80001667983 */ /* 0x000f760000300a00 */
[----:B------:R-:W-:Y:S05]  /*4c0f0*/  @!UPT UIADD3 URZ, URZ, URZ, URZ ;  /* 0x0000003f3f3ff290 */ /* 0x000fea000fffe03f */
        /* <DEDUP_REMOVED lines=8> */
[C---:B----4-:R-:W-:Y:S08]  /*4c180*/  HMMA.1688.F32.TF32 R124, R240.reuse, R36, R120 ;  /* 0x00000024f07c723c */ /* 0x050ff00000081078 */
[C---:B---3--:R-:W-:Y:S01]  /*4c190*/  HMMA.1688.F32.TF32 R120, R240.reuse, R32, R96 ;  /* 0x00000020f078723c */ /* 0x048fe20000081060 */
[----:B------:R-:W3:Y:S11]  /*4c1a0*/  LDL.LU.64 R96, [R1+0x9b0] ;  /* 0x0009b00001607983 */ /* 0x000ef60000300a00 */
[----:B------:R-:W-:Y:S03]  /*4c1b0*/  @!UPT UIADD3 URZ, URZ, URZ, URZ ;  /* 0x0000003f3f3ff290 */ /* 0x000fe6000fffe03f */
[----:B------:R-:W-:Y:S04]  /*4c1c0*/  STL.64 [R1+0x850], R124 ;  /* 0x0008507c01007387 */ /* 0x000fe80000100a00 */
[----:B------:R-:W-:Y:S04]  /*4c1d0*/  STL.64 [R1+0x858], R126 ;  /* 0x0008587e01007387 */ /* 0x000fe80000100a00 */
[----:B------:R-:W3:Y:S04]  /*4c1e0*/  LDL.LU.64 R98, [R1+0x9b8] ;  /* 0x0009b80001627983 */ /* 0x000ee80000300a00 */
[----:B------:R-:W-:Y:S04]  /*4c1f0*/  STL.64 [R1+0x8d0], R120 ;  /* 0x0008d07801007387 */ /* 0x000fe80000100a00 */
[----:B------:R1:W-:Y:S02]  /*4c200*/  STL.64 [R1+0x8d8], R122 ;  /* 0x0008d87a01007387 */ /* 0x0003e40000100a00 */
[C---:B-1----:R-:W-:Y:S02]  /*4c210*/  HMMA.1688.F32.TF32 R120, R240.reuse, R28, R92 ;  /* 0x0000001cf078723c */ /* 0x042fe4000008105c */
[----:B------:R-:W4:Y:S04]  /*4c220*/  LDL.LU.64 R92, [R1+0x9a0] ;  /* 0x0009a000015c7983 */ /* 0x000f280000300a00 */
[----:B------:R-:W4:Y:S11]  /*4c230*/  LDL.LU.64 R94, [R1+0x9a8] ;  /* 0x0009a800015e7983 */ /* 0x000f360000300a00 */
[----:B------:R-:W-:Y:S06]  /*4c240*/  @!UPT UIADD3 URZ, URZ, URZ, URZ ;  /* 0x0000003f3f3ff290 */ /* 0x000fec000fffe03f */
[----:B------:R-:W-:Y:S04]  /*4c250*/  STL.64 [R1+0x8c0], R120 ;  /* 0x0008c07801007387 */ /* 0x000fe80000100a00 */
[----:B------:R1:W-:Y:S02]  /*4c260*/  STL.64 [R1+0x8c8], R122 ;  /* 0x0008c87a01007387 */ /* 0x0003e40000100a00 */
[C---:B-1----:R-:W-:Y:S08]  /*4c270*/  HMMA.1688.F32.TF32 R120, R240.reuse, R8, R116 ;  /* 0x00000008f078723c */ /* 0x042ff00000081074 */
[C---:B------:R-:W-:Y:S08]  /*4c280*/  HMMA.1688.F32.TF32 R116, R240.reuse, R12, R112 ;  /* 0x0000000cf074723c */ /* 0x040ff00000081070 */
[C---:B------:R-:W-:Y:S07]  /*4c290*/  HMMA.1688.F32.TF32 R112, R240.reuse, R16, R108 ;  /* 0x00000010f070723c */ /* 0x040fee000008106c */
[----:B------:R-:W-:Y:S01]  /*4c2a0*/  STL.64 [R1+0x8b0], R120 ;  /* 0x0008b07801007387 */ /* 0x000fe20000100a00 */
[C---:B--2---:R-:W-:Y:S03]  /*4c2b0*/  HMMA.1688.F32.TF32 R108, R240.reuse, R20, R88 ;  /* 0x00000014f06c723c */ /* 0x044fe60000081058 */
        /* <DEDUP_REMOVED lines=8> */
[----:B------:R5:W-:Y:S02]  /*4c340*/  STL.64 [R1+0x888], R110 ;  /* 0x0008886e01007387 */ /* 0x000be40000100a00 */
[----:B-----5:R-:W-:Y:S02]  /*4c350*/  HMMA.1688.F32.TF32 R108, R240, R44, R100 ;  /* 0x0000002cf06c723c */ /* 0x020fe40000081064 */
[----:B------:R-:W5:Y:S04]  /*4c360*/  LDL.LU.64 R100, [R1+0xeb0] ;  /* 0x000eb00001647983 */ /* 0x000f680000300a00 */
[----:B------:R-:W5:Y:S04]  /*4c370*/  LDL.LU.64 R102, [R1+0xeb8] ;  /* 0x000eb80001667983 */ /* 0x000f680000300a00 */
[----:B------:R-:W-:Y:S04]  /*4c380*/  LDS R240, [R161+0x580] ;  /* 0x00058000a1f07984 */ /* 0x000fe80000000800 */
[----:B------:R-:W-:Y:S04]  /*4c390*/  LDS R242, [R161+0x2580] ;  /* 0x00258000a1f27984 */ /* 0x000fe80000000800 */
[----:B------:R-:W-:Y:S04]  /*4c3a0*/  LDS R241, [R189+0x580] ;  /* 0x00058000bdf17984 */ /* 0x000fe80000000800 */
[----:B------:R-:W1:Y:S01]  /*4c3b0*/  LDS R243, [R189+0x2580] ;  /* 0x00258000bdf37984 */ /* 0x000e620000000800 */
[C---:B------:R-:W-:Y:S03]  /*4c3c0*/  HMMA.1688.F32.TF32 R104, R232.reuse, R24, R104 ;  /* 0x00000018e868723c */ /* 0x040fe60000081068 */
[----:B------:R-:W-:Y:S04]  /*4c3d0*/  STL.64 [R1+0x860], R108 ;  /* 0x0008606c01007387 */ /* 0x000fe80000100a00 */
[----:B------:R-:W-:Y:S11]  /*4c3e0*/  STL.64 [R1+0x868], R110 ;  /* 0x0008686e01007387 */ /* 0x000ff60000100a00 */
[----:B------:R-:W-:Y:S05]  /*4c3f0*/  @!UPT UIADD3 URZ, URZ, URZ, URZ ;  /* 0x0000003f3f3ff290 */ /* 0x000fea000fffe03f */
[----:B------:R3:W-:Y:S01]  /*4c400*/  STL [R1+0x9d0], R104 ;  /* 0x0009d06801007387 */ /* 0x0007e20000100800 */
[----:B------:R-:W-:Y:S01]  /*4c410*/  IMAD.MOV.U32 R252, RZ, RZ, R105 ;  /* 0x000000fffffc7224 */ /* 0x000fe200078e0069 */
[----:B------:R-:W-:Y:S01]  /*4c420*/  MOV R190, R107 ;  /* 0x0000006b00be7202 */ /* 0x000fe20000000f00 */
[----:B------:R-:W-:Y:S02]  /*4c430*/  IMAD.MOV.U32 R191, RZ, RZ, R106 ;  /* 0x000000ffffbf7224 */ /* 0x000fe400078e006a */
[C---:B---3--:R-:W-:Y:S01]  /*4c440*/  HMMA.1688.F32.TF32 R104, R232.reuse, R4, R96 ;  /* 0x00000004e868723c */ /* 0x048fe20000081060 */
[----:B------:R-:W3:Y:S04]  /*4c450*/  LDL.LU.64 R96, [R1+0xea0] ;  /* 0x000ea00001607983 */ /* 0x000ee80000300a00 */
[----:B------:R-:W3:Y:S11]  /*4c460*/  LDL.LU.64 R98, [R1+0xea8] ;  /* 0x000ea80001627983 */ /* 0x000ef60000300a00 */
[----:B------:R-:W-:Y:S07]  /*4c470*/  @!UPT UIADD3 URZ, URZ, URZ, URZ ;  /* 0x0000003f3f3ff290 */ /* 0x000fee000fffe03f */
        /* <DEDUP_REMOVED lines=10> */
[----:B------:R-:W2:Y:S02]  /*4c520*/  LDL.LU.64 R90, [R1+0xbe8] ;  /* 0x000be800015a7983 */ /* 0x000ea40000300a00 */
[C---:B-----5:R-:W-:Y:S11]  /*4c530*/  HMMA.1688.F32.TF32 R100, R232.reuse, R60, R100 ;  /* 0x0000003ce864723c */ /* 0x060ff60000081064 */
[----:B------:R-:W-:Y:S04]  /*4c540*/  @!UPT UIADD3 URZ, URZ, URZ, URZ ;  /* 0x0000003f3f3ff290 */ /* 0x000fe8000fffe03f */
[----:B------:R5:W-:Y:S04]  /*4c550*/  STL.64 [R1+0x9a0], R104 ;  /* 0x0009a06801007387 */ /* 0x000be80000100a00 */
[----:B------:R1:W-:Y:S04]  /*4c560*/  STL.64 [R1+0x9a8], R106 ;  /* 0x0009a86a01007387 */ /* 0x0003e80000100a00 */
[----:B------:R-:W2:Y:S04]  /*4c570*/  LDL.LU.64 R112, [R1+0xbd0] ;  /* 0x000bd00001707983 */ /* 0x000ea80000300a00 */
[----:B------:R-:W2:Y:S04]  /*4c580*/  LDL.LU.64 R114, [R1+0xbd8] ;  /* 0x000bd80001727983 */ /* 0x000ea80000300a00 */
[----:B------:R-:W2:Y:S04]  /*4c590*/  LDL.LU.64 R108, [R1+0xf00] ;  /* 0x000f0000016c7983 */ /* 0x000ea80000300a00 */
[----:B------:R-:W2:Y:S04]  /*4c5a0*/  LDL.LU.64 R110, [R1+0xf08] ;  /* 0x000f0800016e7983 */ /* 0x000ea80000300a00 */
[----:B------:R1:W-:Y:S04]  /*4c5b0*/  STL.64 [R1+0x990], R100 ;  /* 0x0009906401007387 */ /* 0x0003e80000100a00 */
[----:B------:R1:W-:Y:S04]  /*4c5c0*/  STL.64 [R1+0x998], R102 ;  /* 0x0009986601007387 */ /* 0x0003e80000100a00 */
[----:B-----5:R-:W5:Y:S04]  /*4c5d0*/  LDL.LU.64 R104, [R1+0xee0] ;  /* 0x000ee00001687983 */ /* 0x020f680000300a00 */
[----:B-1----:R-:W5:Y:S04]  /*4c5e0*/  LDL.LU.64 R106, [R1+0xee8] ;  /* 0x000ee800016a7983 */ /* 0x002f680000300a00 */
[----:B------:R-:W5:Y:S04]  /*4c5f0*/  LDL.LU.64 R100, [R1+0xed0] ;  /* 0x000ed00001647983 */ /* 0x000f680000300a00 */
[----:B------:R-:W5:Y:S01]  /*4c600*/  LDL.LU.64 R102, [R1+0xed8] ;  /* 0x000ed80001667983 */ /* 0x000f620000300a00 */
        /* <DEDUP_REMOVED lines=15> */
[C---:B------:R-:W-:Y:S08]  /*4c700*/  HMMA.1688.F32.TF32 R112, R232.reuse, R36, R112 ;  /* 0x00000024e870723c */ /* 0x040ff00000081070 */
[C---:B------:R-:W-:Y:S08]  /*4c710*/  HMMA.1688.F32.TF32 R108, R232.reuse, R32, R108 ;  /* 0x00000020e86c723c */ /* 0x040ff0000008106c */
[C---:B-----5:R-:W-:Y:S01]  /*4c720*/  HMMA.1688.F32.TF32 R104, R232.reuse, R28, R104 ;  /* 0x0000001ce868723c */ /* 0x060fe20000081068 */
[----:B------:R1:W-:Y:S04]  /*4c730*/  STL.64 [R1+0x960], R116 ;  /* 0x0009607401007387 */ /* 0x0003e80000100a00 */
[----:B------:R5:W-:Y:S04]  /*4c740*/  STL.64 [R1+0x968], R118 ;  /* 0x0009687601007387 */ /* 0x000be80000100a00 */
[----:B------:R1:W-:Y:S01]  /*4c750*/  STL.64 [R1+0x950], R112 ;  /* 0x0009507001007387 */ /* 0x0003e20000100a00 */
[C---:B------:R-:W-:Y:S03]  /*4c760*/  HMMA.1688.F32.TF32 R100, R232.reuse, R8, R100 ;  /* 0x00000008e864723c */ /* 0x040fe60000081064 */
[----:B------:R1:W-:Y:S04]  /*4c770*/  STL.64 [R1+0x958], R114 ;  /* 0x0009587201007387 */ /* 0x0003e80000100a00 */
[----:B------:R1:W-:Y:S04]  /*4c780*/  STL.64 [R1+0x940], R108 ;  /* 0x0009406c01007387 */ /* 0x0003e80000100a00 */
[----:B------:R1:W-:Y:S04]  /*4c790*/  STL.64 [R1+0x948], R110 ;  /* 0x0009486e01007387 */ /* 0x0003e80000100a00 */
[----:B------:R-:W2:Y:S04]  /*4c7a0*/  LDL.LU.64 R120, [R1+0xff0] ;  /* 0x000ff00001787983 */ /* 0x000ea80000300a00 */
[----:B------:R-:W-:Y:S04]  /*4c7b0*/  STL.64 [R1+0x930], R104 ;  /* 0x0009306801007387 */ /* 0x000fe80000100a00 */
[----:B------:R-:W-:Y:S04]  /*4c7c0*/  STL.64 [R1+0x938], R106 ;  /* 0x0009386a01007387 */ /* 0x000fe80000100a00 */
[----:B------:R-:W2:Y:S04]  /*4c7d0*/  LDL.LU.64 R122, [R1+0xff8] ;  /* 0x000ff800017a7983 */ /* 0x000ea80000300a00 */
[----:B------:R-:W-:Y:S04]  /*4c7e0*/  STL.64 [R1+0x920], R100 ;  /* 0x0009206401007387 */ /* 0x000fe80000100a00 */
[----:B------:R-:W-:Y:S04]  /*4c7f0*/  STL.64 [R1+0x928], R102 ;  /* 0x0009286601007387 */ /* 0x000fe80000100a00 */
[----:B-1----:R-:W2:Y:S04]  /*4c800*/  LDL.LU.64 R116, [R1+0x8e0] ;  /* 0x0008e00001747983 */ /* 0x002ea80000300a00 */
[----:B-----5:R-:W5:Y:S01]  /*4c810*/  LDL.LU.64 R118, [R1+0x8e8] ;  /* 0x0008e80001767983 */ /* 0x020f620000300a00 */
[C---:B---3--:R-:W-:Y:S11]  /*4c820*/  HMMA.1688.F32.TF32 R96, R232.reuse, R12, R96 ;  /* 0x0000000ce860723c */ /* 0x048ff60000081060 */
[----:B------:R-:W-:Y:S11]  /*4c830*/  @!UPT UIADD3 URZ, URZ, URZ, URZ ;  /* 0x0000003f3f3ff290 */ /* 0x000ff6000fffe03f */
[----:B------:R-:W-:Y:S01]  /*4c840*/  @!UPT UIADD3 URZ, URZ, URZ, URZ ;  /* 0x0000003f3f3ff290 */ /* 0x000fe2000fffe03f */
[----:B------:R1:W-:Y:S04]  /*4c850*/  STL.64 [R1+0x910], R96 ;  /* 0x0009106001007387 */ /* 0x0003e80000100a00 */
[----:B------:R3:W-:Y:S04]  /*4c860*/  STL.64 [R1+0x918], R98 ;  /* 0x0009186201007387 */ /* 0x0007e80000100a00 */
[----:B------:R-:W5:Y:S04]  /*4c870*/  LDL.LU.64 R112, [R1+0x9e0] ;  /* 0x0009e00001707983 */ /* 0x000f680000300a00 */
[----:B------:R-:W5:Y:S01]  /*4c880*/  LDL.LU.64 R114, [R1+0x9e8] ;  /* 0x0009e80001727983 */ /* 0x000f620000300a00 */
[C---:B----4-:R-:W-:Y:S11]  /*4c890*/  HMMA.1688.F32.TF32 R92, R232.reuse, R16, R92 ;  /* 0x00000010e85c723c */ /* 0x050ff6000008105c */
[----:B------:R-:W-:Y:S11]  /*4c8a0*/  @!UPT UIADD3 URZ, URZ, URZ, URZ ;  /* 0x0000003f3f3ff290 */ /* 0x000ff6000fffe03f */
[----:B------:R-:W-:Y:S01]  /*4c8b0*/  @!UPT UIADD3 URZ, URZ, URZ, URZ ;  /* 0x0000003f3f3ff290 */ /* 0x000fe2000fffe03f */
[----:B------:R4:W-:Y:S04]  /*4c8c0*/  STL.64 [R1+0x900], R92 ;  /* 0x0009005c01007387 */ /* 0x0009e80000100a00 */
[----:B------:R1:W-:Y:S04]  /*4c8d0*/  STL.64 [R1+0x908], R94 ;  /* 0x0009085e01007387 */ /* 0x0003e80000100a00 */
[----:B------:R-:W5:Y:S04]  /*4c8e0*/  LDL.LU.64 R108, [R1+0x9f0] ;  /* 0x0009f000016c7983 */ /* 0x000f680000300a00 */
[----:B------:R-:W5:Y:S01]  /*4c8f0*/  LDL.LU.64 R110, [R1+0x9f8] ;  /* 0x0009f800016e7983 */ /* 0x000f620000300a00 */
[C---:B--2---:R-:W-:Y:S11]  /*4c900*/  HMMA.1688.F32.TF32 R88, R232.reuse, R20, R88 ;  /* 0x00000014e858723c */ /* 0x044ff60000081058 */
[----:B------:R-:W-:Y:S11]  /*4c910*/  @!UPT UIADD3 URZ, URZ, URZ, URZ ;  /* 0x0000003f3f3ff290 */ /* 0x000ff6000fffe03f */
[----:B------:R-:W-:Y:S01]  /*4c920*/  @!UPT UIADD3 URZ, URZ, URZ, URZ ;  /* 0x0000003f3f3ff290 */ /* 0x000fe2000fffe03f */
[----:B------:R2:W-:Y:S04]  /*4c930*/  STL.64 [R1+0x8f0], R88 ;  /* 0x0008f05801007387 */ /* 0x0005e80000100a00 */
[----:B------:R2:W-:Y:S04]  /*4c940*/  STL.64 [R1+0x8f8], R90 ;  /* 0x0008f85a01007387 */ /* 0x0005e80000100a00 */
[----:B-1----:R-:W5:Y:S04]  /*4c950*/  LDL.LU.64 R96, [R1+0xa00] ;  /* 0x000a000001607983 */ /* 0x002f680000300a00 */
[----:B---3--:R-:W3:Y:S04]  /*4c960*/  LDL.LU.64 R98, [R1+0xa08] ;  /* 0x000a080001627983 */ /* 0x008ee80000300a00 */
[----:B------:R-:W3:Y:S04]  /*4c970*/  LDL.LU.64 R104, [R1+0xa10] ;  /* 0x000a100001687983 */ /* 0x000ee80000300a00 */
[----:B------:R-:W3:Y:S04]  /*4c980*/  LDL.LU.64 R106, [R1+0xa18] ;  /* 0x000a1800016a7983 */ /* 0x000ee80000300a00 */
[----:B----4-:R-:W4:Y:S04]  /*4c990*/  LDL.LU.64 R92, [R1+0xa20] ;  /* 0x000a2000015c7983 */ /* 0x010f280000300a00 */
[----:B------:R-:W4:Y:S04]  /*4c9a0*/  LDL.LU.64 R94, [R1+0xa28] ;  /* 0x000a2800015e7983 */ /* 0x000f280000300a00 */
[----:B------:R-:W4:Y:S04]  /*4c9b0*/  LDL.LU.64 R100, [R1+0xa30] ;  /* 0x000a300001647983 */ /* 0x000f280000300a00 */
[----:B------:R-:W4:Y:S04]  /*4c9c0*/  LDL.LU.64 R102, [R1+0xa38] ;  /* 0x000a380001667983 */ /* 0x000f280000300a00 */
[----:B--2---:R-:W2:Y:S04]  /*4c9d0*/  LDL.LU.64 R88, [R1+0xa40] ;  /* 0x000a400001587983 */ /* 0x004ea80000300a00 */
[----:B------:R-:W2:Y:S01]  /*4c9e0*/  LDL.LU.64 R90, [R1+0xa48] ;  /* 0x000a4800015a7983 */ /* 0x000ea20000300a00 */
[----:B------:R-:W-:Y:S03]  /*4c9f0*/  HMMA.1688.F32.TF32 R120, R232, R44, R120 ;  /* 0x0000002ce878723c */ /* 0x000fe60000081078 */
[----:B------:R-:W-:Y:S04]  /*4ca00*/  LDS R232, [R161+0x680] ;  /* 0x00068000a1e87984 */ /* 0x000fe80000000800 */
[----:B------:R-:W-:Y:S04]  /*4ca10*/  LDS R234, [R161+0x2680] ;  /* 0x00268000a1ea7984 */ /* 0x000fe80000000800 */
[----:B------:R-:W-:Y:S04]  /*4ca20*/  LDS R233, [R189+0x680] ;  /* 0x00068000bde97984 */ /* 0x000fe80000000800 */
[----:B------:R-:W1:Y:S08]  /*4ca30*/  LDS R235, [R189+0x2680] ;  /* 0x00268000bdeb7984 */ /* 0x000e700000000800 */
[----:B------:R-:W-:Y:S04]  /*4ca40*/  STL.64 [R1+0x870], R120 ;  /* 0x0008707801007387 */ /* 0x000fe80000100a00 */
[----:B------:R5:W-:Y:S02]  /*4ca50*/  STL.64 [R1+0x878], R122 ;  /* 0x0008787a01007387 */ /* 0x000be40000100a00 */
[C---:B-----5:R-:W-:Y:S08]  /*4ca60*/  HMMA.1688.F32.TF32 R120, R240.reuse, R24, R116 ;  /* 0x00000018f078723c */ /* 0x060ff00000081074 */
[C---:B------:R-:W-:Y:S11]  /*4ca70*/  HMMA.1688.F32.TF32 R116, R240.reuse, R4, R112 ;  /* 0x00000004f074723c */ /* 0x040ff60000081070 */
[----:B------:R-:W-:Y:S04]  /*4ca80*/  @!UPT UIADD3 URZ, URZ, URZ, URZ ;  /* 0x0000003f3f3ff290 */ /* 0x000fe8000fffe03f */
[----:B------:R-:W-:Y:S04]  /*4ca90*/  STL.64 [R1+0x8e0], R120 ;  /* 0x0008e07801007387 */ /* 0x000fe80000100a00 */
[----:B------:R-:W-:Y:S04]  /*4caa0*/  STL.64 [R1+0x8e8], R122 ;  /* 0x0008e87a01007387 */ /* 0x000fe80000100a00 */
[----:B------:R-:W-:Y:S04]  /*4cab0*/  STL.64 [R1+0x9e0], R116 ;  /* 0x0009e07401007387 */ /* 0x000fe80000100a00 */
[----:B------:R-:W-:Y:S01]  /*4cac0*/  STL.64 [R1+0x9e8], R118 ;  /* 0x0009e87601007387 */ /* 0x000fe20000100a00 */
[C---:B------:R-:W-:Y:S08]  /*4cad0*/  HMMA.1688.F32.TF32 R112, R240.reuse, R216, R108 ;  /* 0x000000d8f070723c */ /* 0x040ff0000008106c */
        /* <DEDUP_REMOVED lines=8> */
[C---:B-----5:R-:W-:Y:S08]  /*4cb60*/  HMMA.1688.F32.TF32 R108, R240.reuse, R60, R104 ;  /* 0x0000003cf06c723c */ /* 0x060ff00000081068 */
[C---:B----4-:R-:W-:Y:S01]  /*4cb70*/  HMMA.1688.F32.TF32 R104, R240.reuse, R56, R92 ;  /* 0x00000038f068723c */ /* 0x050fe2000008105c */
[----:B------:R-:W3:Y:S07]  /*4cb80*/  LDL.LU.64 R92, [R1+0xa70] ;  /* 0x000a7000015c7983 */ /* 0x000eee0000300a00 */
[C---:B------:R-:W-:Y:S07]  /*4cb90*/  HMMA.1688.F32.TF32 R100, R240.reuse, R52, R100 ;  /* 0x00000034f064723c */ /* 0x040fee0000081064 */
[----:B------:R5:W-:Y:S01]  /*4cba0*/  STL.64 [R1+0xa10], R108 ;  /* 0x000a106c01007387 */ /* 0x000be20000100a00 */
[----:B--2---:R-:W-:Y:S03]  /*4cbb0*/  HMMA.1688.F32.TF32 R88, R240, R48, R88 ;  /* 0x00000030f058723c */ /* 0x004fe60000081058 */
[----:B------:R2:W-:Y:S04]  /*4cbc0*/  STL.64 [R1+0xa18], R110 ;  /* 0x000a186e01007387 */ /* 0x0005e80000100a00 */
[----:B------:R-:W3:Y:S04]  /*4cbd0*/  LDL.LU.64 R94, [R1+0xa78] ;  /* 0x000a7800015e7983 */ /* 0x000ee80000300a00 */
[----:B------:R1:W-:Y:S04]  /*4cbe0*/  STL.64 [R1+0xa20], R104 ;  /* 0x000a206801007387 */ /* 0x0003e80000100a00 */
[----:B------:R1:W-:Y:S04]  /*4cbf0*/  STL.64 [R1+0xa28], R106 ;  /* 0x000a286a01007387 */ /* 0x0003e80000100a00 */
[----:B------:R1:W-:Y:S04]  /*4cc00*/  STL.64 [R1+0xa30], R100 ;  /* 0x000a306401007387 */ /* 0x0003e80000100a00 */
[----:B------:R1:W-:Y:S01]  /*4cc10*/  STL.64 [R1+0xa38], R102 ;  /* 0x000a386601007387 */ /* 0x0003e20000100a00 */
[----:B------:R-:W-:Y:S01]  /*4cc20*/  IMAD.MOV.U32 R163, RZ, RZ, R88 ;  /* 0x000000ffffa37224 */ /* 0x000fe200078e0058 */
[----:B------:R-:W-:Y:S01]  /*4cc30*/  MOV R2, R90 ;  /* 0x0000005a00027202 */ /* 0x000fe20000000f00 */
[----:B------:R-:W-:-:S02]  /*4cc40*/  IMAD.MOV.U32 R162, RZ, RZ, R89 ;  /* 0x000000ffffa27224 */ /* 0x000fc400078e0059 */
[----:B------:R-:W-:Y:S01]  /*4cc50*/  IMAD.MOV.U32 R0, RZ, RZ, R91 ;  /* 0x000000ffff007224 */ /* 0x000fe200078e005b */
[----:B------:R-:W3:Y:S04]  /*4cc60*/  LDL.LU.64 R88, [R1+0xa80] ;  /* 0x000a800001587983 */ /* 0x000ee80000300a00 */
[----:B------:R-:W3:Y:S04]  /*4cc70*/  LDL.LU.64 R90, [R1+0xa88] ;  /* 0x000a8800015a7983 */ /* 0x000ee80000300a00 */
[----:B------:R-:W-:Y:S04]  /*4cc80*/  STL [R1+0x4d74], R0 ;  /* 0x004d740001007387 */ /* 0x000fe80000100800 */
[----:B------:R-:W-:Y:S04]  /*4cc90*/  STL [R1+0x4d70], R2 ;  /* 0x004d700201007387 */ /* 0x000fe80000100800 */
[----:B------:R-:W-:Y:S04]  /*4cca0*/  STL [R1+0x4d6c], R162 ;  /* 0x004d6ca201007387 */ /* 0x000fe80000100800 */
[----:B------:R-:W-:Y:S04]  /*4ccb0*/  STL [R1+0x4d68], R163 ;  /* 0x004d68a301007387 */ /* 0x000fe80000100800 */
[----:B------:R-:W3:Y:S04]  /*4ccc0*/  LDL.LU.64 R128, [R1+0xa90] ;  /* 0x000a900001807983 */ /* 0x000ee80000300a00 */
[----:B------:R-:W3:Y:S02]  /*4ccd0*/  LDL.LU.64 R130, [R1+0xa98] ;  /* 0x000a980001827983 */ /* 0x000ee40000300a00 */
[C---:B---3--:R-:W-:Y:S11]  /*4cce0*/  HMMA.1688.F32.TF32 R96, R240.reuse, R36, R96 ;  /* 0x00000024f060723c */ /* 0x048ff60000081060 */
[----:B------:R-:W-:Y:S11]  /*4ccf0*/  @!UPT UIADD3 URZ, URZ, URZ, URZ ;  /* 0x0000003f3f3ff290 */ /* 0x000ff6000fffe03f */
[----:B------:R-:W-:Y:S01]  /*4cd00*/  @!UPT UIADD3 URZ, URZ, URZ, URZ ;  /* 0x0000003f3f3ff290 */ /* 0x000fe2000fffe03f */
[----:B------:R3:W-:Y:S04]  /*4cd10*/  STL.64 [R1+0xa50], R96 ;  /* 0x000a506001007387 */ /* 0x0007e80000100a00 */
[----:B------:R1:W-:Y:S04]  /*4cd20*/  STL.64 [R1+0xa58], R98 ;  /* 0x000a586201007387 */ /* 0x0003e80000100a00 */
        /* <DEDUP_REMOVED lines=8> */
[----:B-----5:R-:W5:Y:S04]  /*4cdb0*/  LDL.LU.64 R108, [R1+0xaf0] ;  /* 0x000af000016c7983 */ /* 0x020f680000300a00 */
[----:B--2---:R-:W5:Y:S04]  /*4cdc0*/  LDL.LU.64 R110, [R1+0xaf8] ;  /* 0x000af800016e7983 */ /* 0x004f680000300a00 */
[----:B-1----:R-:W2:Y:S04]  /*4cdd0*/  LDL.LU.64 R104, [R1+0xb00] ;  /* 0x000b000001687983 */ /* 0x002ea80000300a00 */
[----:B------:R-:W2:Y:S04]  /*4cde0*/  LDL.LU.64 R106, [R1+0xb08] ;  /* 0x000b0800016a7983 */ /* 0x000ea80000300a00 */
[----:B------:R-:W2:Y:S04]  /*4cdf0*/  LDL.LU.64 R100, [R1+0xb10] ;  /* 0x000b100001647983 */ /* 0x000ea80000300a00 */
[----:B------:R-:W2:Y:S01]  /*4ce00*/  LDL.LU.64 R102, [R1+0xb18] ;  /* 0x000b180001667983 */ /* 0x000ea20000300a00 */
[C---:B---3--:R-:W-:Y:S03]  /*4ce10*/  HMMA.1688.F32.TF32 R92, R240.reuse, R32, R92 ;  /* 0x00000020f05c723c */ /* 0x048fe6000008105c */
[----:B------:R-:W3:Y:S04]  /*4ce20*/  LDL.LU.64 R96, [R1+0xb20] ;  /* 0x000b200001607983 */ /* 0x000ee80000300a00 */
[----:B------:R-:W3:Y:S01]  /*4ce30*/  LDL.LU.64 R98, [R1+0xb28] ;  /* 0x000b280001627983 */ /* 0x000ee20000300a00 */
[----:B------:R-:W-:Y:S11]  /*4ce40*/  HMMA.1688.F32.TF32 R132, R240, R28, R88 ;  /* 0x0000001cf084723c */ /* 0x000ff60000081058 */
[----:B------:R-:W-:Y:S05]  /*4ce50*/  @!UPT UIADD3 URZ, URZ, URZ, URZ ;  /* 0x0000003f3f3ff290 */ /* 0x000fea000fffe03f */
[----:B------:R-:W-:Y:S01]  /*4ce60*/  IMAD.MOV.U32 R0, RZ, RZ, R92 ;  /* 0x000000ffff007224 */ /* 0x000fe200078e005c */
[----:B------:R-:W-:Y:S01]  /*4ce70*/  MOV R2, R93 ;  /* 0x0000005d00027202 */ /* 0x000fe20000000f00 */
[----:B------:R-:W-:Y:S01]  /*4ce80*/  IMAD.MOV.U32 R162, RZ, RZ, R94 ;  /* 0x000000ffffa27224 */ /* 0x000fe200078e005e */
[----:B------:R-:W3:Y:S01]  /*4ce90*/  LDL.LU.64 R92, [R1+0xb30] ;  /* 0x000b3000015c7983 */ /* 0x000ee20000300a00 */
[----:B------:R-:W-:-:S03]  /*4cea0*/  IMAD.MOV.U32 R163, RZ, RZ, R95 ;  /* 0x000000ffffa37224 */ /* 0x000fc600078e005f */
[----:B------:R-:W3:Y:S04]  /*4ceb0*/  LDL.LU.64 R94, [R1+0xb38] ;  /* 0x000b3800015e7983 */ /* 0x000ee80000300a00 */
[----:B------:R-:W3:Y:S04]  /*4cec0*/  LDL.LU.64 R88, [R1+0xb40] ;  /* 0x000b400001587983 */ /* 0x000ee80000300a00 */
[----:B------:R-:W3:Y:S04]  /*4ced0*/  LDL.LU.64 R90, [R1+0xb48] ;  /* 0x000b4800015a7983 */ /* 0x000ee80000300a00 */
[----:B------:R-:W-:Y:S04]  /*4cee0*/  STL.64 [R1+0xa80], R132 ;  /* 0x000a808401007387 */ /* 0x000fe80000100a00 */
[----:B------:R1:W-:Y:S02]  /*4cef0*/  STL.64 [R1+0xa88], R134 ;  /* 0x000a888601007387 */ /* 0x0003e40000100a00 */
[C---:B-1----:R-:W-:Y:S11]  /*4cf00*/  HMMA.1688.F32.TF32 R132, R240.reuse, R8, R128 ;  /* 0x00000008f084723c */ /* 0x042ff60000081080 */
[----:B------:R-:W-:Y:S11]  /*4cf10*/  @!UPT UIADD3 URZ, URZ, URZ, URZ ;  /* 0x0000003f3f3ff290 */ /* 0x000ff6000fffe03f */
[----:B------:R-:W-:Y:S01]  /*4cf20*/  @!UPT UIADD3 URZ, URZ, URZ, URZ ;  /* 0x0000003f3f3ff290 */ /* 0x000fe2000fffe03f */
[----:B------:R-:W-:Y:S04]  /*4cf30*/  STL.64 [R1+0xa90], R132 ;  /* 0x000a908401007387 */ /* 0x000fe80000100a00 */
[----:B------:R-:W-:Y:S01]  /*4cf40*/  STL.64 [R1+0xa98], R134 ;  /* 0x000a988601007387 */ /* 0x000fe20000100a00 */
[C---:B----4-:R-:W-:Y:S08]  /*4cf50*/  HMMA.1688.F32.TF32 R128, R240.reuse, R12, R124 ;  /* 0x0000000cf080723c */ /* 0x050ff0000008107c */
[C---:B------:R-:W-:Y:S08]  /*4cf60*/  HMMA.1688.F32.TF32 R124, R240.reuse, R16, R120 ;  /* 0x00000010f07c723c */ /* 0x040ff00000081078 */
[C---:B------:R-:W-:Y:S08]  /*4cf70*/  HMMA.1688.F32.TF32 R120, R240.reuse, R20, R116 ;  /* 0x00000014f078723c */ /* 0x040ff00000081074 */
[----:B------:R-:W-:Y:S01]  /*4cf80*/  HMMA.1688.F32.TF32 R116, R240, R44, R112 ;  /* 0x0000002cf074723c */ /* 0x000fe20000081070 */
[----:B------:R-:W-:Y:S04]  /*4cf90*/  STL.64 [R1+0xaa0], R128 ;  /* 0x000aa08001007387 */ /* 0x000fe80000100a00 */
[----:B------:R-:W-:Y:S03]  /*4cfa0*/  LDS R240, [R161+0x700] ;  /* 0x00070000a1f07984 */ /* 0x000fe60000000800 */
[C---:B-----5:R-:W-:Y:S01]  /*4cfb0*/  HMMA.1688.F32.TF32 R112, R236.reuse, R24, R108 ;  /* 0x00000018ec70723c */ /* 0x060fe2000008106c */
[----:B------:R-:W-:Y:S04]  /*4cfc0*/  LDS R242, [R161+0x2700] ;  /* 0x00270000a1f27984 */ /* 0x000fe80000000800 */
[----:B------:R-:W-:Y:S03]  /*4cfd0*/  LDS R241, [R189+0x700] ;  /* 0x00070000bdf17984 */ /* 0x000fe60000000800 */
[C---:B--2---:R-:W-:Y:S01]  /*4cfe0*/  HMMA.1688.F32.TF32 R108, R236.reuse, R4, R104 ;  /* 0x00000004ec6c723c */ /* 0x044fe20000081068 */
[----:B------:R-:W1:Y:S07]  /*4cff0*/  LDS R243, [R189+0x2700] ;  /* 0x00270000bdf37984 */ /* 0x000e6e0000000800 */
        /* <DEDUP_REMOVED lines=22> */
[----:B------:R4:W-:Y:S02]  /*4d160*/  STL.64 [R1+0xb28], R106 ;  /* 0x000b286a01007387 */ /* 0x0009e40000100a00 */
[C---:B----4-:R-:W-:Y:S02]  /*4d170*/  HMMA.1688.F32.TF32 R104, R236.reuse, R60, R92 ;  /* 0x0000003cec68723c */ /* 0x050fe4000008105c */
[----:B------:R-:W4:Y:S04]  /*4d180*/  LDL.LU.64 R92, [R1+0xb70] ;  /* 0x000b7000015c7983 */ /* 0x000f280000300a00 */
[----:B------:R-:W4:Y:S11]  /*4d190*/  LDL.LU.64 R94, [R1+0xb78] ;  /* 0x000b7800015e7983 */ /* 0x000f360000300a00 */
[----:B------:R-:W-:Y:S06]  /*4d1a0*/  @!UPT UIADD3 URZ, URZ, URZ, URZ ;  /* 0x0000003f3f3ff290 */ /* 0x000fec000fffe03f */
[----:B------:R-:W-:Y:S04]  /*4d1b0*/  STL.64 [R1+0xb30], R104 ;  /* 0x000b306801007387 */ /* 0x000fe80000100a00 */
[----:B------:R-:W-:Y:S04]  /*4d1c0*/  STL.64 [R1+0xb38], R106 ;  /* 0x000b386a01007387 */ /* 0x000fe80000100a00 */
[----:B------:R-:W5:Y:S04]  /*4d1d0*/  LDL.LU.64 R124, [R1+0xbb0] ;  /* 0x000bb000017c7983 */ /* 0x000f680000300a00 */
[----:B------:R-:W5:Y:S04]  /*4d1e0*/  LDL.LU.64 R126, [R1+0xbb8] ;  /* 0x000bb800017e7983 */ /* 0x000f680000300a00 */
[----:B------:R1:W-:Y:S04]  /*4d1f0*/  STL.64 [R1+0xb40], R88 ;  /* 0x000b405801007387 */ /* 0x0003e80000100a00 */
[----:B------:R1:W-:Y:S04]  /*4d200*/  STL.64 [R1+0xb48], R90 ;  /* 0x000b485a01007387 */ /* 0x0003e80000100a00 */
        /* <DEDUP_REMOVED lines=8> */
[----:B-1----:R-:W5:Y:S04]  /*4d290*/  LDL.LU.64 R88, [R1+0xe60] ;  /* 0x000e600001587983 */ /* 0x002f680000300a00 */
[----:B------:R-:W5:Y:S04]  /*4d2a0*/  LDL.LU.64 R90, [R1+0xe68] ;  /* 0x000e6800015a7983 */ /* 0x000f680000300a00 */
[----:B------:R-:W5:Y:S04]  /*4d2b0*/  LDL.LU.64 R104, [R1+0xd00] ;  /* 0x000d000001687983 */ /* 0x000f680000300a00 */
[----:B------:R-:W5:Y:S01]  /*4d2c0*/  LDL.LU.64 R106, [R1+0xd08] ;  /* 0x000d0800016a7983 */ /* 0x000f620000300a00 */
[C---:B--2---:R-:W-:Y:S08]  /*4d2d0*/  HMMA.1688.F32.TF32 R100, R236.reuse, R52, R100 ;  /* 0x00000034ec64723c */ /* 0x044ff00000081064 */
[C---:B---3--:R-:W-:Y:S11]  /*4d2e0*/  HMMA.1688.F32.TF32 R128, R236.reuse, R48, R96 ;  /* 0x00000030ec80723c */ /* 0x048ff60000081060 */
[----:B------:R-:W-:Y:S04]  /*4d2f0*/  @!UPT UIADD3 URZ, URZ, URZ, URZ ;  /* 0x0000003f3f3ff290 */ /* 0x000fe8000fffe03f */
[----:B------:R1:W-:Y:S04]  /*4d300*/  STL.64 [R1+0xb50], R100 ;  /* 0x000b506401007387 */ /* 0x0003e80000100a00 */
[----:B------:R2:W-:Y:S04]  /*4d310*/  STL.64 [R1+0xb58], R102 ;  /* 0x000b586601007387 */ /* 0x0005e80000100a00 */
[----:B-1----:R-:W3:Y:S04]  /*4d320*/  LDL.LU.64 R100, [R1+0xce0] ;  /* 0x000ce00001647983 */ /* 0x002ee80000300a00 */
[----:B--2---:R-:W3:Y:S04]  /*4d330*/  LDL.LU.64 R102, [R1+0xce8] ;  /* 0x000ce80001667983 */ /* 0x004ee80000300a00 */
[----:B------:R-:W2:Y:S04]  /*4d340*/  LDL.LU.64 R96, [R1+0xcd0] ;  /* 0x000cd00001607983 */ /* 0x000ea80000300a00 */
[----:B------:R-:W2:Y:S04]  /*4d350*/  LDL.LU.64 R98, [R1+0xcd8] ;  /* 0x000cd80001627983 */ /* 0x000ea80000300a00 */
        /* <DEDUP_REMOVED lines=8> */
[C---:B-----5:R-:W-:Y:S08]  /*4d3e0*/  HMMA.1688.F32.TF32 R128, R236.reuse, R32, R124 ;  /* 0x00000020ec80723c */ /* 0x060ff0000008107c */
[C---:B------:R-:W-:Y:S08]  /*4d3f0*/  HMMA.1688.F32.TF32 R124, R236.reuse, R28, R120 ;  /* 0x0000001cec7c723c */ /* 0x040ff00000081078 */
[C---:B------:R-:W-:Y:S08]  /*4d400*/  HMMA.1688.F32.TF32 R120, R236.reuse, R8, R116 ;  /* 0x00000008ec78723c */ /* 0x040ff00000081074 */
[C---:B------:R-:W-:Y:S08]  /*4d410*/  HMMA.1688.F32.TF32 R116, R236.reuse, R12, R112 ;  /* 0x0000000cec74723c */ /* 0x040ff00000081070 */
[C---:B------:R-:W-:Y:S01]  /*4d420*/  HMMA.1688.F32.TF32 R112, R236.reuse, R16, R108 ;  /* 0x00000010ec70723c */ /* 0x040fe2000008106c */
[----:B------:R-:W-:Y:S04]  /*4d430*/  STL.64 [R1+0xbf0], R128 ;  /* 0x000bf08001007387 */ /* 0x000fe80000100a00 */
[----:B------:R-:W-:Y:S04]  /*4d440*/  STL.64 [R1+0xbf8], R130 ;  /* 0x000bf88201007387 */ /* 0x000fe80000100a00 */
[----:B------:R-:W-:Y:S04]  /*4d450*/  STL.64 [R1+0xbe0], R124 ;  /* 0x000be07c01007387 */ /* 0x000fe80000100a00 */
[----:B------:R-:W-:Y:S01]  /*4d460*/  STL.64 [R1+0xbe8], R126 ;  /* 0x000be87e01007387 */ /* 0x000fe20000100a00 */
[C---:B------:R-:W-:Y:S03]  /*4d470*/  HMMA.1688.F32.TF32 R108, R236.reuse, R20, R88 ;  /* 0x00000014ec6c723c */ /* 0x040fe60000081058 */
[----:B------:R1:W-:Y:S04]  /*4d480*/  STL.64 [R1+0xbd0], R120 ;  /* 0x000bd07801007387 */ /* 0x0003e80000100a00 */
[----:B------:R5:W-:Y:S04]  /*4d490*/  STL.64 [R1+0xbd8], R122 ;  /* 0x000bd87a01007387 */ /* 0x000be80000100a00 */
[----:B------:R1:W-:Y:S04]  /*4d4a0*/  STL.64 [R1+0xbc0], R116 ;  /* 0x000bc07401007387 */ /* 0x0003e80000100a00 */
[----:B------:R1:W-:Y:S04]  /*4d4b0*/  STL.64 [R1+0xbc8], R118 ;  /* 0x000bc87601007387 */ /* 0x0003e80000100a00 */
[----:B------:R-:W4:Y:S04]  /*4d4c0*/  LDL.LU.64 R88, [R1+0xcb0] ;  /* 0x000cb00001587983 */ /* 0x000f280000300a00 */
[----:B------:R1:W-:Y:S04]  /*4d4d0*/  STL.64 [R1+0xbb0], R112 ;  /* 0x000bb07001007387 */ /* 0x0003e80000100a00 */
[----:B------:R1:W-:Y:S04]  /*4d4e0*/  STL.64 [R1+0xbb8], R114 ;  /* 0x000bb87201007387 */ /* 0x0003e80000100a00 */
[----:B------:R-:W4:Y:S01]  /*4d4f0*/  LDL.LU.64 R90, [R1+0xcb8] ;  /* 0x000cb800015a7983 */ /* 0x000f220000300a00 */
[----:B------:R-:W-:Y:S03]  /*4d500*/  HMMA.1688.F32.TF32 R104, R236, R44, R104 ;  /* 0x0000002cec68723c */ /* 0x000fe60000081068 */
[----:B------:R1:W-:Y:S04]  /*4d510*/  STL.64 [R1+0xba0], R108 ;  /* 0x000ba06c01007387 */ /* 0x0003e80000100a00 */
[----:B------:R1:W-:Y:S04]  /*4d520*/  STL.64 [R1+0xba8], R110 ;  /* 0x000ba86e01007387 */ /* 0x0003e80000100a00 */
[----:B------:R-:W-:Y:S04]  /*4d530*/  LDS R236, [R161+0x780] ;  /* 0x00078000a1ec7984 */ /* 0x000fe80000000800 */
[----:B------:R-:W-:Y:S04]  /*4d540*/  LDS R238, [R161+0x2780] ;  /* 0x00278000a1ee7984 */ /* 0x000fe80000000800 */
[----:B------:R-:W-:Y:S04]  /*4d550*/  LDS R237, [R189+0x780] ;  /* 0x00078000bded7984 */ /* 0x000fe80000000800 */
[----:B------:R2:W-:Y:S04]  /*4d560*/  STL.64 [R1+0xb80], R104 ;  /* 0x000b806801007387 */ /* 0x0005e80000100a00 */
[----:B------:R2:W-:Y:S04]  /*4d570*/  STL [R1+0xb88], R106 ;  /* 0x000b886a01007387 */ /* 0x0005e80000100800 */
[----:B-1----:R-:W4:Y:S04]  /*4d580*/  LDL.LU.64 R120, [R1+0xca0] ;  /* 0x000ca00001787983 */ /* 0x002f280000300a00 */
[----:B-----5:R-:W5:Y:S01]  /*4d590*/  LDL.LU.64 R122, [R1+0xca8] ;  /* 0x000ca800017a7983 */ /* 0x020f620000300a00 */
[----:B------:R-:W-:-:S03]  /*4d5a0*/  MOV R188, R107 ;  /* 0x0000006b00bc7202 */ /* 0x000fc60000000f00 */
[----:B------:R-:W1:Y:S01]  /*4d5b0*/  LDS R239, [R189+0x2780] ;  /* 0x00278000bdef7984 */ /* 0x000e620000000800 */
[C---:B---3--:R-:W-:Y:S08]  /*4d5c0*/  HMMA.1688.F32.TF32 R100, R232.reuse, R24, R100 ;  /* 0x00000018e864723c */ /* 0x048ff00000081064 */
[C---:B--2---:R-:W-:Y:S08]  /*4d5d0*/  HMMA.1688.F32.TF32 R96, R232.reuse, R4, R96 ;  /* 0x00000004e860723c */ /* 0x044ff00000081060 */
[C---:B----4-:R-:W-:Y:S07]  /*4d5e0*/  HMMA.1688.F32.TF32 R92, R232.reuse, R216, R92 ;  /* 0x000000d8e85c723c */ /* 0x050fee000008105c */
[----:B------:R2:W-:Y:S04]  /*4d5f0*/  STL.64 [R1+0xd00], R100 ;  /* 0x000d006401007387 */ /* 0x0005e80000100a00 */
[----:B------:R3:W-:Y:S04]  /*4d600*/  STL.64 [R1+0xd08], R102 ;  /* 0x000d086601007387 */ /* 0x0007e80000100a00 */
[----:B------:R-:W4:Y:S04]  /*4d610*/  LDL.LU.64 R116, [R1+0xc80] ;  /* 0x000c800001747983 */ /* 0x000f280000300a00 */
[----:B------:R-:W4:Y:S04]  /*4d620*/  LDL.LU.64 R118, [R1+0xc88] ;  /* 0x000c880001767983 */ /* 0x000f280000300a00 */
        /* <DEDUP_REMOVED lines=8> */
[----:B------:R-:W4:Y:S04]  /*4d6b0*/  LDL.LU.64 R104, [R1+0xc10] ;  /* 0x000c100001687983 */ /* 0x000f280000300a00 */
[----:B------:R-:W4:Y:S04]  /*4d6c0*/  LDL.LU.64 R106, [R1+0xc18] ;  /* 0x000c1800016a7983 */ /* 0x000f280000300a00 */
[----:B--2---:R-:W2:Y:S04]  /*4d6d0*/  LDL.LU.64 R100, [R1+0xc60] ;  /* 0x000c600001647983 */ /* 0x004ea80000300a00 */
[----:B---3--:R-:W2:Y:S04]  /*4d6e0*/  LDL.LU.64 R102, [R1+0xc68] ;  /* 0x000c680001667983 */ /* 0x008ea80000300a00 */
[----:B-1----:R-:W3:Y:S04]  /*4d6f0*/  LDL.LU.64 R96, [R1+0xc50] ;  /* 0x000c500001607983 */ /* 0x002ee80000300a00 */
[----:B------:R-:W3:Y:S04]  /*4d700*/  LDL.LU.64 R98, [R1+0xc58] ;  /* 0x000c580001627983 */ /* 0x000ee80000300a00 */
[----:B------:R-:W3:Y:S04]  /*4d710*/  LDL.LU.64 R92, [R1+0xc40] ;  /* 0x000c4000015c7983 */ /* 0x000ee80000300a00 */
[----:B------:R-:W3:Y:S01]  /*4d720*/  LDL.LU.64 R94, [R1+0xc48] ;  /* 0x000c4800015e7983 */ /* 0x000ee20000300a00 */
[C---:B------:R-:W-:Y:S11]  /*4d730*/  HMMA.1688.F32.TF32 R88, R232.reuse, R64, R88 ;  /* 0x00000040e858723c */ /* 0x040ff60000081058 */
[----:B------:R-:W-:Y:S11]  /*4d740*/  @!UPT UIADD3 URZ, URZ, URZ, URZ ;  /* 0x0000003f3f3ff290 */ /* 0x000ff6000fffe03f */
[----:B------:R-:W-:Y:S01]  /*4d750*/  @!UPT UIADD3 URZ, URZ, URZ, URZ ;  /* 0x0000003f3f3ff290 */ /* 0x000fe2000fffe03f */
[----:B------:R1:W-:Y:S04]  /*4d760*/  STL.64 [R1+0xcd0], R88 ;  /* 0x000cd05801007387 */ /* 0x0003e80000100a00 */
[----:B------:R5:W-:Y:S04]  /*4d770*/  STL.64 [R1+0xcd8], R90 ;  /* 0x000cd85a01007387 */ /* 0x000be80000100a00 */
[----:B-1----:R-:W3:Y:S04]  /*4d780*/  LDL.LU.64 R88, [R1+0xc30] ;  /* 0x000c300001587983 */ /* 0x002ee80000300a00 */
[----:B-----5:R-:W5:Y:S01]  /*4d790*/  LDL.LU.64 R90, [R1+0xc38] ;  /* 0x000c3800015a7983 */ /* 0x020f620000300a00 */
[C---:B------:R-:W-:Y:S11]  /*4d7a0*/  HMMA.1688.F32.TF32 R120, R232.reuse, R60, R120 ;  /* 0x0000003ce878723c */ /* 0x040ff60000081078 */
[----:B------:R-:W-:Y:S11]  /*4d7b0*/  @!UPT UIADD3 URZ, URZ, URZ, URZ ;  /* 0x0000003f3f3ff290 */ /* 0x000ff6000fffe03f */
[----:B------:R-:W-:Y:S01]  /*4d7c0*/  @!UPT UIADD3 URZ, URZ, URZ, URZ ;  /* 0x0000003f3f3ff290 */ /* 0x000fe2000fffe03f */
[----:B------:R1:W-:Y:S04]  /*4d7d0*/  STL.64 [R1+0xcc0], R120 ;  /* 0x000cc07801007387 */ /* 0x0003e80000100a00 */
[----:B------:R1:W-:Y:S01]  /*4d7e0*/  STL.64 [R1+0xcc8], R122 ;  /* 0x000cc87a01007387 */ /* 0x0003e20000100a00 */
[C---:B----4-:R-:W-:Y:S08]  /*4d7f0*/  HMMA.1688.F32.TF32 R116, R232.reuse, R56, R116 ;  /* 0x00000038e874723c */ /* 0x050ff00000081074 */
[C---:B------:R-:W-:Y:S08]  /*4d800*/  HMMA.1688.F32.TF32 R112, R232.reuse, R52, R112 ;  /* 0x00000034e870723c */ /* 0x040ff00000081070 */
[C---:B------:R-:W-:Y:S08]  /*4d810*/  HMMA.1688.F32.TF32 R108, R232.reuse, R48, R108 ;  /* 0x00000030e86c723c */ /* 0x040ff0000008106c */
[C---:B------:R-:W-:Y:S08]  /*4d820*/  HMMA.1688.F32.TF32 R104, R232.reuse, R36, R104 ;  /* 0x00000024e868723c */ /* 0x040ff00000081068 */
[C---:B--2---:R-:W-:Y:S08]  /*4d830*/  HMMA.1688.F32.TF32 R100, R232.reuse, R32, R100 ;  /* 0x00000020e864723c */ /* 0x044ff00000081064 */
[C---:B---3--:R-:W-:Y:S01]  /*4d840*/  HMMA.1688.F32.TF32 R96, R232.reuse, R28, R96 ;  /* 0x0000001ce860723c */ /* 0x048fe20000081060 */
[----:B------:R2:W-:Y:S07]  /*4d850*/  STL.64 [R1+0xcb0], R116 ;  /* 0x000cb07401007387 */ /* 0x0005ee0000100a00 */
[C---:B------:R-:W-:Y:S01]  /*4d860*/  HMMA.1688.F32.TF32 R92, R232.reuse, R8, R92 ;  /* 0x00000008e85c723c */ /* 0x040fe2000008105c */
[----:B------:R3:W-:Y:S04]  /*4d870*/  STL.64 [R1+0xcb8], R118 ;  /* 0x000cb87601007387 */ /* 0x0007e80000100a00 */
        /* <DEDUP_REMOVED lines=8> */
[----:B------:R-:W4:Y:S04]  /*4d900*/  LDL.LU.64 R172, [R1+0xd80] ;  /* 0x000d800001ac7983 */ /* 0x000f280000300a00 */
[----:B------:R-:W4:Y:S04]  /*4d910*/  LDL.LU.64 R174, [R1+0xd88] ;  /* 0x000d880001ae7983 */ /* 0x000f280000300a00 */
[----:B------:R1:W-:Y:S04]  /*4d920*/  STL.64 [R1+0xc50], R96 ;  /* 0x000c506001007387 */ /* 0x0003e80000100a00 */
[----:B------:R1:W-:Y:S04]  /*4d930*/  STL.64 [R1+0xc58], R98 ;  /* 0x000c586201007387 */ /* 0x0003e80000100a00 */
[----:B------:R-:W4:Y:S04]  /*4d940*/  LDL.LU.64 R132, [R1+0xd70] ;  /* 0x000d700001847983 */ /* 0x000f280000300a00 */
[----:B------:R-:W4:Y:S01]  /*4d950*/  LDL.LU.64 R134, [R1+0xd78] ;  /* 0x000d780001867983 */ /* 0x000f220000300a00 */
[C---:B-----5:R-:W-:Y:S03]  /*4d960*/  HMMA.1688.F32.TF32 R88, R232.reuse, R12, R88 ;  /* 0x0000000ce858723c */ /* 0x060fe60000081058 */
[----:B------:R5:W-:Y:S04]  /*4d970*/  STL.64 [R1+0xc40], R92 ;  /* 0x000c405c01007387 */ /* 0x000be80000100a00 */
[----:B------:R1:W-:Y:S04]  /*4d980*/  STL.64 [R1+0xc48], R94 ;  /* 0x000c485e01007387 */ /* 0x0003e80000100a00 */
[----:B------:R-:W4:Y:S04]  /*4d990*/  LDL.LU.64 R128, [R1+0xb90] ;  /* 0x000b900001807983 */ /* 0x000f280000300a00 */
[----:B------:R-:W4:Y:S08]  /*4d9a0*/  LDL.LU.64 R130, [R1+0xb98] ;  /* 0x000b980001827983 */ /* 0x000f300000300a00 */
[----:B------:R1:W-:Y:S04]  /*4d9b0*/  STL.64 [R1+0xc30], R88 ;  /* 0x000c305801007387 */ /* 0x0003e80000100a00 */
[----:B------:R1:W-:Y:S04]  /*4d9c0*/  STL.64 [R1+0xc38], R90 ;  /* 0x000c385a01007387 */ /* 0x0003e80000100a00 */
[----:B------:R-:W4:Y:S04]  /*4d9d0*/  LDL.LU.64 R124, [R1+0xc00] ;  /* 0x000c0000017c7983 */ /* 0x000f280000300a00 */
[----:B------:R-:W4:Y:S04]  /*4d9e0*/  LDL.LU.64 R126, [R1+0xc08] ;  /* 0x000c0800017e7983 */ /* 0x000f280000300a00 */
[----:B-1----:R-:W4:Y:S04]  /*4d9f0*/  LDL.LU.64 R120, [R1+0xd10] ;  /* 0x000d100001787983 */ /* 0x002f280000300a00 */
[----:B------:R-:W4:Y:S04]  /*4da00*/  LDL.LU.64 R122, [R1+0xd18] ;  /* 0x000d1800017a7983 */ /* 0x000f280000300a00 */
[----:B--2---:R-:W2:Y:S04]  /*4da10*/  LDL.LU.64 R116, [R1+0xd20] ;  /* 0x000d200001747983 */ /* 0x004ea80000300a00 */
[----:B---3--:R-:W2:Y:S04]  /*4da20*/  LDL.LU.64 R118, [R1+0xd28] ;  /* 0x000d280001767983 */ /* 0x008ea80000300a00 */
        /* <DEDUP_REMOVED lines=10> */
[----:B-----5:R-:W5:Y:S04]  /*4dad0*/  LDL.LU.64 R92, [R1+0xac0] ;  /* 0x000ac000015c7983 */ /* 0x020f680000300a00 */
[----:B------:R-:W5:Y:S04]  /*4dae0*/  LDL.LU.64 R94, [R1+0xac8] ;  /* 0x000ac800015e7983 */ /* 0x000f680000300a00 */
[----:B------:R-:W5:Y:S04]  /*4daf0*/  LDL.LU.64 R88, [R1+0xa60] ;  /* 0x000a600001587983 */ /* 0x000f680000300a00 */
[----:B------:R-:W5:Y:S01]  /*4db00*/  LDL.LU.64 R90, [R1+0xa68] ;  /* 0x000a6800015a7983 */ /* 0x000f620000300a00 */
[C---:B----4-:R-:W-:Y:S08]  /*4db10*/  HMMA.1688.F32.TF32 R172, R232.reuse, R16, R172 ;  /* 0x00000010e8ac723c */ /* 0x050ff000000810ac */
[C---:B------:R-:W-:Y:S11]  /*4db20*/  HMMA.1688.F32.TF32 R132, R232.reuse, R20, R132 ;  /* 0x00000014e884723c */ /* 0x040ff60000081084 */
[----:B------:R-:W-:Y:S04]  /*4db30*/  @!UPT UIADD3 URZ, URZ, URZ, URZ ;  /* 0x0000003f3f3ff290 */ /* 0x000fe8000fffe03f */
[----:B------:R1:W-:Y:S01]  /*4db40*/  STL.64 [R1+0xc20], R172 ;  /* 0x000c20ac01007387 */ /* 0x0003e20000100a00 */
[----:B------:R-:W-:Y:S03]  /*4db50*/  HMMA.1688.F32.TF32 R128, R232, R44, R128 ;  /* 0x0000002ce880723c */ /* 0x000fe60000081080 */
[----:B------:R4:W-:Y:S05]  /*4db60*/  STL.64 [R1+0xc28], R174 ;  /* 0x000c28ae01007387 */ /* 0x0009ea0000100a00 */
[C---:B------:R-:W-:Y:S08]  /*4db70*/  HMMA.1688.F32.TF32 R124, R240.reuse, R24, R124 ;  /* 0x00000018f07c723c */ /* 0x040ff0000008107c */
[C---:B------:R-:W-:Y:S08]  /*4db80*/  HMMA.1688.F32.TF32 R120, R240.reuse, R4, R120 ;  /* 0x00000004f078723c */ /* 0x040ff00000081078 */
[C---:B--2---:R-:W-:Y:S08]  /*4db90*/  HMMA.1688.F32.TF32 R116, R240.reuse, R216, R116 ;  /* 0x000000d8f074723c */ /* 0x044ff00000081074 */
[C---:B---3--:R-:W-:Y:S08]  /*4dba0*/  HMMA.1688.F32.TF32 R112, R240.reuse, R64, R112 ;  /* 0x00000040f070723c */ /* 0x048ff00000081070 */
[C---:B------:R-:W-:Y:S08]  /*4dbb0*/  HMMA.1688.F32.TF32 R108, R240.reuse, R60, R108 ;  /* 0x0000003cf06c723c */ /* 0x040ff0000008106c */
[C---:B------:R-:W-:Y:S01]  /*4dbc0*/  HMMA.1688.F32.TF32 R104, R240.reuse, R56, R104 ;  /* 0x00000038f068723c */ /* 0x040fe20000081068 */
[----:B------:R2:W-:Y:S07]  /*4dbd0*/  STL.64 [R1+0xc10], R132 ;  /* 0x000c108401007387 */ /* 0x0005ee0000100a00 */
[C---:B------:R-:W-:Y:S01]  /*4dbe0*/  HMMA.1688.F32.TF32 R100, R240.reuse, R52, R100 ;  /* 0x00000034f064723c */ /* 0x040fe20000081064 */
[----:B------:R3:W-:Y:S07]  /*4dbf0*/  STL.64 [R1+0xc18], R134 ;  /* 0x000c188601007387 */ /* 0x0007ee0000100a00 */
[C---:B------:R-:W-:Y:S01]  /*4dc00*/  HMMA.1688.F32.TF32 R96, R240.reuse, R48, R96 ;  /* 0x00000030f060723c */ /* 0x040fe20000081060 */
[----:B------:R1:W-:Y:S07]  /*4dc10*/  STL.64 [R1+0xb90], R128 ;  /* 0x000b908001007387 */ /* 0x0003ee0000100a00 */
[C---:B-----5:R-:W-:Y:S01]  /*4dc20*/  HMMA.1688.F32.TF32 R92, R240.reuse, R36, R92 ;  /* 0x00000024f05c723c */ /* 0x060fe2000008105c */
[----:B------:R2:W-:Y:S04]  /*4dc30*/  STL.64 [R1+0xb98], R130 ;  /* 0x000b988201007387 */ /* 0x0005e80000100a00 */
[----:B------:R1:W-:Y:S03]  /*4dc40*/  STL.64 [R1+0xc00], R124 ;  /* 0x000c007c01007387 */ /* 0x0003e60000100a00 */
[----:B------:R-:W-:Y:S01]  /*4dc50*/  HMMA.1688.F32.TF32 R88, R240, R32, R88 ;  /* 0x00000020f058723c */ /* 0x000fe20000081058 */
        /* <DEDUP_REMOVED lines=15> */
[----:B------:R-:W5:Y:S04]  /*4dd50*/  LDL.LU.64 R208, [R1+0x820] ;  /* 0x0008200001d07983 */ /* 0x000f680000300a00 */
[----:B------:R1:W-:Y:S04]  /*4dd60*/  STL.64 [R1+0xda0], R92 ;  /* 0x000da05c01007387 */ /* 0x0003e80000100a00 */
[----:B------:R1:W-:Y:S04]  /*4dd70*/  STL.64 [R1+0xda8], R94 ;  /* 0x000da85e01007387 */ /* 0x0003e80000100a00 */
        /* <DEDUP_REMOVED lines=9> */
[----:B-1----:R-:W5:Y:S04]  /*4de10*/  LDL.LU.64 R172, [R1+0x6f0] ;  /* 0x0006f00001ac7983 */ /* 0x002f680000300a00 */
[----:B----4-:R-:W4:Y:S04]  /*4de20*/  LDL.LU.64 R174, [R1+0x6f8] ;  /* 0x0006f80001ae7983 */ /* 0x010f280000300a00 */
        /* <DEDUP_REMOVED lines=23> */
[----:B------:R-:W3:Y:S01]  /*4dfa0*/  LDL.LU.64 R90, [R1+0x68] ;  /* 0x00006800015a7983 */ /* 0x000ee20000300a00 */
[----:B------:R-:W-:Y:S01]  /*4dfb0*/  IMAD.MOV.U32 R244, RZ, RZ, R78 ;  /* 0x000000fffff47224 */ /* 0x000fe200078e004e */
[----:B------:R-:W-:Y:S01]  /*4dfc0*/  MOV R245, R79 ;  /* 0x0000004f00f57202 */ /* 0x000fe20000000f00 */
[----:B------:R-:W-:Y:S01]  /*4dfd0*/  IMAD.MOV.U32 R246, RZ, RZ, R84 ;  /* 0x000000fffff67224 */ /* 0x000fe200078e0054 */
[----:B------:R-:W-:Y:S01]  /*4dfe0*/  MOV R248, R86 ;  /* 0x0000005600f87202 */ /* 0x000fe20000000f00 */
[----:B------:R-:W-:-:S02]  /*4dff0*/  IMAD.MOV.U32 R247, RZ, RZ, R85 ;  /* 0x000000fffff77224 */ /* 0x000fc400078e0055 */
[----:B------:R-:W-:Y:S01]  /*4e000*/  IMAD.MOV.U32 R249, RZ, RZ, R87 ;  /* 0x000000fffff97224 */ /* 0x000fe200078e0057 */
[----:B------:R-:W-:Y:S01]  /*4e010*/  HMMA.1688.F32.TF32 R40, R236, R8, R40 ;  /* 0x00000008ec28723c */ /* 0x000fe20000081028 */
[----:B------:R-:W-:Y:S01]  /*4e020*/  IMAD.MOV.U32 R250, RZ, RZ, R160 ;  /* 0x000000fffffa7224 */ /* 0x000fe200078e00a0 */
[----:B------:R-:W-:Y:S01]  /*4e030*/  MOV R251, R3 ;  /* 0x0000000300fb7202 */ /* 0x000fe20000000f00 */
[----:B------:R-:W-:Y:S04]  /*4e040*/  LDS R232, [R161+0x4000] ;  /* 0x00400000a1e87984 */ /* 0x000fe80000000800 */
[----:B------:R-:W-:Y:S04]  /*4e050*/  LDS R234, [R161+0x6000] ;  /* 0x00600000a1ea7984 */ /* 0x000fe80000000800 */
[----:B------:R-:W-:Y:S04]  /*4e060*/  LDS R233, [R189+0x4000] ;  /* 0x00400000bde97984 */ /* 0x000fe80000000800 */
[----:B------:R-:W1:Y:S01]  /*4e070*/  LDS R235, [R189+0x6000] ;  /* 0x00600000bdeb7984 */ /* 0x000e620000000800 */
[C---:B-----5:R-:W-:Y:S08]  /*4e080*/  HMMA.1688.F32.TF32 R224, R240.reuse, R28, R208 ;  /* 0x0000001cf0e0723c */ /* 0x060ff000000810d0 */
[C---:B------:R-:W-:Y:S08]  /*4e090*/  HMMA.1688.F32.TF32 R208, R240.reuse, R8, R204 ;  /* 0x00000008f0d0723c */ /* 0x040ff000000810cc */
[C---:B------:R-:W-:Y:S08]  /*4e0a0*/  HMMA.1688.F32.TF32 R204, R240.reuse, R12, R200 ;  /* 0x0000000cf0cc723c */ /* 0x040ff000000810c8 */
[C---:B------:R-:W-:Y:S08]  /*4e0b0*/  HMMA.1688.F32.TF32 R200, R240.reuse, R16, R184 ;  /* 0x00000010f0c8723c */ /* 0x040ff000000810b8 */
[C---:B----4-:R-:W-:Y:S08]  /*4e0c0*/  HMMA.1688.F32.TF32 R184, R240.reuse, R20, R172 ;  /* 0x00000014f0b8723c */ /* 0x050ff000000810ac */
[----:B--2---:R-:W-:Y:S08]  /*4e0d0*/  HMMA.1688.F32.TF32 R172, R240, R44, R132 ;  /* 0x0000002cf0ac723c */ /* 0x004ff00000081084 */
[C---:B---3--:R-:W-:Y:S08]  /*4e0e0*/  HMMA.1688.F32.TF32 R132, R236.reuse, R24, R128 ;  /* 0x00000018ec84723c */ /* 0x048ff00000081080 */
[C---:B------:R-:W-:Y:S01]  /*4e0f0*/  HMMA.1688.F32.TF32 R128, R236.reuse, R4, R124 ;  /* 0x00000004ec80723c */ /* 0x040fe2000008107c */
[----:B------:R-:W-:Y:S07]  /*4e100*/  STL.64 [R1+0xd80], R224 ;  /* 0x000d80e001007387 */ /* 0x000fee0000100a00 */
        /* <DEDUP_REMOVED lines=9> */
[----:B------:R-:W-:Y:S04]  /*4e1a0*/  STL.64 [R1+0xd68], R206 ;  /* 0x000d68ce01007387 */ /* 0x000fe80000100a00 */
[----:B------:R-:W-:Y:S03]  /*4e1b0*/  STL.64 [R1+0x730], R200 ;  /* 0x000730c801007387 */ /* 0x000fe60000100a00 */
        /* <DEDUP_REMOVED lines=9> */
[----:B------:R-:W-:Y:S01]  /*4e250*/  HMMA.1688.F32.TF32 R92, R236, R28, R88 ;  /* 0x0000001cec5c723c */ /* 0x000fe20000081058 */
        /* <DEDUP_REMOVED lines=15> */
[----:B------:R-:W-:-:S03]  /*4e350*/  IMAD.MOV.U32 R88, RZ, RZ, R74 ;  /* 0x000000ffff587224 */ /* 0x000fc600078e004a */
[----:B------:R-:W-:Y:S04]  /*4e360*/  STL.64 [R1+0x180], R100 ;  /* 0x0001806401007387 */ /* 0x000fe80000100a00 */
[----:B------:R-:W-:Y:S04]  /*4e370*/  STL.64 [R1+0x188], R102 ;  /* 0x0001886601007387 */ /* 0x000fe80000100a00 */
[----:B------:R-:W-:Y:S01]  /*4e380*/  STL.64 [R1+0x170], R96 ;  /* 0x0001706001007387 */ /* 0x000fe20000100a00 */
[----:B------:R-:W-:-:S03]  /*4e390*/  IMAD.MOV.U32 R89, RZ, RZ, R75 ;  /* 0x000000ffff597224 */ /* 0x000fc600078e004b */
[----:B------:R-:W-:Y:S04]  /*4e3a0*/  STL.64 [R1+0x178], R98 ;  /* 0x0001786201007387 */ /* 0x000fe80000100a00 */
[----:B------:R-:W2:Y:S04]  /*4e3b0*/  LDL.LU R74, [R1+0x50ac] ;  /* 0x0050ac00014a7983 */ /* 0x000ea80000300800 */
[----:B------:R-:W-:Y:S04]  /*4e3c0*/  STL.64 [R1+0xf0], R92 ;  /* 0x0000f05c01007387 */ /* 0x000fe80000100a00 */
[----:B------:R-:W-:Y:S04]  /*4e3d0*/  STL.64 [R1+0xf8], R94 ;  /* 0x0000f85e01007387 */ /* 0x000fe80000100a00 */
[----:B------:R-:W2:Y:S01]  /*4e3e0*/  LDL.LU R75, [R1+0x50a8] ;  /* 0x0050a800014b7983 */ /* 0x000ea20000300800 */
[----:B------:R-:W-:Y:S01]  /*4e3f0*/  MOV R90, R76 ;  /* 0x0000004c005a7202 */ /* 0x000fe20000000f00 */
[----:B------:R-:W-:-:S02]  /*4e400*/  IMAD.MOV.U32 R91, RZ, RZ, R77 ;  /* 0x000000ffff5b7224 */ /* 0x000fc400078e004d */
[----:B------:R-:W3:Y:S04]  /*4e410*/  LDL.LU R76, [R1+0x50a4] ;  /* 0x0050a400014c7983 */ /* 0x000ee80000300800 */
[----:B------:R-:W3:Y:S04]  /*4e420*/  LDL.LU R77, [R1+0x50a0] ;  /* 0x0050a000014d7983 */ /* 0x000ee80000300800 */
[----:B------:R-:W3:Y:S04]  /*4e430*/  LDL.LU R78, [R1+0x509c] ;  /* 0x00509c00014e7983 */ /* 0x000ee80000300800 */
[----:B------:R-:W3:Y:S04]  /*4e440*/  LDL.LU R79, [R1+0x5098] ;  /* 0x00509800014f7983 */ /* 0x000ee80000300800 */
[----:B------:R-:W4:Y:S04]  /*4e450*/  LDL.LU R84, [R1+0x5094] ;  /* 0x0050940001547983 */ /* 0x000f280000300800 */
[----:B------:R-:W4:Y:S04]  /*4e460*/  LDL.LU R85, [R1+0x5090] ;  /* 0x0050900001557983 */ /* 0x000f280000300800 */
[----:B------:R-:W4:Y:S04]  /*4e470*/  LDL.LU R86, [R1+0x508c] ;  /* 0x00508c0001567983 */ /* 0x000f280000300800 */
[----:B------:R-:W4:Y:S01]  /*4e480*/  LDL.LU R87, [R1+0x5088] ;  /* 0x0050880001577983 */ /* 0x000f220000300800 */
[----:B------:R-:W-:-:S02]  /*4e490*/  IMAD.MOV.U32 R160, RZ, RZ, R42 ;  /* 0x000000ffffa07224 */ /* 0x000fc400078e002a */
[----:B------:R-:W-:Y:S01]  /*4e4a0*/  IMAD.MOV.U32 R4, RZ, RZ, R43 ;  /* 0x000000ffff047224 */ /* 0x000fe200078e002b */
[----:B------:R5:W-:Y:S02]  /*4e4b0*/  STL.64 [R1+0xde0], R40 ;  /* 0x000de02801007387 */ /* 0x000be40000100a00 */
[C---:B-----5:R-:W-:Y:S11]  /*4e4c0*/  HMMA.1688.F32.TF32 R40, R236.reuse, R12, R68 ;  /* 0x0000000cec28723c */ /* 0x060ff60000081044 */
[----:B------:R-:W-:Y:S11]  /*4e4d0*/  @!UPT UIADD3 URZ, URZ, URZ, URZ ;  /* 0x0000003f3f3ff290 */ /* 0x000ff6000fffe03f */
[----:B------:R-:W-:Y:S02]  /*4e4e0*/  @!UPT UIADD3 URZ, URZ, URZ, URZ ;  /* 0x0000003f3f3ff290 */ /* 0x000fe4000fffe03f */
[----:B------:R-:W-:Y:S01]  /*4e4f0*/  MOV R3, R40 ;  /* 0x0000002800037202 */ /* 0x000fe20000000f00 */
[----:B------:R-:W-:Y:S01]  /*4e500*/  IMAD.MOV.U32 R217, RZ, RZ, R41 ;  /* 0x000000ffffd97224 */ /* 0x000fe200078e0029 */
[----:B------:R-:W-:Y:S01]  /*4e510*/  MOV R37, R43 ;  /* 0x0000002b00257202 */ /* 0x000fe20000000f00 */
[----:B------:R-:W-:Y:S02]  /*4e520*/  IMAD.MOV.U32 R216, RZ, RZ, R42 ;  /* 0x000000ffffd87224 */ /* 0x000fe400078e002a */
[C---:B--2---:R-:W-:Y:S11]  /*4e530*/  HMMA.1688.F32.TF32 R40, R236.reuse, R16, R72 ;  /* 0x00000010ec28723c */ /* 0x044ff60000081048 */
[----:B------:R-:W-:Y:S11]  /*4e540*/  @!UPT UIADD3 URZ, URZ, URZ, URZ ;  /* 0x0000003f3f3ff290 */ /* 0x000ff6000fffe03f */
[----:B------:R-:W-:Y:S02]  /*4e550*/  @!UPT UIADD3 URZ, URZ, URZ, URZ ;  /* 0x0000003f3f3ff290 */ /* 0x000fe4000fffe03f */
[----:B------:R-:W-:Y:S01]  /*4e560*/  IMAD.MOV.U32 R36, RZ, RZ, R40 ;  /* 0x000000ffff247224 */ /* 0x000fe200078e0028 */
[----:B------:R-:W-:Y:S01]  /*4e570*/  MOV R32, R42 ;  /* 0x0000002a00207202 */ /* 0x000fe20000000f00 */
[----:B------:R-:W-:Y:S02]  /*4e580*/  IMAD.MOV.U32 R33, RZ, RZ, R41 ;  /* 0x000000ffff217224 */ /* 0x000fe400078e0029 */
[----:B------:R-:W-:Y:S02]  /*4e590*/  IMAD.MOV.U32 R29, RZ, RZ, R43 ;  /* 0x000000ffff1d7224 */ /* 0x000fe400078e002b */
[C---:B---3--:R-:W-:Y:S11]  /*4e5a0*/  HMMA.1688.F32.TF32 R40, R236.reuse, R20, R76 ;  /* 0x00000014ec28723c */ /* 0x048ff6000008104c */
[----:B------:R-:W-:Y:S11]  /*4e5b0*/  @!UPT UIADD3 URZ, URZ, URZ, URZ ;  /* 0x0000003f3f3ff290 */ /* 0x000ff6000fffe03f */
[----:B------:R-:W-:Y:S02]  /*4e5c0*/  @!UPT UIADD3 URZ, URZ, URZ, URZ ;  /* 0x0000003f3f3ff290 */ /* 0x000fe4000fffe03f */
[----:B------:R-:W-:Y:S01]  /*4e5d0*/  IMAD.MOV.U32 R28, RZ, RZ, R40 ;  /* 0x000000ffff1c7224 */ /* 0x000fe200078e0028 */
[----:B------:R-:W-:Y:S01]  /*4e5e0*/  MOV R25, R41 ;  /* 0x0000002900197202 */ /* 0x000fe20000000f00 */
[----:B------:R-:W-:Y:S02]  /*4e5f0*/  IMAD.MOV.U32 R24, RZ, RZ, R42 ;  /* 0x000000ffff187224 */ /* 0x000fe400078e002a */
[----:B------:R-:W-:Y:S02]  /*4e600*/  IMAD.MOV.U32 R5, RZ, RZ, R43 ;  /* 0x000000ffff057224 */ /* 0x000fe400078e002b */
[----:B----4-:R-:W-:Y:S11]  /*4e610*/  HMMA.1688.F32.TF32 R40, R236, R44, R84 ;  /* 0x0000002cec28723c */ /* 0x010ff60000081054 */
[----:B------:R-:W-:Y:S11]  /*4e620*/  @!UPT UIADD3 URZ, URZ, URZ, URZ ;  /* 0x0000003f3f3ff290 */ /* 0x000ff6000fffe03f */
[----:B------:R-:W-:Y:S02]  /*4e630*/  @!UPT UIADD3 URZ, URZ, URZ, URZ ;  /* 0x0000003f3f3ff290 */ /* 0x000fe4000fffe03f */
[----:B------:R-:W-:Y:S01]  /*4e640*/  MOV R21, R40 ;  /* 0x0000002800157202 */ /* 0x000fe20000000f00 */
[----:B------:R-:W-:Y:S01]  /*4e650*/  IMAD.MOV.U32 R20, RZ, RZ, R41 ;  /* 0x000000ffff147224 */ /* 0x000fe200078e0029 */
[----:B------:R-:W-:Y:S01]  /*4e660*/  MOV R8, R43 ;  /* 0x0000002b00087202 */ /* 0x000fe20000000f00 */
[----:B------:R-:W-:Y:S02]  /*4e670*/  IMAD.MOV.U32 R9, RZ, RZ, R42 ;  /* 0x000000ffff097224 */ /* 0x000fe400078e002a */
[C---:B-1----:R-:W-:Y:S11]  /*4e680*/  HMMA.1688.F32.TF32 R40, R232.reuse, R26, R88 ;  /* 0x0000001ae828723c */ /* 0x042ff60000081058 */
[----:B------:R-:W-:Y:S11]  /*4e690*/  @!UPT UIADD3 URZ, URZ, URZ, URZ ;  /* 0x0000003f3f3ff290 */ /* 0x000ff6000fffe03f */
[----:B------:R-:W-:Y:S02]  /*4e6a0*/  @!UPT UIADD3 URZ, URZ, URZ, URZ ;  /* 0x0000003f3f3ff290 */ /* 0x000fe4000fffe03f */
[----:B------:R-:W-:Y:S01]  /*4e6b0*/  IMAD.MOV.U32 R17, RZ, RZ, R40 ;  /* 0x000000ffff117224 */ /* 0x000fe200078e0028 */
[----:B------:R-:W-:Y:S01]  /*4e6c0*/  MOV R13, R42 ;  /* 0x0000002a000d7202 */ /* 0x000fe20000000f00 */
[----:B------:R-:W-:Y:S02]  /*4e6d0*/  IMAD.MOV.U32 R16, RZ, RZ, R41 ;  /* 0x000000ffff107224 */ /* 0x000fe400078e0029 */
[----:B------:R-:W-:Y:S02]  /*4e6e0*/  IMAD.MOV.U32 R12, RZ, RZ, R43 ;  /* 0x000000ffff0c7224 */ /* 0x000fe400078e002b */
[----:B------:R-:W-:Y:S01]  /*4e6f0*/  HMMA.1688.F32.TF32 R40, R232, R6, R244 ;  /* 0x00000006e828723c */ /* 0x000fe200000810f4 */
[----:B------:R-:W-:Y:S01]  /*4e700*/  IMAD.MOV.U32 R88, RZ, RZ, R14 ;  /* 0x000000ffff587224 */ /* 0x000fe200078e000e */
[----:B------:R-:W-:Y:S11]  /*4e710*/  MOV R89, R15 ;  /* 0x0000000f00597202 */ /* 0x000ff60000000f00 */
[----:B------:R-:W-:Y:S10]  /*4e720*/  @!UPT UIADD3 URZ, URZ, URZ, URZ ;  /* 0x0000003f3f3ff290 */ /* 0x000ff4000fffe03f */
[----:B------:R1:W-:Y:S04]  /*4e730*/  STL.64 [R1+0xe40], R40 ;  /* 0x000e402801007387 */ /* 0x0003e80000100a00 */
[----:B------:R-:W2:Y:S04]  /*4e740*/  LDL.LU R14, [R1+0x5084] ;  /* 0x00508400010e7983 */ /* 0x000ea80000300800 */
[----:B------:R-:W3:Y:S01]  /*4e750*/  LDL.LU R15, [R1+0x5080] ;  /* 0x00508000010f7983 */ /* 0x000ee20000300800 */
[----:B------:R-:W-:Y:S01]  /*4e760*/  IMAD.MOV.U32 R90, RZ, RZ, R35 ;  /* 0x000000ffff5a7224 */ /* 0x000fe200078e0023 */
[----:B------:R-:W-:Y:S01]  /*4e770*/  MOV R92, R31 ;  /* 0x0000001f005c7202 */ /* 0x000fe20000000f00 */
[----:B------:R-:W-:Y:S01]  /*4e780*/  IMAD.MOV.U32 R91, RZ, RZ, R34 ;  /* 0x000000ffff5b7224 */ /* 0x000fe200078e0022 */
[----:B------:R-:W4:Y:S01]  /*4e790*/  LDL.LU R35, [R1+0x507c] ;  /* 0x00507c0001237983 */ /* 0x000f220000300800 */
[----:B------:R-:W-:-:S03]  /*4e7a0*/  IMAD.MOV.U32 R93, RZ, RZ, R30 ;  /* 0x000000ffff5d7224 */ /* 0x000fc600078e001e */
[----:B------:R-:W5:Y:S01]  /*4e7b0*/  LDL.LU R34, [R1+0x5078] ;  /* 0x0050780001227983 */ /* 0x000f620000300800 */
[----:B------:R-:W-:Y:S01]  /*4e7c0*/  IMAD.MOV.U32 R94, RZ, RZ, R22 ;  /* 0x000000ffff5e7224 */ /* 0x000fe200078e0016 */
[----:B------:R-:W-:Y:S02]  /*4e7d0*/  MOV R95, R23 ;  /* 0x00000017005f7202 */ /* 0x000fe40000000f00 */
[----:B------:R-:W4:Y:S01]  /*4e7e0*/  LDL.LU R31, [R1+0x5074] ;  /* 0x00507400011f7983 */ /* 0x000f220000300800 */
[----:B------:R-:W-:-:S03]  /*4e7f0*/  IMAD.MOV.U32 R96, RZ, RZ, R18 ;  /* 0x000000ffff607224 */ /* 0x000fc600078e0012 */
[----:B------:R-:W4:Y:S01]  /*4e800*/  LDL.LU R30, [R1+0x5070] ;  /* 0x00507000011e7983 */ /* 0x000f220000300800 */
[----:B------:R-:W-:-:S03]  /*4e810*/  IMAD.MOV.U32 R97, RZ, RZ, R19 ;  /* 0x000000ffff617224 */ /* 0x000fc600078e0013 */
[----:B------:R-:W4:Y:S01]  /*4e820*/  LDL.LU R22, [R1+0x506c] ;  /* 0x00506c0001167983 */ /* 0x000f220000300800 */
[----:B------:R-:W-:-:S03]  /*4e830*/  MOV R98, R11 ;  /* 0x0000000b00627202 */ /* 0x000fc60000000f00 */
[----:B------:R-:W5:Y:S01]  /*4e840*/  LDL.LU R23, [R1+0x5068] ;  /* 0x0050680001177983 */ /* 0x000f620000300800 */
[----:B------:R-:W-:-:S03]  /*4e850*/  IMAD.MOV.U32 R99, RZ, RZ, R10 ;  /* 0x000000ffff637224 */ /* 0x000fc600078e000a */
[----:B------:R-:W5:Y:S04]  /*4e860*/  LDL.LU R18, [R1+0x5064] ;  /* 0x0050640001127983 */ /* 0x000f680000300800 */
[----:B------:R-:W5:Y:S01]  /*4e870*/  LDL.LU R19, [R1+0x5060] ;  /* 0x0050600001137983 */ /* 0x000f620000300800 */
[----:B------:R-:W-:-:S03]  /*4e880*/  IMAD.MOV.U32 R186, RZ, RZ, R46 ;  /* 0x000000ffffba7224 */ /* 0x000fc600078e002e */
[----:B------:R-:W5:Y:S01]  /*4e890*/  LDL.LU R11, [R1+0x505c] ;  /* 0x00505c00010b7983 */ /* 0x000f620000300800 */
[----:B------:R-:W-:-:S03]  /*4e8a0*/  IMAD.MOV.U32 R187, RZ, RZ, R47 ;  /* 0x000000ffffbb7224 */ /* 0x000fc600078e002f */
[----:B------:R-:W5:Y:S01]  /*4e8b0*/  LDL.LU R10, [R1+0x5058] ;  /* 0x00505800010a7983 */ /* 0x000f620000300800 */
[----:B--2---:R-:W-:Y:S01]  /*4e8c0*/  MOV R185, R14 ;  /* 0x0000000e00b97202 */ /* 0x004fe20000000f00 */
[----:B---3--:R-:W-:Y:S02]  /*4e8d0*/  IMAD.MOV.U32 R184, RZ, RZ, R15 ;  /* 0x000000ffffb87224 */ /* 0x008fe400078e000f */
[----:B------:R-:W2:Y:S04]  /*4e8e0*/  LDL.LU R15, [R1+0x5054] ;  /* 0x00505400010f7983 */ /* 0x000ea80000300800 */
[----:B------:R-:W3:Y:S04]  /*4e8f0*/  LDL.LU R14, [R1+0x5050] ;  /* 0x00505000010e7983 */ /* 0x000ee80000300800 */
[----:B------:R-:W2:Y:S04]  /*4e900*/  LDL.LU R46, [R1+0x504c] ;  /* 0x00504c00012e7983 */ /* 0x000ea80000300800 */
[----:B------:R-:W3:Y:S01]  /*4e910*/  LDL.LU R47, [R1+0x5048] ;  /* 0x00504800012f7983 */ /* 0x000ee20000300800 */
[----:B----4-:R-:W-:Y:S01]  /*4e920*/  MOV R135, R22 ;  /* 0x0000001600877202 */ /* 0x010fe20000000f00 */
[----:B-----5:R-:W-:-:S02]  /*4e930*/  IMAD.MOV.U32 R134, RZ, RZ, R23 ;  /* 0x000000ffff867224 */ /* 0x020fc400078e0017 */
[----:B------:R-:W-:Y:S01]  /*4e940*/  IMAD.MOV.U32 R133, RZ, RZ, R18 ;  /* 0x000000ffff857224 */ /* 0x000fe200078e0012 */
[----:B------:R-:W-:Y:S02]  /*4e950*/  MOV R132, R19 ;  /* 0x0000001300847202 */ /* 0x000fe40000000f00 */
[----:B------:R-:W4:Y:S04]  /*4e960*/  LDL.LU R19, [R1+0x5044] ;  /* 0x0050440001137983 */ /* 0x000f280000300800 */
[----:B------:R-:W5:Y:S04]  /*4e970*/  LDL.LU R18, [R1+0x5040] ;  /* 0x0050400001127983 */ /* 0x000f680000300800 */
[----:B------:R-:W4:Y:S04]  /*4e980*/  LDL.LU R23, [R1+0x503c] ;  /* 0x00503c0001177983 */ /* 0x000f280000300800 */
[----:B------:R-:W5:Y:S04]  /*4e990*/  LDL.LU R22, [R1+0x5038] ;  /* 0x0050380001167983 */ /* 0x000f680000300800 */
[----:B------:R-:W5:Y:S04]  /*4e9a0*/  LDL.LU R108, [R1+0xb0] ;  /* 0x0000b000016c7983 */ /* 0x000f680000300800 */
[----:B------:R-:W5:Y:S01]  /*4e9b0*/  LDL.LU R109, [R1+0xb4] ;  /* 0x0000b400016d7983 */ /* 0x000f620000300800 */
[----:B--2---:R-:W-:-:S02]  /*4e9c0*/  IMAD.MOV.U32 R111, RZ, RZ, R46 ;  /* 0x000000ffff6f7224 */ /* 0x004fc400078e002e */
[----:B---3--:R-:W-:Y:S02]  /*4e9d0*/  IMAD.MOV.U32 R110, RZ, RZ, R47 ;  /* 0x000000ffff6e7224 */ /* 0x008fe400078e002f */
[----:B------:R-:W2:Y:S04]  /*4e9e0*/  LDL.LU R47, [R1+0x5034] ;  /* 0x00503400012f7983 */ /* 0x000ea80000300800 */
[----:B------:R-:W3:Y:S04]  /*4e9f0*/  LDL.LU R46, [R1+0x5030] ;  /* 0x00503000012e7983 */ /* 0x000ee80000300800 */
[----:B------:R-:W3:Y:S04]  /*4ea00*/  LDL.LU R100, [R1+0xe0] ;  /* 0x0000e00001647983 */ /* 0x000ee80000300800 */
[----:B------:R-:W3:Y:S04]  /*4ea10*/  LDL.LU R101, [R1+0xe4] ;  /* 0x0000e40001657983 */ /* 0x000ee80000300800 */
[----:B------:R-:W3:Y:S04]  /*4ea20*/  LDL.LU R102, [R1+0xe8] ;  /* 0x0000e80001667983 */ /* 0x000ee80000300800 */
[----:B------:R-:W3:Y:S04]  /*4ea30*/  LDL.LU R103, [R1+0xec] ;  /* 0x0000ec0001677983 */ /* 0x000ee80000300800 */
[----:B------:R-:W3:Y:S04]  /*4ea40*/  LDL.LU R172, [R1+0xd0] ;  /* 0x0000d00001ac7983 */ /* 0x000ee80000300800 */
[----:B------:R-:W3:Y:S01]  /*4ea50*/  LDL.LU R173, [R1+0xd4] ;  /* 0x0000d40001ad7983 */ /* 0x000ee20000300800 */
[----:B----4-:R-:W-:Y:S01]  /*4ea60*/  MOV R201, R23 ;  /* 0x0000001700c97202 */ /* 0x010fe20000000f00 */
[----:B-----5:R-:W-:-:S02]  /*4ea70*/  IMAD.MOV.U32 R200, RZ, RZ, R22 ;  /* 0x000000ffffc87224 */ /* 0x020fc400078e0016 */
[----:B------:R-:W-:Y:S01]  /*4ea80*/  IMAD.MOV.U32 R202, RZ, RZ, R18 ;  /* 0x000000ffffca7224 */ /* 0x000fe200078e0012 */
[----:B------:R-:W-:Y:S01]  /*4ea90*/  MOV R208, R14 ;  /* 0x0000000e00d07202 */ /* 0x000fe20000000f00 */
[----:B------:R-:W-:Y:S02]  /*4eaa0*/  IMAD.MOV.U32 R203, RZ, RZ, R19 ;  /* 0x000000ffffcb7224 */ /* 0x000fe400078e0013 */
[----:B------:R-:W-:Y:S01]  /*4eab0*/  IMAD.MOV.U32 R209, RZ, RZ, R15 ;  /* 0x000000ffffd17224 */ /* 0x000fe200078e000f */
[----:B------:R-:W-:Y:S01]  /*4eac0*/  MOV R211, R11 ;  /* 0x0000000b00d37202 */ /* 0x000fe20000000f00 */
[----:B------:R-:W-:Y:S02]  /*4ead0*/  IMAD.MOV.U32 R210, RZ, RZ, R10 ;  /* 0x000000ffffd27224 */ /* 0x000fe400078e000a */
[----:B------:R-:W-:Y:S01]  /*4eae0*/  IMAD.MOV.U32 R120, RZ, RZ, R30 ;  /* 0x000000ffff787224 */ /* 0x000fe200078e001e */
[----:B------:R-:W-:Y:S01]  /*4eaf0*/  MOV R122, R34 ;  /* 0x00000022007a7202 */ /* 0x000fe20000000f00 */
[----:B------:R-:W-:-:S02]  /*4eb00*/  IMAD.MOV.U32 R121, RZ, RZ, R31 ;  /* 0x000000ffff797224 */ /* 0x000fc400078e001f */
        /* <DEDUP_REMOVED lines=8> */
[----:B------:R-:W-:Y:S01]  /*4eb90*/  IMAD.MOV.U32 R246, RZ, RZ, R66 ;  /* 0x000000fffff67224 */ /* 0x000fe200078e0042 */
[----:B------:R-:W-:Y:S01]  /*4eba0*/  MOV R60, R43 ;  /* 0x0000002b003c7202 */ /* 0x000fe20000000f00 */
[----:B------:R-:W-:-:S02]  /*4ebb0*/  IMAD.MOV.U32 R61, RZ, RZ, R42 ;  /* 0x000000ffff3d7224 */ /* 0x000fc400078e002a */
[----:B-1----:R-:W-:Y:S07]  /*4ebc0*/  HMMA.1688.F32.TF32 R40, R232, R218, R248 ;  /* 0x000000dae828723c */ /* 0x002fee00000810f8 */
[----:B------:R-:W-:Y:S01]  /*4ebd0*/  IMAD.MOV.U32 R248, RZ, RZ, R58 ;  /* 0x000000fffff87224 */ /* 0x000fe200078e003a */
[----:B------:R-:W-:Y:S01]  /*4ebe0*/  MOV R250, R63 ;  /* 0x0000003f00fa7202 */ /* 0x000fe20000000f00 */
[----:B------:R-:W-:Y:S02]  /*4ebf0*/  IMAD.MOV.U32 R249, RZ, RZ, R62 ;  /* 0x000000fffff97224 */ /* 0x000fe400078e003e */
[----:B------:R-:W-:-:S02]  /*4ec00*/  IMAD.MOV.U32 R251, RZ, RZ, R59 ;  /* 0x000000fffffb7224 */ /* 0x000fc400078e003b */
[----:B--2---:R-:W-:Y:S01]  /*4ec10*/  IMAD.MOV.U32 R175, RZ, RZ, R47 ;  /* 0x000000ffffaf7224 */ /* 0x004fe200078e002f */
[----:B---3--:R-:W-:Y:S02]  /*4ec20*/  MOV R174, R46 ;  /* 0x0000002e00ae7202 */ /* 0x008fe40000000f00 */
[----:B------:R-:W2:Y:S04]  /*4ec30*/  LDL.LU R46, [R1+0x502c] ;  /* 0x00502c00012e7983 */ /* 0x000ea80000300800 */
[----:B------:R-:W2:Y:S04]  /*4ec40*/  LDL.LU R47, [R1+0x5028] ;  /* 0x00502800012f7983 */ /* 0x000ea80000300800 */
[----:B------:R-:W3:Y:S04]  /*4ec50*/  LDL.LU R22, [R1+0x5024] ;  /* 0x0050240001167983 */ /* 0x000ee80000300800 */
[----:B------:R-:W3:Y:S04]  /*4ec60*/  LDL.LU R23, [R1+0x5020] ;  /* 0x0050200001177983 */ /* 0x000ee80000300800 */
[----:B------:R-:W4:Y:S04]  /*4ec70*/  LDL.LU R18, [R1+0x501c] ;  /* 0x00501c0001127983 */ /* 0x000f280000300800 */
[----:B------:R-:W4:Y:S04]  /*4ec80*/  LDL.LU R19, [R1+0x5018] ;  /* 0x0050180001137983 */ /* 0x000f280000300800 */
[----:B------:R-:W5:Y:S04]  /*4ec90*/  LDL.LU R14, [R1+0x5014] ;  /* 0x00501400010e7983 */ /* 0x000f680000300800 */
[----:B------:R-:W5:Y:S04]  /*4eca0*/  LDL.LU R15, [R1+0x5010] ;  /* 0x00501000010f7983 */ /* 0x000f680000300800 */
[----:B------:R-:W2:Y:S04]  /*4ecb0*/  LDL.LU R10, [R1+0x500c] ;  /* 0x00500c00010a7983 */ /* 0x000ea80000300800 */
        /* <DEDUP_REMOVED lines=13> */
[----:B------:R-:W3:Y:S04]  /*4ed90*/  LDL.LU R58, [R1+0x4fd4] ;  /* 0x004fd400013a7983 */ /* 0x000ee80000300800 */
[----:B------:R-:W3:Y:S04]  /*4eda0*/  LDL.LU R62, [R1+0x4fd0] ;  /* 0x004fd000013e7983 */ /* 0x000ee80000300800 */
[----:B------:R-:W3:Y:S04]  /*4edb0*/  LDL.LU R63, [R1+0x4fcc] ;  /* 0x004fcc00013f7983 */ /* 0x000ee80000300800 */
[----:B------:R-:W3:Y:S01]  /*4edc0*/  LDL.LU R59, [R1+0x4fc8] ;  /* 0x004fc800013b7983 */ /* 0x000ee20000300800 */
[----:B------:R-:W-:Y:S01]  /*4edd0*/  IMAD.MOV.U32 R49, RZ, RZ, R40 ;  /* 0x000000ffff317224 */ /* 0x000fe200078e0028 */
[----:B------:R-:W-:Y:S01]  /*4ede0*/  MOV R45, R42 ;  /* 0x0000002a002d7202 */ /* 0x000fe20000000f00 */
[----:B------:R-:W-:Y:S01]  /*4edf0*/  IMAD.MOV.U32 R48, RZ, RZ, R41 ;  /* 0x000000ffff307224 */ /* 0x000fe200078e0029 */
[----:B------:R-:W-:Y:S01]  /*4ee00*/  LDS R40, [R161+0x4080] ;  /* 0x00408000a1287984 */ /* 0x000fe20000000800 */
[----:B------:R-:W-:-:S03]  /*4ee10*/  IMAD.MOV.U32 R44, RZ, RZ, R43 ;  /* 0x000000ffff2c7224 */ /* 0x000fc600078e002b */
[----:B------:R-:W-:Y:S04]  /*4ee20*/  LDS R42, [R161+0x6080] ;  /* 0x00608000a12a7984 */ /* 0x000fe80000000800 */
[----:B------:R-:W-:Y:S04]  /*4ee30*/  LDS R41, [R189+0x4080] ;  /* 0x00408000bd297984 */ /* 0x000fe80000000800 */
[----:B------:R-:W1:Y:S01]  /*4ee40*/  LDS R43, [R189+0x6080] ;  /* 0x00608000bd2b7984 */ /* 0x000e620000000800 */
[C---:B--2---:R-:W-:Y:S11]  /*4ee50*/  HMMA.1688.F32.TF32 R68, R232.reuse, R66, R100 ;  /* 0x00000042e844723c */ /* 0x044ff60000081064 */
[----:B------:R-:W-:Y:S11]  /*4ee60*/  @!UPT UIADD3 URZ, URZ, URZ, URZ ;  /* 0x0000003f3f3ff290 */ /* 0x000ff6000fffe03f */
[----:B------:R-:W-:Y:S02]  /*4ee70*/  @!UPT UIADD3 URZ, URZ, URZ, URZ ;  /* 0x0000003f3f3ff290 */ /* 0x000fe4000fffe03f */
[----:B------:R-:W-:Y:S01]  /*4ee80*/  IMAD.MOV.U32 R57, RZ, RZ, R68 ;  /* 0x000000ffff397224 */ /* 0x000fe200078e0044 */
[----:B------:R-:W-:Y:S01]  /*4ee90*/  MOV R56, R69 ;  /* 0x0000004500387202 */ /* 0x000fe20000000f00 */
[----:B------:R-:W-:Y:S02]  /*4eea0*/  IMAD.MOV.U32 R53, RZ, RZ, R70 ;  /* 0x000000ffff357224 */ /* 0x000fe400078e0046 */
[----:B------:R-:W-:Y:S02]  /*4eeb0*/  IMAD.MOV.U32 R52, RZ, RZ, R71 ;  /* 0x000000ffff347224 */ /* 0x000fe400078e0047 */
[C---:B---3--:R-:W-:Y:S08]  /*4eec0*/  HMMA.1688.F32.TF32 R68, R232.reuse, R62, R172 ;  /* 0x0000003ee844723c */ /* 0x048ff000000810ac */
[C---:B------:R-:W-:Y:S08]  /*4eed0*/  HMMA.1688.F32.TF32 R72, R232.reuse, R58, R200 ;  /* 0x0000003ae848723c */ /* 0x040ff000000810c8 */
[----:B------:R-:W-:Y:S07]  /*4eee0*/  HMMA.1688.F32.TF32 R76, R232, R50, R208 ;  /* 0x00000032e84c723c */ /* 0x000fee00000810d0 */
[----:B------:R2:W-:Y:S01]  /*4eef0*/  STL.64 [R1+0xf40], R68 ;  /* 0x000f404401007387 */ /* 0x0005e20000100a00 */
[----:B------:R-:W-:Y:S01]  /*4ef00*/  MOV R65, R70 ;  /* 0x0000004600417202 */ /* 0x000fe20000000f00 */
[----:B------:R-:W-:-:S02]  /*4ef10*/  IMAD.MOV.U32 R64, RZ, RZ, R71 ;  /* 0x000000ffff407224 */ /* 0x000fc400078e0047 */
[C---:B--2---:R-:W-:Y:S04]  /*4ef20*/  HMMA.1688.F32.TF32 R68, R232.reuse, R54, R108 ;  /* 0x00000036e844723c */ /* 0x044fe8000008106c */
[----:B------:R-:W-:Y:S04]  /*4ef30*/  STL.64 [R1+0xf30], R72 ;  /* 0x000f304801007387 */ /* 0x000fe80000100a00 */
[----:B------:R2:W-:Y:S02]  /*4ef40*/  STL.64 [R1+0xf38], R74 ;  /* 0x000f384a01007387 */ /* 0x0005e40000100a00 */
[C---:B--2---:R-:W-:Y:S11]  /*4ef50*/  HMMA.1688.F32.TF32 R72, R232.reuse, R38, R132 ;  /* 0x00000026e848723c */ /* 0x044ff60000081084 */
[----:B------:R-:W-:Y:S02]  /*4ef60*/  @!UPT UIADD3 URZ, URZ, URZ, URZ ;  /* 0x0000003f3f3ff290 */ /* 0x000fe4000fffe03f */
[----:B------:R-:W-:Y:S04]  /*4ef70*/  STL.64 [R1+0xf20], R68 ;  /* 0x000f204401007387 */ /* 0x000fe80000100a00 */
[----:B------:R-:W-:Y:S04]  /*4ef80*/  STL.64 [R1+0xf28], R70 ;  /* 0x000f284601007387 */ /* 0x000fe80000100a00 */
[----:B------:R-:W-:Y:S04]  /*4ef90*/  STL.64 [R1+0xf10], R76 ;  /* 0x000f104c01007387 */ /* 0x000fe80000100a00 */
[----:B------:R2:W-:Y:S01]  /*4efa0*/  STL.64 [R1+0xf18], R78 ;  /* 0x000f184e01007387 */ /* 0x0005e20000100a00 */
[C---:B------:R-:W-:Y:S03]  /*4efb0*/  HMMA.1688.F32.TF32 R84, R232.reuse, R10, R204 ;  /* 0x0000000ae854723c */ /* 0x040fe600000810cc */
[----:B------:R-:W-:Y:S04]  /*4efc0*/  LDS R68, [R161+0x4100] ;  /* 0x00410000a1447984 */ /* 0x000fe80000000800 */
[----:B------:R-:W-:Y:S01]  /*4efd0*/  LDS R70, [R161+0x6100] ;  /* 0x00610000a1467984 */ /* 0x000fe20000000800 */
[C---:B--2---:R-:W-:Y:S03]  /*4efe0*/  HMMA.1688.F32.TF32 R76, R232.reuse, R34, R120 ;  /* 0x00000022e84c723c */ /* 0x044fe60000081078 */
[----:B------:R-:W-:Y:S04]  /*4eff0*/  STL.64 [R1+0xf00], R72 ;  /* 0x000f004801007387 */ /* 0x000fe80000100a00 */
[----:B------:R2:W-:Y:S04]  /*4f000*/  STL.64 [R1+0xf08], R74 ;  /* 0x000f084a01007387 */ /* 0x0005e80000100a00 */
[----:B------:R-:W-:Y:S04]  /*4f010*/  LDS R69, [R189+0x4100] ;  /* 0x00410000bd457984 */ /* 0x000fe80000000800 */
[----:B------:R-:W3:Y:S01]  /*4f020*/  LDS R71, [R189+0x6100] ;  /* 0x00610000bd477984 */ /* 0x000ee20000000800 */
[C---:B--2---:R-:W-:Y:S07]  /*4f030*/  HMMA.1688.F32.TF32 R72, R232.reuse, R30, R184 ;  /* 0x0000001ee848723c */ /* 0x044fee00000810b8 */
[----:B------:R-:W-:Y:S04]  /*4f040*/  STL.64 [R1+0x1540], R76 ;  /* 0x0015404c01007387 */ /* 0x000fe80000100a00 */
[----:B------:R5:W-:Y:S02]  /*4f050*/  STL.64 [R1+0x1548], R78 ;  /* 0x0015484e01007387 */ /* 0x000be40000100a00 */
[C---:B-----5:R-:W-:Y:S10]  /*4f060*/  HMMA.1688.F32.TF32 R76, R232.reuse, R14, R96 ;  /* 0x0000000ee84c723c */ /* 0x060ff40000081060 */
[----:B------:R-:W-:Y:S04]  /*4f070*/  STL.64 [R1+0x1530], R72 ;  /* 0x0015304801007387 */ /* 0x000fe80000100a00 */
[----:B------:R4:W-:Y:S04]  /*4f080*/  STL.64 [R1+0x1538], R74 ;  /* 0x0015384a01007387 */ /* 0x0009e80000100a00 */
[----:B------:R-:W-:Y:S04]  /*4f090*/  STL.64 [R1+0x1520], R84 ;  /* 0x0015205401007387 */ /* 0x000fe80000100a00 */
[----:B------:R2:W-:Y:S01]  /*4f0a0*/  STL.64 [R1+0x1528], R86 ;  /* 0x0015285601007387 */ /* 0x0005e20000100a00 */
[C---:B----4-:R-:W-:Y:S03]  /*4f0b0*/  HMMA.1688.F32.TF32 R72, R232.reuse, R18, R92 ;  /* 0x00000012e848723c */ /* 0x050fe6000008105c */
[----:B------:R-:W-:Y:S05]  /*4f0c0*/  STL.64 [R1+0x1510], R76 ;  /* 0x0015104c01007387 */ /* 0x000fea0000100a00 */
[C---:B--2---:R-:W-:Y:S01]  /*4f0d0*/  HMMA.1688.F32.TF32 R84, R232.reuse, R22, R88 ;  /* 0x00000016e854723c */ /* 0x044fe20000081058 */
[----:B------:R2:W-:Y:S07]  /*4f0e0*/  STL.64 [R1+0x1518], R78 ;  /* 0x0015184e01007387 */ /* 0x0005ee0000100a00 */
[----:B--2---:R-:W-:Y:S07]  /*4f0f0*/  HMMA.1688.F32.TF32 R76, R232, R46, R244 ;  /* 0x0000002ee84c723c */ /* 0x004fee00000810f4 */
[----:B------:R-:W-:Y:S04]  /*4f100*/  STL.64 [R1+0x1500], R72 ;  /* 0x0015004801007387 */ /* 0x000fe80000100a00 */
[----:B------:R-:W-:Y:S04]  /*4f110*/  STL.64 [R1+0x1508], R74 ;  /* 0x0015084a01007387 */ /* 0x000fe80000100a00 */
[----:B------:R2:W-:Y:S04]  /*4f120*/  STL.64 [R1+0x14f0], R84 ;  /* 0x0014f05401007387 */ /* 0x0005e80000100a00 */
[----:B------:R-:W-:Y:S04]  /*4f130*/  STL.64 [R1+0x14f8], R86 ;  /* 0x0014f85601007387 */ /* 0x000fe80000100a00 */
[----:B------:R-:W-:Y:S04]  /*4f140*/  LDS R72, [R161+0x4180] ;  /* 0x00418000a1487984 */ /* 0x000fe80000000800 */
[----:B------:R-:W-:Y:S04]  /*4f150*/  LDS R74, [R161+0x6180] ;  /* 0x00618000a14a7984 */ /* 0x000fe80000000800 */
[----:B------:R-:W-:Y:S04]  /*4f160*/  STL.64 [R1+0xef0], R76 ;  /* 0x000ef04c01007387 */ /* 0x000fe80000100a00 */
[----:B------:R1:W-:Y:S04]  /*4f170*/  STL.64 [R1+0xef8], R78 ;  /* 0x000ef84e01007387 */ /* 0x0003e80000100a00 */
[----:B--2---:R-:W2:Y:S04]  /*4f180*/  LDL.LU R84, [R1+0x10] ;  /* 0x0000100001547983 */ /* 0x004ea80000300800 */
[----:B------:R-:W-:Y:S01]  /*4f190*/  LDS R73, [R189+0x4180] ;  /* 0x00418000bd497984 */ /* 0x000fe20000000800 */
[C---:B-1----:R-:W-:Y:S03]  /*4f1a0*/  HMMA.1688.F32.TF32 R76, R40.reuse, R26, R248 ;  /* 0x0000001a284c723c */ /* 0x042fe600000810f8 */
[----:B------:R-:W1:Y:S11]  /*4f1b0*/  LDS R75, [R189+0x6180] ;  /* 0x00618000bd4b7984 */ /* 0x000e760000000800 */
[----:B------:R-:W-:Y:S09]  /*4f1c0*/  @!UPT UIADD3 URZ, URZ, URZ, URZ ;  /* 0x0000003f3f3ff290 */ /* 0x000ff2000fffe03f */
[----:B------:R4:W-:Y:S04]  /*4f1d0*/  STL.64 [R1+0x14e0], R76 ;  /* 0x0014e04c01007387 */ /* 0x0009e80000100a00 */
[----:B------:R5:W-:Y:S04]  /*4f1e0*/  STL.64 [R1+0x14e8], R78 ;  /* 0x0014e84e01007387 */ /* 0x000be80000100a00 */
        /* <DEDUP_REMOVED lines=99> */
[----:B----4-:R-:W4:Y:S04]  /*4f820*/  LDL.LU R76, [R1] ;  /* 0x00000000014c7983 */ /* 0x010f280000300800 */
[----:B------:R-:W4:Y:S04]  /*4f830*/  LDL.LU R77, [R1+0x4] ;  /* 0x00000400014d7983 */ /* 0x000f280000300800 */
[----:B-----5:R-:W4:Y:S04]  /*4f840*/  LDL.LU R78, [R1+0x8] ;  /* 0x00000800014e7983 */ /* 0x020f280000300800 */
[----:B------:R-:W4:Y:S01]  /*4f850*/  LDL.LU R79, [R1+0xc] ;  /* 0x00000c00014f7983 */ /* 0x000f220000300800 */
[C---:B--2---:R-:W-:Y:S08]  /*4f860*/  HMMA.1688.F32.TF32 R172, R40.reuse, R34, R172 ;  /* 0x0000002228ac723c */ /* 0x044ff000000810ac */
[C---:B---3--:R-:W-:Y:S08]  /*4f870*/  HMMA.1688.F32.TF32 R100, R40.reuse, R38, R100 ;  /* 0x000000262864723c */ /* 0x048ff00000081064 */
[C---:B------:R-:W-:Y:S08]  /*4f880*/  HMMA.1688.F32.TF32 R124, R40.reuse, R54, R124 ;  /* 0x00000036287c723c */ /* 0x040ff0000008107c */
[C---:B------:R-:W-:Y:S08]  /*4f890*/  HMMA.1688.F32.TF32 R128, R40.reuse, R58, R128 ;  /* 0x0000003a2880723c */ /* 0x040ff00000081080 */
[C---:B------:R-:W-:Y:S08]  /*4f8a0*/  HMMA.1688.F32.TF32 R112, R40.reuse, R62, R112 ;  /* 0x0000003e2870723c */ /* 0x040ff00000081070 */
[C---:B------:R-:W-:Y:S08]  /*4f8b0*/  HMMA.1688.F32.TF32 R224, R40.reuse, R218, R224 ;  /* 0x000000da28e0723c */ /* 0x040ff000000810e0 */
[C---:B------:R-:W-:Y:S08]  /*4f8c0*/  HMMA.1688.F32.TF32 R228, R40.reuse, R6, R228 ;  /* 0x0000000628e4723c */ /* 0x040ff000000810e4 */
[C---:B------:R-:W-:Y:S11]  /*4f8d0*/  HMMA.1688.F32.TF32 R116, R40.reuse, R66, R116 ;  /* 0x000000422874723c */ /* 0x040ff60000081074 */
[----:B------:R-:W-:Y:S04]  /*4f8e0*/  @!UPT UIADD3 URZ, URZ, URZ, URZ ;  /* 0x0000003f3f3ff290 */ /* 0x000fe8000fffe03f */
[----:B------:R-:W-:Y:S04]  /*4f8f0*/  STL.64 [R1+0x14d0], R228 ;  /* 0x0014d0e401007387 */ /* 0x000fe80000100a00 */
[----:B------:R2:W-:Y:S01]  /*4f900*/  STL.64 [R1+0x14d8], R230 ;  /* 0x0014d8e601007387 */ /* 0x0005e20000100a00 */
[C---:B------:R-:W-:Y:S03]  /*4f910*/  HMMA.1688.F32.TF32 R104, R40.reuse, R50, R104 ;  /* 0x000000322868723c */ /* 0x040fe60000081068 */
[----:B--2---:R-:W2:Y:S04]  /*4f920*/  LDL.LU.64 R230, [R1+0x4fc0] ;  /* 0x004fc00001e67983 */ /* 0x004ea80000300a00 */
[----:B------:R-:W2:Y:S04]  /*4f930*/  LDL.LU.64 R228, [R1+0x4fb8] ;  /* 0x004fb80001e47983 */ /* 0x000ea80000300a00 */
[----:B------:R-:W-:Y:S04]  /*4f940*/  STL.64 [R1+0x14c0], R224 ;  /* 0x0014c0e001007387 */ /* 0x000fe80000100a00 */
[----:B------:R3:W-:Y:S04]  /*4f950*/  STL.64 [R1+0x14c8], R226 ;  /* 0x0014c8e201007387 */ /* 0x0007e80000100a00 */
[----:B---3--:R-:W3:Y:S04]  /*4f960*/  LDL.LU.64 R226, [R1+0x4fb0] ;  /* 0x004fb00001e27983 */ /* 0x008ee80000300a00 */
[----:B------:R-:W3:Y:S04]  /*4f970*/  LDL.LU.64 R224, [R1+0x4fa8] ;  /* 0x004fa80001e07983 */ /* 0x000ee80000300a00 */
[----:B------:R-:W-:Y:S04]  /*4f980*/  STL.64 [R1+0x14b0], R116 ;  /* 0x0014b07401007387 */ /* 0x000fe80000100a00 */
[----:B------:R5:W-:Y:S04]  /*4f990*/  STL.64 [R1+0x14b8], R118 ;  /* 0x0014b87601007387 */ /* 0x000be80000100a00 */
[----:B-----5:R-:W5:Y:S04]  /*4f9a0*/  LDL.LU.64 R118, [R1+0x4fa0] ;  /* 0x004fa00001767983 */ /* 0x020f680000300a00 */
[----:B------:R-:W5:Y:S04]  /*4f9b0*/  LDL.LU.64 R116, [R1+0x4f98] ;  /* 0x004f980001747983 */ /* 0x000f680000300a00 */
[----:B------:R-:W-:Y:S04]  /*4f9c0*/  STL.64 [R1+0x14a0], R112 ;  /* 0x0014a07001007387 */ /* 0x000fe80000100a00 */
[----:B------:R1:W-:Y:S04]  /*4f9d0*/  STL.64 [R1+0x14a8], R114 ;  /* 0x0014a87201007387 */ /* 0x0003e80000100a00 */
[----:B-1----:R-:W2:Y:S04]  /*4f9e0*/  LDL.LU.64 R114, [R1+0x4f90] ;  /* 0x004f900001727983 */ /* 0x002ea80000300a00 */
[----:B------:R-:W2:Y:S04]  /*4f9f0*/  LDL.LU.64 R112, [R1+0x4f88] ;  /* 0x004f880001707983 */ /* 0x000ea80000300a00 */
        /* <DEDUP_REMOVED lines=19> */
[----:B------:R-:W3:Y:S01]  /*4fb30*/  LDL.LU.64 R172, [R1+0x4f38] ;  /* 0x004f380001ac7983 */ /* 0x000ee20000300a00 */
[C---:B------:R-:W-:Y:S08]  /*4fb40*/  HMMA.1688.F32.TF32 R200, R40.reuse, R30, R200 ;  /* 0x0000001e28c8723c */ /* 0x040ff000000810c8 */
[C---:B------:R-:W-:Y:S08]  /*4fb50*/  HMMA.1688.F32.TF32 R108, R40.reuse, R10, R108 ;  /* 0x0000000a286c723c */ /* 0x040ff0000008106c */
[C---:B------:R-:W-:Y:S08]  /*4fb60*/  HMMA.1688.F32.TF32 R208, R40.reuse, R14, R208 ;  /* 0x0000000e28d0723c */ /* 0x040ff000000810d0 */
[C---:B------:R-:W-:Y:S01]  /*4fb70*/  HMMA.1688.F32.TF32 R132, R40.reuse, R18, R132 ;  /* 0x000000122884723c */ /* 0x040fe20000081084 */
[----:B------:R-:W-:Y:S07]  /*4fb80*/  STL.64 [R1+0x1440], R200 ;  /* 0x001440c801007387 */ /* 0x000fee0000100a00 */
[C---:B------:R-:W-:Y:S01]  /*4fb90*/  HMMA.1688.F32.TF32 R120, R40.reuse, R22, R120 ;  /* 0x000000162878723c */ /* 0x040fe20000081078 */
[----:B------:R1:W-:Y:S07]  /*4fba0*/  STL.64 [R1+0x1448], R202 ;  /* 0x001448ca01007387 */ /* 0x0003ee0000100a00 */
[----:B------:R-:W-:Y:S01]  /*4fbb0*/  HMMA.1688.F32.TF32 R40, R40, R46, R184 ;  /* 0x0000002e2828723c */ /* 0x000fe200000810b8 */
[----:B-1----:R-:W4:Y:S04]  /*4fbc0*/  LDL.LU.64 R202, [R1+0x4f30] ;  /* 0x004f300001ca7983 */ /* 0x002f280000300a00 */
[----:B------:R-:W4:Y:S04]  /*4fbd0*/  LDL.LU.64 R200, [R1+0x4f28] ;  /* 0x004f280001c87983 */ /* 0x000f280000300a00 */
[----:B------:R-:W-:Y:S04]  /*4fbe0*/  STL.64 [R1+0x1430], R108 ;  /* 0x0014306c01007387 */ /* 0x000fe80000100a00 */
[----:B------:R1:W-:Y:S04]  /*4fbf0*/  STL.64 [R1+0x1438], R110 ;  /* 0x0014386e01007387 */ /* 0x0003e80000100a00 */
[----:B-1----:R-:W4:Y:S04]  /*4fc00*/  LDL.LU.64 R110, [R1+0x4f20] ;  /* 0x004f2000016e7983 */ /* 0x002f280000300a00 */
[----:B------:R-:W4:Y:S04]  /*4fc10*/  LDL.LU.64 R108, [R1+0x4f18] ;  /* 0x004f1800016c7983 */ /* 0x000f280000300a00 */
[----:B------:R-:W-:Y:S04]  /*4fc20*/  STL.64 [R1+0x1420], R208 ;  /* 0x001420d001007387 */ /* 0x000fe80000100a00 */
[----:B------:R1:W-:Y:S04]  /*4fc30*/  STL.64 [R1+0x1428], R210 ;  /* 0x001428d201007387 */ /* 0x0003e80000100a00 */
[----:B-1----:R-:W4:Y:S04]  /*4fc40*/  LDL.LU.64 R210, [R1+0x4f10] ;  /* 0x004f100001d27983 */ /* 0x002f280000300a00 */
[----:B------:R-:W4:Y:S04]  /*4fc50*/  LDL.LU.64 R208, [R1+0x4f08] ;  /* 0x004f080001d07983 */ /* 0x000f280000300a00 */
[----:B------:R-:W-:Y:S04]  /*4fc60*/  STL.64 [R1+0x1410], R132 ;  /* 0x0014108401007387 */ /* 0x000fe80000100a00 */
[----:B------:R1:W-:Y:S01]  /*4fc70*/  STL.64 [R1+0x1418], R134 ;  /* 0x0014188601007387 */ /* 0x0003e20000100a00 */
[C---:B------:R-:W-:Y:S03]  /*4fc80*/  HMMA.1688.F32.TF32 R204, R68.reuse, R26, R204 ;  /* 0x0000001a44cc723c */ /* 0x040fe600000810cc */
[----:B-1----:R-:W4:Y:S04]  /*4fc90*/  LDL.LU.64 R134, [R1+0x4f00] ;  /* 0x004f000001867983 */ /* 0x002f280000300a00 */
[----:B------:R-:W4:Y:S04]  /*4fca0*/  LDL.LU.64 R132, [R1+0x4ef8] ;  /* 0x004ef80001847983 */ /* 0x000f280000300a00 */
[----:B------:R-:W-:Y:S04]  /*4fcb0*/  STL.64 [R1+0x1400], R120 ;  /* 0x0014007801007387 */ /* 0x000fe80000100a00 */
[----:B------:R1:W-:Y:S01]  /*4fcc0*/  STL.64 [R1+0x1408], R122 ;  /* 0x0014087a01007387 */ /* 0x0003e20000100a00 */
[C---:B------:R-:W-:Y:S03]  /*4fcd0*/  HMMA.1688.F32.TF32 R240, R68.reuse, R6, R240 ;  /* 0x0000000644f0723c */ /* 0x040fe600000810f0 */
[----:B-1----:R-:W4:Y:S04]  /*4fce0*/  LDL.LU.64 R122, [R1+0x4ef0] ;  /* 0x004ef000017a7983 */ /* 0x002f280000300a00 */
[----:B------:R-:W4:Y:S04]  /*4fcf0*/  LDL.LU.64 R120, [R1+0x4ee8] ;  /* 0x004ee80001787983 */ /* 0x000f280000300a00 */
[----:B------:R-:W4:Y:S04]  /*4fd00*/  LDL.LU.64 R186, [R1+0x4ee0] ;  /* 0x004ee00001ba7983 */ /* 0x000f280000300a00 */
[----:B------:R-:W4:Y:S04]  /*4fd10*/  LDL.LU.64 R184, [R1+0x4ed8] ;  /* 0x004ed80001b87983 */ /* 0x000f280000300a00 */
[----:B------:R1:W-:Y:S04]  /*4fd20*/  STL.64 [R1+0xee0], R40 ;  /* 0x000ee02801007387 */ /* 0x0003e80000100a00 */
[----:B------:R5:W-:Y:S04]  /*4fd30*/  STL.64 [R1+0xee8], R42 ;  /* 0x000ee82a01007387 */ /* 0x000be80000100a00 */
[----:B-1----:R-:W4:Y:S04]  /*4fd40*/  LDL.LU R40, [R1+0x1a0] ;  /* 0x0001a00001287983 */ /* 0x002f280000300800 */
[----:B------:R-:W4:Y:S04]  /*4fd50*/  LDL.LU R41, [R1+0x1a4] ;  /* 0x0001a40001297983 */ /* 0x000f280000300800 */
[----:B-----5:R-:W4:Y:S04]  /*4fd60*/  LDL.LU R42, [R1+0x1a8] ;  /* 0x0001a800012a7983 */ /* 0x020f280000300800 */
[----:B------:R-:W4:Y:S01]  /*4fd70*/  LDL.LU R43, [R1+0x1ac] ;  /* 0x0001ac00012b7983 */ /* 0x000f220000300800 */
[C---:B------:R-:W-:Y:S08]  /*4fd80*/  HMMA.1688.F32.TF32 R96, R68.reuse, R218, R96 ;  /* 0x000000da4460723c */ /* 0x040ff00000081060 */
[C---:B------:R-:W-:Y:S01]  /*4fd90*/  HMMA.1688.F32.TF32 R92, R68.reuse, R66, R92 ;  /* 0x00000042445c723c */ /* 0x040fe2000008105c */
[----:B------:R-:W-:Y:S07]  /*4fda0*/  STL.64 [R1+0xed0], R204 ;  /* 0x000ed0cc01007387 */ /* 0x000fee0000100a00 */
[C---:B------:R-:W-:Y:S01]  /*4fdb0*/  HMMA.1688.F32.TF32 R88, R68.reuse, R62, R88 ;  /* 0x0000003e4458723c */ /* 0x040fe20000081058 */
[----:B------:R1:W-:Y:S07]  /*4fdc0*/  STL.64 [R1+0xed8], R206 ;  /* 0x000ed8ce01007387 */ /* 0x0003ee0000100a00 */
[C---:B------:R-:W-:Y:S01]  /*4fdd0*/  HMMA.1688.F32.TF32 R244, R68.reuse, R58, R244 ;  /* 0x0000003a44f4723c */ /* 0x040fe200000810f4 */
[----:B-1----:R-:W5:Y:S07]  /*4fde0*/  LDL.LU.64 R206, [R1+0x4ed0] ;  /* 0x004ed00001ce7983 */ /* 0x002f6e0000300a00 */
[----:B------:R-:W-:Y:S01]  /*4fdf0*/  HMMA.1688.F32.TF32 R248, R68, R54, R248 ;  /* 0x0000003644f8723c */ /* 0x000fe200000810f8 */
[----:B------:R-:W5:Y:S04]  /*4fe00*/  LDL.LU.64 R204, [R1+0x4ec8] ;  /* 0x004ec80001cc7983 */ /* 0x000f680000300a00 */
[----:B------:R-:W-:Y:S04]  /*4fe10*/  STL.64 [R1+0xec0], R240 ;  /* 0x000ec0f001007387 */ /* 0x000fe80000100a00 */
[----:B------:R2:W-:Y:S02]  /*4fe20*/  STL.64 [R1+0xec8], R242 ;  /* 0x000ec8f201007387 */ /* 0x0005e40000100a00 */
[----:B--2---:R-:W-:-:S02]  /*4fe30*/  IMAD.MOV.U32 R242, RZ, RZ, R174 ;  /* 0x000000fffff27224 */ /* 0x004fc400078e00ae */
[----:B---3--:R-:W-:Y:S01]  /*4fe40*/  IMAD.MOV.U32 R240, RZ, RZ, R172 ;  /* 0x000000fffff07224 */ /* 0x008fe200078e00ac */
[----:B------:R-:W-:Y:S01]  /*4fe50*/  MOV R241, R173 ;  /* 0x000000ad00f17202 */ /* 0x000fe20000000f00 */
[----:B------:R-:W2:Y:S01]  /*4fe60*/  LDL.LU R172, [R1+0x4ec4] ;  /* 0x004ec40001ac7983 */ /* 0x000ea20000300800 */
[----:B------:R-:W-:-:S03]  /*4fe70*/  IMAD.MOV.U32 R243, RZ, RZ, R175 ;  /* 0x000000fffff37224 */ /* 0x000fc600078e00af */
[----:B------:R-:W2:Y:S04]  /*4fe80*/  LDL.LU R173, [R1+0x4ec0] ;  /* 0x004ec00001ad7983 */ /* 0x000ea80000300800 */
[----:B------:R-:W2:Y:S04]  /*4fe90*/  LDL.LU R174, [R1+0x4ebc] ;  /* 0x004ebc0001ae7983 */ /* 0x000ea80000300800 */
[----:B------:R-:W2:Y:S04]  /*4fea0*/  LDL.LU R175, [R1+0x4eb8] ;  /* 0x004eb80001af7983 */ /* 0x000ea80000300800 */
[----:B------:R-:W-:Y:S04]  /*4feb0*/  STL.64 [R1+0xeb0], R96 ;  /* 0x000eb06001007387 */ /* 0x000fe80000100a00 */
[----:B------:R1:W-:Y:S04]  /*4fec0*/  STL.64 [R1+0xeb8], R98 ;  /* 0x000eb86201007387 */ /* 0x0003e80000100a00 */
[----:B-1----:R-:W3:Y:S04]  /*4fed0*/  LDL.LU.64 R98, [R1+0x4eb0] ;  /* 0x004eb00001627983 */ /* 0x002ee80000300a00 */
[----:B------:R-:W3:Y:S04]  /*4fee0*/  LDL.LU.64 R96, [R1+0x4ea8] ;  /* 0x004ea80001607983 */ /* 0x000ee80000300a00 */
        /* <DEDUP_REMOVED lines=10> */
[----:B-1----:R-:W3:Y:S04]  /*4ff90*/  LDL.LU.64 R246, [R1+0x4e80] ;  /* 0x004e800001f67983 */ /* 0x002ee80000300a00 */
[----:B------:R-:W3:Y:S04]  /*4ffa0*/  LDL.LU.64 R244, [R1+0x4e78] ;  /* 0x004e780001f47983 */ /* 0x000ee80000300a00 */
[----:B------:R-:W-:Y:S04]  /*4ffb0*/  STL.64 [R1+0xe70], R248 ;  /* 0x000e70f801007387 */ /* 0x000fe80000100a00 */
[----:B------:R1:W-:Y:S04]  /*4ffc0*/  STL.64 [R1+0xe78], R250 ;  /* 0x000e78fa01007387 */ /* 0x0003e80000100a00 */
[----:B-1----:R-:W5:Y:S04]  /*4ffd0*/  LDL.LU.64 R250, [R1+0x4e70] ;  /* 0x004e700001fa7983 */ /* 0x002f680000300a00 */
[----:B------:R-:W5:Y:S01]  /*4ffe0*/  LDL.LU.64 R248, [R1+0x4e68] ;  /* 0x004e680001f87983 */ /* 0x000f620000300a00 */
[C---:B------:R-:W-:Y:S08]  /*4fff0*/  HMMA.1688.F32.TF32 R232, R68.reuse, R38, R232 ;  /* 0x0000002644e8723c */ /* 0x040ff000000810e8 */
[C---:B----4-:R-:W-:Y:S11]  /*50000*/  HMMA.1688.F32.TF32 R40, R68.reuse, R50, R40 ;  /* 0x000000324428723c */ /* 0x050ff60000081028 */
[----:B------:R-:W-:Y:S11]  /*50010*/  @!UPT UIADD3 URZ, URZ, URZ, URZ ;  /* 0x0000003f3f3ff290 */ /* 0x000ff6000fffe03f */
[----:B------:R-:W-:Y:S01]  /*50020*/  @!UPT UIADD3 URZ, URZ, URZ, URZ ;  /* 0x0000003f3f3ff290 */ /* 0x000fe2000fffe03f */
[----:B------:R-:W-:Y:S04]  /*50030*/  STL.64 [R1+0xe60], R40 ;  /* 0x000e602801007387 */ /* 0x000fe80000100a00 */
[----:B------:R1:W-:Y:S02]  /*50040*/  STL.64 [R1+0xe68], R42 ;  /* 0x000e682a01007387 */ /* 0x0003e40000100a00 */
[C---:B-1----:R-:W-:Y:S02]  /*50050*/  HMMA.1688.F32.TF32 R40, R68.reuse, R34, R236 ;  /* 0x000000224428723c */ /* 0x042fe400000810ec */
[----:B------:R-:W-:Y:S04]  /*50060*/  STL.64 [R1+0x370], R232 ;  /* 0x000370e801007387 */ /* 0x000fe80000100a00 */
[----:B------:R-:W-:Y:S02]  /*50070*/  STL.64 [R1+0x378], R234 ;  /* 0x000378ea01007387 */ /* 0x000fe40000100a00 */
[C---:B------:R-:W-:Y:S08]  /*50080*/  HMMA.1688.F32.TF32 R84, R68.reuse, R30, R84 ;  /* 0x0000001e4454723c */ /* 0x040ff00000081054 */
[C---:B------:R-:W-:Y:S07]  /*50090*/  HMMA.1688.F32.TF32 R76, R68.reuse, R10, R76 ;  /* 0x0000000a444c723c */ /* 0x040fee000008104c */
[----:B------:R-:W-:Y:S04]  /*500a0*/  STL.64 [R1+0x350], R40 ;  /* 0x0003502801007387 */ /* 0x000fe80000100a00 */
[----:B------:R-:W-:Y:S04]  /*500b0*/  STL.64 [R1+0x358], R42 ;  /* 0x0003582a01007387 */ /* 0x000fe80000100a00 */
[----:B------:R-:W-:Y:S04]  /*500c0*/  STL.64 [R1+0x340], R84 ;  /* 0x0003405401007387 */ /* 0x000fe80000100a00 */
[----:B------:R-:W-:Y:S04]  /*500d0*/  STL.64 [R1+0x348], R86 ;  /* 0x0003485601007387 */ /* 0x000fe80000100a00 */
[----:B------:R-:W-:Y:S04]  /*500e0*/  STL.64 [R1+0x330], R76 ;  /* 0x0003304c01007387 */ /* 0x000fe80000100a00 */
[----:B------:R2:W-:Y:S02]  /*500f0*/  STL.64 [R1+0x338], R78 ;  /* 0x0003384e01007387 */ /* 0x0005e40000100a00 */
[C---:B--2---:R-:W-:Y:S08]  /*50100*/  HMMA.1688.F32.TF32 R76, R68.reuse, R22, R88 ;  /* 0x00000016444c723c */ /* 0x044ff00000081058 */
[C---:B---3--:R-:W-:Y:S08]  /*50110*/  HMMA.1688.F32.TF32 R84, R68.reuse, R18, R244 ;  /* 0x000000124454723c */ /* 0x048ff000000810f4 */
[C---:B-----5:R-:W-:Y:S11]  /*50120*/  HMMA.1688.F32.TF32 R40, R68.reuse, R14, R248 ;  /* 0x0000000e4428723c */ /* 0x060ff600000810f8 */
[----:B------:R-:W-:Y:S11]  /*50130*/  @!UPT UIADD3 URZ, URZ, URZ, URZ ;  /* 0x0000003f3f3ff290 */ /* 0x000ff6000fffe03f */
[----:B------:R-:W-:Y:S01]  /*50140*/  @!UPT UIADD3 URZ, URZ, URZ, URZ ;  /* 0x0000003f3f3ff290 */ /* 0x000fe2000fffe03f */
[----:B------:R-:W-:Y:S04]  /*50150*/  STL.64 [R1+0x320], R40 ;  /* 0x0003202801007387 */ /* 0x000fe80000100a00 */
[----:B------:R1:W-:Y:S02]  /*50160*/  STL.64 [R1+0x328], R42 ;  /* 0x0003282a01007387 */ /* 0x0003e40000100a00 */
[----:B-1----:R-:W-:Y:S02]  /*50170*/  HMMA.1688.F32.TF32 R40, R68, R46, R92 ;  /* 0x0000002e4428723c */ /* 0x002fe4000008105c */
[----:B------:R-:W-:Y:S04]  /*50180*/  STL.64 [R1+0x310], R84 ;  /* 0x0003105401007387 */ /* 0x000fe80000100a00 */
[----:B------:R-:W-:Y:S02]  /*50190*/  STL.64 [R1+0x318], R86 ;  /* 0x0003185601007387 */ /* 0x000fe40000100a00 */
[C---:B------:R-:W-:Y:S02]  /*501a0*/  HMMA.1688.F32.TF32 R68, R72.reuse, R26, R96 ;  /* 0x0000001a4844723c */ /* 0x040fe40000081060 */
[----:B------:R-:W-:Y:S04]  /*501b0*/  STL.64 [R1+0x2e0], R76 ;  /* 0x0002e04c01007387 */ /* 0x000fe80000100a00 */
[----:B------:R1:W-:Y:S09]  /*501c0*/  STL.64 [R1+0x2e8], R78 ;  /* 0x0002e84e01007387 */ /* 0x0003f20000100a00 */
[----:B------:R-:W-:Y:S01]  /*501d0*/  STL.64 [R1+0x110], R40 ;  /* 0x0001102801007387 */ /* 0x000fe20000100a00 */
[C---:B-1----:R-:W-:Y:S03]  /*501e0*/  HMMA.1688.F32.TF32 R76, R72.reuse, R6, R172 ;  /* 0x00000006484c723c */ /* 0x042fe600000810ac */
[----:B------:R1:W-:Y:S05]  /*501f0*/  STL.64 [R1+0x118], R42 ;  /* 0x0001182a01007387 */ /* 0x0003ea0000100a00 */
[C---:B-1----:R-:W-:Y:S01]  /*50200*/  HMMA.1688.F32.TF32 R40, R72.reuse, R218, R204 ;  /* 0x000000da4828723c */ /* 0x042fe200000810cc */
[----:B------:R-:W-:Y:S04]  /*50210*/  STL.64 [R1+0x100], R68 ;  /* 0x0001004401007387 */ /* 0x000fe80000100a00 */
[----:B------:R-:W-:Y:S10]  /*50220*/  STL.64 [R1+0x108], R70 ;  /* 0x0001084601007387 */ /* 0x000ff40000100a00 */
[----:B------:R-:W-:Y:S04]  /*50230*/  STL.64 [R1+0xe0], R76 ;  /* 0x0000e04c01007387 */ /* 0x000fe80000100a00 */
[----:B------:R1:W-:Y:S01]  /*50240*/  STL.64 [R1+0xe8], R78 ;  /* 0x0000e84e01007387 */ /* 0x0003e20000100a00 */
[C---:B------:R-:W-:Y:S03]  /*50250*/  HMMA.1688.F32.TF32 R84, R72.reuse, R62, R120 ;  /* 0x0000003e4854723c */ /* 0x040fe60000081078 */
[----:B------:R-:W-:Y:S04]  /*50260*/  LDS R68, [R161+0x4200] ;  /* 0x00420000a1447984 */ /* 0x000fe80000000800 */
[----:B------:R-:W-:Y:S04]  /*50270*/  LDS R70, [R161+0x6200] ;  /* 0x00620000a1467984 */ /* 0x000fe80000000800 */
[----:B------:R-:W-:Y:S04]  /*50280*/  STL.64 [R1+0xd0], R40 ;  /* 0x0000d02801007387 */ /* 0x000fe80000100a00 */
[----:B------:R2:W-:Y:S01]  /*50290*/  STL.64 [R1+0xd8], R42 ;  /* 0x0000d82a01007387 */ /* 0x0005e20000100a00 */
[C---:B-1----:R-:W-:Y:S03]  /*502a0*/  HMMA.1688.F32.TF32 R76, R72.reuse, R58, R132 ;  /* 0x0000003a484c723c */ /* 0x042fe60000081084 */
[----:B------:R-:W-:Y:S04]  /*502b0*/  LDS R69, [R189+0x4200] ;  /* 0x00420000bd457984 */ /* 0x000fe80000000800 */
[----:B------:R-:W1:Y:S01]  /*502c0*/  LDS R71, [R189+0x6200] ;  /* 0x00620000bd477984 */ /* 0x000e620000000800 */
[C---:B--2---:R-:W-:Y:S11]  /*502d0*/  HMMA.1688.F32.TF32 R40, R72.reuse, R66, R184 ;  /* 0x000000424828723c */ /* 0x044ff600000810b8 */
[----:B------:R-:W-:Y:S11]  /*502e0*/  @!UPT UIADD3 URZ, URZ, URZ, URZ ;  /* 0x0000003f3f3ff290 */ /* 0x000ff6000fffe03f */
[----:B------:R-:W-:Y:S01]  /*502f0*/  @!UPT UIADD3 URZ, URZ, URZ, URZ ;  /* 0x0000003f3f3ff290 */ /* 0x000fe2000fffe03f */
[----:B------:R-:W-:Y:S04]  /*50300*/  STL.64 [R1+0x250], R40 ;  /* 0x0002502801007387 */ /* 0x000fe80000100a00 */
[----:B------:R2:W-:Y:S04]  /*50310*/  STL.64 [R1+0x258], R42 ;  /* 0x0002582a01007387 */ /* 0x0005e80000100a00 */
[----:B------:R-:W-:Y:S04]  /*50320*/  STL.64 [R1+0x190], R84 ;  /* 0x0001905401007387 */ /* 0x000fe80000100a00 */
[----:B------:R3:W-:Y:S01]  /*50330*/  STL.64 [R1+0x198], R86 ;  /* 0x0001985601007387 */ /* 0x0007e20000100a00 */
[C---:B--2---:R-:W-:Y:S03]  /*50340*/  HMMA.1688.F32.TF32 R40, R72.reuse, R54, R208 ;  /* 0x000000364828723c */ /* 0x044fe600000810d0 */
[----:B------:R-:W-:Y:S04]  /*50350*/  STL.64 [R1+0x160], R76 ;  /* 0x0001604c01007387 */ /* 0x000fe80000100a00 */
[----:B------:R2:W-:Y:S01]  /*50360*/  STL.64 [R1+0x168], R78 ;  /* 0x0001684e01007387 */ /* 0x0005e20000100a00 */
[C---:B---3--:R-:W-:Y:S08]  /*50370*/  HMMA.1688.F32.TF32 R84, R72.reuse, R50, R108 ;  /* 0x000000324854723c */ /* 0x048ff0000008106c */
[C---:B--2---:R-:W-:Y:S07]  /*50380*/  HMMA.1688.F32.TF32 R76, R72.reuse, R38, R200 ;  /* 0x00000026484c723c */ /* 0x044fee00000810c8 */
[----:B------:R-:W-:Y:S04]  /*50390*/  STL.64 [R1+0x150], R40 ;  /* 0x0001502801007387 */ /* 0x000fe80000100a00 */
[----:B------:R-:W-:Y:S04]  /*503a0*/  STL.64 [R1+0x158], R42 ;  /* 0x0001582a01007387 */ /* 0x000fe80000100a00 */
[----:B------:R-:W-:Y:S04]  /*503b0*/  STL.64 [R1+0x140], R84 ;  /* 0x0001405401007387 */ /* 0x000fe80000100a00 */
[----:B------:R-:W-:Y:S01]  /*503c0*/  STL.64 [R1+0x148], R86 ;  /* 0x0001485601007387 */ /* 0x000fe20000100a00 */
[----:B------:R-:W-:Y:S01]  /*503d0*/  HMMA.1688.F32.TF32 R88, R72, R14, R124 ;  /* 0x0000000e4858723c */ /* 0x000fe2000008107c */
[----:B------:R-:W-:Y:S01]  /*503e0*/  MOV R236, R146 ;  /* 0x0000009200ec7202 */ /* 0x000fe20000000f00 */
[----:B------:R-:W-:Y:S01]  /*503f0*/  IMAD.MOV.U32 R237, RZ, RZ, R145 ;  /* 0x000000ffffed7224 */ /* 0x000fe200078e0091 */
[----:B------:R-:W-:Y:S01]  /*50400*/  MOV R239, R149 ;  /* 0x0000009500ef7202 */ /* 0x000fe20000000f00 */
[----:B------:R-:W-:Y:S04]  /*50410*/  STL.64 [R1+0x130], R76 ;  /* 0x0001304c01007387 */ /* 0x000fe80000100a00 */
[----:B------:R2:W-:Y:S01]  /*50420*/  STL.64 [R1+0x138], R78 ;  /* 0x0001384e01007387 */ /* 0x0005e20000100a00 */
[----:B------:R-:W-:-:S02]  /*50430*/  IMAD.MOV.U32 R238, RZ, RZ, R144 ;  /* 0x000000ffffee7224 */ /* 0x000fc400078e0090 */
[----:B------:R-:W-:Y:S01]  /*50440*/  IMAD.MOV.U32 R248, RZ, RZ, R164 ;  /* 0x000000fffff87224 */ /* 0x000fe200078e00a4 */
[----:B------:R-:W-:Y:S01]  /*50450*/  MOV R250, R166 ;  /* 0x000000a600fa7202 */ /* 0x000fe20000000f00 */
[----:B------:R-:W-:Y:S01]  /*50460*/  IMAD.MOV.U32 R249, RZ, RZ, R165 ;  /* 0x000000fffff97224 */ /* 0x000fe200078e00a5 */
[----:B------:R-:W-:Y:S01]  /*50470*/  MOV R245, R156 ;  /* 0x0000009c00f57202 */ /* 0x000fe20000000f00 */
[----:B------:R-:W-:Y:S01]  /*50480*/  IMAD.MOV.U32 R251, RZ, RZ, R148 ;  /* 0x000000fffffb7224 */ /* 0x000fe200078e0094 */
[----:B------:R-:W-:Y:S01]  /*50490*/  MOV R233, R197 ;  /* 0x000000c500e97202 */ /* 0x000fe20000000f00 */
[----:B------:R-:W-:Y:S01]  /*504a0*/  IMAD.MOV.U32 R244, RZ, RZ, R157 ;  /* 0x000000fffff47224 */ /* 0x000fe200078e009d */
[----:B------:R-:W-:Y:S01]  /*504b0*/  LDS R40, [R161+0x4280] ;  /* 0x00428000a1287984 */ /* 0x000fe20000000800 */
[----:B--2---:R-:W-:Y:S01]  /*504c0*/  HMMA.1688.F32.TF32 R76, R72, R34, R240 ;  /* 0x00000022484c723c */ /* 0x004fe200000810f0 */
[----:B------:R-:W-:Y:S02]  /*504d0*/  IMAD.MOV.U32 R246, RZ, RZ, R158 ;  /* 0x000000fffff67224 */ /* 0x000fe400078e009e */
[----:B------:R-:W-:Y:S01]  /*504e0*/  LDS R42, [R161+0x6280] ;  /* 0x00628000a12a7984 */ /* 0x000fe20000000800 */
[----:B------:R-:W-:-:S02]  /*504f0*/  IMAD.MOV.U32 R247, RZ, RZ, R159 ;  /* 0x000000fffff77224 */ /* 0x000fc400078e009f */
[----:B------:R-:W-:Y:S01]  /*50500*/  IMAD.MOV.U32 R232, RZ, RZ, R196 ;  /* 0x000000ffffe87224 */ /* 0x000fe200078e00c4 */
[----:B------:R-:W-:Y:S01]  /*50510*/  LDS R41, [R189+0x4280] ;  /* 0x00428000bd297984 */ /* 0x000fe20000000800 */
[C---:B------:R-:W-:Y:S01]  /*50520*/  HMMA.1688.F32.TF32 R84, R72.reuse, R30, R100 ;  /* 0x0000001e4854723c */ /* 0x040fe20000081064 */
[----:B------:R-:W-:Y:S02]  /*50530*/  IMAD.MOV.U32 R234, RZ, RZ, R198 ;  /* 0x000000ffffea7224 */ /* 0x000fe400078e00c6 */
[----:B------:R-:W-:Y:S01]  /*50540*/  IMAD.MOV.U32 R235, RZ, RZ, R192 ;  /* 0x000000ffffeb7224 */ /* 0x000fe200078e00c0 */
[----:B------:R-:W-:Y:S01]  /*50550*/  MOV R241, R150 ;  /* 0x0000009600f17202 */ /* 0x000fe20000000f00 */
[----:B------:R-:W-:Y:S01]  /*50560*/  IMAD.MOV.U32 R240, RZ, RZ, R147 ;  /* 0x000000fffff07224 */ /* 0x000fe200078e0093 */
[----:B------:R-:W2:Y:S01]  /*50570*/  LDS R43, [R189+0x6280] ;  /* 0x00628000bd2b7984 */ /* 0x000ea20000000800 */
[----:B------:R-:W-:Y:S02]  /*50580*/  IMAD.MOV.U32 R242, RZ, RZ, R151 ;  /* 0x000000fffff27224 */ /* 0x000fe400078e0097 */
[----:B------:R-:W-:Y:S01]  /*50590*/  IMAD.MOV.U32 R243, RZ, RZ, R167 ;  /* 0x000000fffff37224 */ /* 0x000fe200078e00a7 */
[----:B------:R-:W-:Y:S04]  /*505a0*/  LDS R100, [R161+0x4300] ;  /* 0x00430000a1647984 */ /* 0x000fe80000000800 */
[----:B------:R-:W-:Y:S04]  /*505b0*/  LDS R102, [R161+0x6300] ;  /* 0x00630000a1667984 */ /* 0x000fe80000000800 */
[----:B------:R-:W-:Y:S04]  /*505c0*/  STL.64 [R1+0x13f0], R76 ;  /* 0x0013f04c01007387 */ /* 0x000fe80000100a00 */
[----:B------:R3:W-:Y:S04]  /*505d0*/  STL.64 [R1+0x13f8], R78 ;  /* 0x0013f84e01007387 */ /* 0x0007e80000100a00 */
[----:B------:R-:W-:Y:S04]  /*505e0*/  LDS R101, [R189+0x4300] ;  /* 0x00430000bd657984 */ /* 0x000fe80000000800 */
[----:B------:R-:W4:Y:S01]  /*505f0*/  LDS R103, [R189+0x6300] ;  /* 0x00630000bd677984 */ /* 0x000f220000000800 */
[C---:B---3--:R-:W-:Y:S03]  /*50600*/  HMMA.1688.F32.TF32 R76, R72.reuse, R10, R104 ;  /* 0x0000000a484c723c */ /* 0x048fe60000081068 */
[----:B------:R-:W-:Y:S04]  /*50610*/  STL.64 [R1+0x13e0], R84 ;  /* 0x0013e05401007387 */ /* 0x000fe80000100a00 */
[----:B------:R3:W-:Y:S02]  /*50620*/  STL.64 [R1+0x13e8], R86 ;  /* 0x0013e85601007387 */ /* 0x0007e40000100a00 */
[C---:B---3--:R-:W-:Y:S11]  /*50630*/  HMMA.1688.F32.TF32 R84, R72.reuse, R18, R128 ;  /* 0x000000124854723c */ /* 0x048ff60000081080 */
[----:B------:R-:W-:Y:S03]  /*50640*/  @!UPT UIADD3 URZ, URZ, URZ, URZ ;  /* 0x0000003f3f3ff290 */ /* 0x000fe6000fffe03f */
[----:B------:R-:W-:Y:S04]  /*50650*/  STL.64 [R1+0x13d0], R76 ;  /* 0x0013d04c01007387 */ /* 0x000fe80000100a00 */
[----:B------:R3:W-:Y:S02]  /*50660*/  STL.64 [R1+0x13d8], R78 ;  /* 0x0013d84e01007387 */ /* 0x0007e40000100a00 */
[C---:B---3--:R-:W-:Y:S08]  /*50670*/  HMMA.1688.F32.TF32 R76, R72.reuse, R22, R112 ;  /* 0x00000016484c723c */ /* 0x048ff00000081070 */
[----:B------:R-:W-:Y:S01]  /*50680*/  HMMA.1688.F32.TF32 R72, R72, R46, R116 ;  /* 0x0000002e4848723c */ /* 0x000fe20000081074 */
[----:B------:R-:W-:Y:S04]  /*50690*/  STL.64 [R1+0x13c0], R88 ;  /* 0x0013c05801007387 */ /* 0x000fe80000100a00 */
[----:B------:R-:W-:Y:S04]  /*506a0*/  STL.64 [R1+0x13c8], R90 ;  /* 0x0013c85a01007387 */ /* 0x000fe80000100a00 */
[----:B------:R-:W-:Y:S04]  /*506b0*/  STL.64 [R1+0x13b0], R84 ;  /* 0x0013b05401007387 */ /* 0x000fe80000100a00 */
[----:B------:R1:W-:Y:S04]  /*506c0*/  STL.64 [R1+0x13b8], R86 ;  /* 0x0013b85601007387 */ /* 0x0003e80000100a00 */
[----:B------:R-:W-:Y:S04]  /*506d0*/  STL.64 [R1+0x13a0], R76 ;  /* 0x0013a04c01007387 */ /* 0x000fe80000100a00 */
[----:B------:R3:W-:Y:S01]  /*506e0*/  STL.64 [R1+0x13a8], R78 ;  /* 0x0013a84e01007387 */ /* 0x0007e20000100a00 */
[C---:B-1----:R-:W-:Y:S03]  /*506f0*/  HMMA.1688.F32.TF32 R84, R68.reuse, R26, R224 ;  /* 0x0000001a4454723c */ /* 0x042fe600000810e0 */
[----:B------:R-:W-:Y:S04]  /*50700*/  STL.64 [R1+0x120], R72 ;  /* 0x0001204801007387 */ /* 0x000fe80000100a00 */
[----:B------:R1:W-:Y:S01]  /*50710*/  STL.64 [R1+0x128], R74 ;  /* 0x0001284a01007387 */ /* 0x0003e20000100a00 */
[C---:B---3--:R-:W-:Y:S08]  /*50720*/  HMMA.1688.F32.TF32 R76, R68.reuse, R6, R228 ;  /* 0x00000006444c723c */ /* 0x048ff000000810e4 */
[C---:B-1----:R-:W-:Y:S07]  /*50730*/  HMMA.1688.F32.TF32 R72, R68.reuse, R218, R136 ;  /* 0x000000da4448723c */ /* 0x042fee0000081088 */
        /* <DEDUP_REMOVED lines=17> */
[----:B-1----:R-:W-:Y:S07]  /*50850*/  HMMA.1688.F32.TF32 R72, R68, R38, R80 ;  /* 0x000000264448723c */ /* 0x002fee0000081050 */
[----:B------:R1:W-:Y:S04]  /*50860*/  STL.64 [R1+0x1330], R84 ;  /* 0x0013305401007387 */ /* 0x0003e80000100a00 */
[----:B------:R3:W-:Y:S04]  /*50870*/  STL.64 [R1+0x1338], R86 ;  /* 0x0013385601007387 */ /* 0x0007e80000100a00 */
[----:B------:R5:W-:Y:S04]  /*50880*/  STL.64 [R1+0x1320], R76 ;  /* 0x0013204c01007387 */ /* 0x000be80000100a00 */
[----:B------:R1:W-:Y:S04]  /*50890*/  STL.64 [R1+0x1328], R78 ;  /* 0x0013284e01007387 */ /* 0x0003e80000100a00 */
[----:B------:R-:W2:Y:S04]  /*508a0*/  LDL.LU R146, [R1+0x4e64] ;  /* 0x004e640001927983 */ /* 0x000ea80000300800 */
[----:B------:R-:W-:Y:S04]  /*508b0*/  STL.64 [R1+0x1310], R72 ;  /* 0x0013104801007387 */ /* 0x000fe80000100a00 */
[----:B------:R1:W-:Y:S04]  /*508c0*/  STL.64 [R1+0x1318], R74 ;  /* 0x0013184a01007387 */ /* 0x0003e80000100a00 */
[----:B------:R-:W2:Y:S04]  /*508d0*/  LDL.LU R145, [R1+0x4e60] ;  /* 0x004e600001917983 */ /* 0x000ea80000300800 */
[----:B------:R-:W2:Y:S04]  /*508e0*/  LDL.LU R144, [R1+0x4e5c] ;  /* 0x004e5c0001907983 */ /* 0x000ea80000300800 */
[----:B------:R-:W2:Y:S04]  /*508f0*/  LDL.LU R149, [R1+0x4e58] ;  /* 0x004e580001957983 */ /* 0x000ea80000300800 */
[----:B------:R-:W2:Y:S04]  /*50900*/  LDL.LU R164, [R1+0x4e54] ;  /* 0x004e540001a47983 */ /* 0x000ea80000300800 */
[----:B------:R-:W3:Y:S04]  /*50910*/  LDL.LU R165, [R1+0x4e50] ;  /* 0x004e500001a57983 */ /* 0x000ee80000300800 */
[----:B------:R-:W4:Y:S04]  /*50920*/  LDL.LU R166, [R1+0x4e4c] ;  /* 0x004e4c0001a67983 */ /* 0x000f280000300800 */
[----:B------:R-:W5:Y:S01]  /*50930*/  LDL.LU R148, [R1+0x4e48] ;  /* 0x004e480001947983 */ /* 0x000f620000300800 */
[----:B------:R-:W-:-:S03]  /*50940*/  MOV R88, R169 ;  /* 0x000000a900587202 */ /* 0x000fc60000000f00 */
[----:B------:R-:W5:Y:S01]  /*50950*/  LDL.LU R157, [R1+0x4e44] ;  /* 0x004e4400019d7983 */ /* 0x000f620000300800 */
[----:B------:R-:W-:-:S03]  /*50960*/  IMAD.MOV.U32 R89, RZ, RZ, R168 ;  /* 0x000000ffff597224 */ /* 0x000fc600078e00a8 */
[----:B------:R-:W5:Y:S01]  /*50970*/  LDL.LU R156, [R1+0x4e40] ;  /* 0x004e4000019c7983 */ /* 0x000f620000300800 */
[----:B------:R-:W-:-:S03]  /*50980*/  IMAD.MOV.U32 R90, RZ, RZ, R170 ;  /* 0x000000ffff5a7224 */ /* 0x000fc600078e00aa */
[----:B------:R-:W5:Y:S01]  /*50990*/  LDL.LU R158, [R1+0x4e3c] ;  /* 0x004e3c00019e7983 */ /* 0x000f620000300800 */
[----:B------:R-:W-:-:S03]  /*509a0*/  MOV R91, R171 ;  /* 0x000000ab005b7202 */ /* 0x000fc60000000f00 */
[----:B------:R-:W5:Y:S04]  /*509b0*/  LDL.LU R159, [R1+0x4e38] ;  /* 0x004e3800019f7983 */ /* 0x000f680000300800 */
[----:B------:R-:W5:Y:S04]  /*509c0*/  LDL.LU R169, [R1+0x4e34] ;  /* 0x004e340001a97983 */ /* 0x000f680000300800 */
[----:B------:R-:W5:Y:S04]  /*509d0*/  LDL.LU R168, [R1+0x4e30] ;  /* 0x004e300001a87983 */ /* 0x000f680000300800 */
[----:B------:R-:W5:Y:S04]  /*509e0*/  LDL.LU R170, [R1+0x4e2c] ;  /* 0x004e2c0001aa7983 */ /* 0x000f680000300800 */
[----:B------:R-:W5:Y:S01]  /*509f0*/  LDL.LU R171, [R1+0x4e28] ;  /* 0x004e280001ab7983 */ /* 0x000f620000300800 */
[----:B--2---:R-:W-:Y:S01]  /*50a00*/  IMAD.MOV.U32 R99, RZ, RZ, R164 ;  /* 0x000000ffff637224 */ /* 0x004fe200078e00a4 */
[----:B---3--:R-:W-:Y:S01]  /*50a10*/  MOV R98, R165 ;  /* 0x000000a500627202 */ /* 0x008fe20000000f00 */
[----:B----4-:R-:W-:-:S02]  /*50a20*/  IMAD.MOV.U32 R97, RZ, RZ, R166 ;  /* 0x000000ffff617224 */ /* 0x010fc400078e00a6 */
[----:B-----5:R-:W-:Y:S02]  /*50a30*/  IMAD.MOV.U32 R96, RZ, RZ, R148 ;  /* 0x000000ffff607224 */ /* 0x020fe400078e0094 */
[----:B------:R-:W2:Y:S04]  /*50a40*/  LDL.LU R148, [R1+0x4e24] ;  /* 0x004e240001947983 */ /* 0x000ea80000300800 */
[----:B------:R-:W3:Y:S04]  /*50a50*/  LDL.LU R166, [R1+0x4e20] ;  /* 0x004e200001a67983 */ /* 0x000ee80000300800 */
[----:B------:R-:W4:Y:S01]  /*50a60*/  LDL.LU R165, [R1+0x4e1c] ;  /* 0x004e1c0001a57983 */ /* 0x000f220000300800 */
[----:B------:R-:W-:Y:S01]  /*50a70*/  IMAD.MOV.U32 R174, RZ, RZ, R156 ;  /* 0x000000ffffae7224 */ /* 0x000fe200078e009c */
[----:B------:R-:W-:-:S02]  /*50a80*/  MOV R173, R158 ;  /* 0x0000009e00ad7202 */ /* 0x000fc40000000f00 */
[----:B------:R-:W5:Y:S01]  /*50a90*/  LDL.LU R164, [R1+0x4e18] ;  /* 0x004e180001a47983 */ /* 0x000f620000300800 */
[----:B------:R-:W-:-:S03]  /*50aa0*/  IMAD.MOV.U32 R172, RZ, RZ, R159 ;  /* 0x000000ffffac7224 */ /* 0x000fc600078e009f */
[----:B------:R-:W5:Y:S01]  /*50ab0*/  LDL.LU R159, [R1+0x4e14] ;  /* 0x004e1400019f7983 */ /* 0x000f620000300800 */
[----:B------:R-:W-:-:S03]  /*50ac0*/  IMAD.MOV.U32 R175, RZ, RZ, R157 ;  /* 0x000000ffffaf7224 */ /* 0x000fc600078e009d */
[----:B------:R-:W5:Y:S04]  /*50ad0*/  LDL.LU R158, [R1+0x4e10] ;  /* 0x004e1000019e7983 */ /* 0x000f680000300800 */
[----:B------:R-:W5:Y:S01]  /*50ae0*/  LDL.LU R156, [R1+0x4e0c] ;  /* 0x004e0c00019c7983 */ /* 0x000f620000300800 */
[----:B------:R-:W-:Y:S02]  /*50af0*/  IMAD.MOV.U32 R206, RZ, RZ, R168 ;  /* 0x000000ffffce7224 */ /* 0x000fe400078e00a8 */
[----:B------:R-:W-:Y:S01]  /*50b00*/  IMAD.MOV.U32 R205, RZ, RZ, R170 ;  /* 0x000000ffffcd7224 */ /* 0x000fe200078e00aa */
[----:B------:R-:W5:Y:S01]  /*50b10*/  LDL.LU R157, [R1+0x4e08] ;  /* 0x004e0800019d7983 */ /* 0x000f620000300800 */
[----:B------:R-:W-:-:S03]  /*50b20*/  MOV R204, R171 ;  /* 0x000000ab00cc7202 */ /* 0x000fc60000000f00 */
[----:B------:R-:W5:Y:S01]  /*50b30*/  LDL.LU R171, [R1+0x4e04] ;  /* 0x004e040001ab7983 */ /* 0x000f620000300800 */
[----:B------:R-:W-:-:S03]  /*50b40*/  MOV R207, R169 ;  /* 0x000000a900cf7202 */ /* 0x000fc60000000f00 */
[----:B------:R-:W5:Y:S04]  /*50b50*/  LDL.LU R170, [R1+0x4e00] ;  /* 0x004e000001aa7983 */ /* 0x000f680000300800 */
[----:B------:R-:W5:Y:S04]  /*50b60*/  LDL.LU R168, [R1+0x4dfc] ;  /* 0x004dfc0001a87983 */ /* 0x000f680000300800 */
[----:B------:R-:W5:Y:S01]  /*50b70*/  LDL.LU R169, [R1+0x4df8] ;  /* 0x004df80001a97983 */ /* 0x000f620000300800 */
[----:B------:R-:W-:Y:S01]  /*50b80*/  IMAD.MOV.U32 R92, RZ, RZ, R149 ;  /* 0x000000ffff5c7224 */ /* 0x000fe200078e0095 */
[----:B------:R-:W-:Y:S01]  /*50b90*/  MOV R94, R145 ;  /* 0x00000091005e7202 */ /* 0x000fe20000000f00 */
[----:B------:R-:W-:-:S02]  /*50ba0*/  IMAD.MOV.U32 R93, RZ, RZ, R144 ;  /* 0x000000ffff5d7224 */ /* 0x000fc400078e0090 */
[----:B------:R-:W-:Y:S01]  /*50bb0*/  IMAD.MOV.U32 R95, RZ, RZ, R146 ;  /* 0x000000ffff5f7224 */ /* 0x000fe200078e0092 */
[----:B-1----:R-:W-:Y:S01]  /*50bc0*/  MOV R84, R193 ;  /* 0x000000c100547202 */ /* 0x002fe20000000f00 */
[----:B------:R-:W-:Y:S01]  /*50bd0*/  IMAD.MOV.U32 R85, RZ, RZ, R194 ;  /* 0x000000ffff557224 */ /* 0x000fe200078e00c2 */
[----:B------:R-:W-:Y:S01]  /*50be0*/  MOV R87, R152 ;  /* 0x0000009800577202 */ /* 0x000fe20000000f00 */
[----:B------:R-:W-:Y:S02]  /*50bf0*/  IMAD.MOV.U32 R86, RZ, RZ, R195 ;  /* 0x000000ffff567224 */ /* 0x000fe400078e00c3 */
[----:B------:R-:W-:Y:S01]  /*50c00*/  IMAD.MOV.U32 R76, RZ, RZ, R153 ;  /* 0x000000ffff4c7224 */ /* 0x000fe200078e0099 */
[----:B------:R-:W-:Y:S01]  /*50c10*/  MOV R78, R155 ;  /* 0x0000009b004e7202 */ /* 0x000fe20000000f00 */
[----:B------:R-:W-:Y:S02]  /*50c20*/  IMAD.MOV.U32 R77, RZ, RZ, R154 ;  /* 0x000000ffff4d7224 */ /* 0x000fe400078e009a */
[----:B------:R-:W-:Y:S01]  /*50c30*/  IMAD.MOV.U32 R79, RZ, RZ, R199 ;  /* 0x000000ffff4f7224 */ /* 0x000fe200078e00c7 */
[----:B--2---:R-:W-:Y:S01]  /*50c40*/  MOV R187, R148 ;  /* 0x0000009400bb7202 */ /* 0x004fe20000000f00 */
[----:B---3--:R-:W-:-:S02]  /*50c50*/  IMAD.MOV.U32 R186, RZ, RZ, R166 ;  /* 0x000000ffffba7224 */ /* 0x008fc400078e00a6 */
[----:B----4-:R-:W-:Y:S02]  /*50c60*/  IMAD.MOV.U32 R185, RZ, RZ, R165 ;  /* 0x000000ffffb97224 */ /* 0x010fe400078e00a5 */
[----:B-----5:R-:W-:Y:S01]  /*50c70*/  IMAD.MOV.U32 R123, RZ, RZ, R159 ;  /* 0x000000ffff7b7224 */ /* 0x020fe200078e009f */
[----:B------:R-:W-:Y:S01]  /*50c80*/  MOV R122, R158 ;  /* 0x0000009e007a7202 */ /* 0x000fe20000000f00 */
[----:B------:R-:W-:Y:S02]  /*50c90*/  IMAD.MOV.U32 R120, RZ, RZ, R156 ;  /* 0x000000ffff787224 */ /* 0x000fe400078e009c */
[----:B------:R-:W2:Y:S01]  /*50ca0*/  LDL.LU R156, [R1+0x4df4] ;  /* 0x004df400019c7983 */ /* 0x000ea20000300800 */
[----:B------:R-:W-:-:S03]  /*50cb0*/  IMAD.MOV.U32 R121, RZ, RZ, R157 ;  /* 0x000000ffff797224 */ /* 0x000fc600078e009d */
[----:B------:R-:W2:Y:S04]  /*50cc0*/  LDL.LU R157, [R1+0x4df0] ;  /* 0x004df000019d7983 */ /* 0x000ea80000300800 */
[----:B------:R-:W2:Y:S01]  /*50cd0*/  LDL.LU R158, [R1+0x4dec] ;  /* 0x004dec00019e7983 */ /* 0x000ea20000300800 */
[----:B------:R-:W-:-:S03]  /*50ce0*/  IMAD.MOV.U32 R135, RZ, RZ, R171 ;  /* 0x000000ffff877224 */ /* 0x000fc600078e00ab */
[----:B------:R-:W2:Y:S01]  /*50cf0*/  LDL.LU R159, [R1+0x4de8] ;  /* 0x004de800019f7983 */ /* 0x000ea20000300800 */
[----:B------:R-:W-:-:S03]  /*50d00*/  IMAD.MOV.U32 R132, RZ, RZ, R168 ;  /* 0x000000ffff847224 */ /* 0x000fc600078e00a8 */
[----:B------:R-:W3:Y:S01]  /*50d10*/  LDL.LU R168, [R1+0x4de4] ;  /* 0x004de40001a87983 */ /* 0x000ee20000300800 */
[----:B------:R-:W-:Y:S01]  /*50d20*/  IMAD.MOV.U32 R134, RZ, RZ, R170 ;  /* 0x000000ffff867224 */ /* 0x000fe200078e00aa */
[----:B------:R-:W-:Y:S02]  /*50d30*/  MOV R133, R169 ;  /* 0x000000a900857202 */ /* 0x000fe40000000f00 */
[----:B------:R-:W3:Y:S01]  /*50d40*/  LDL.LU R169, [R1+0x4de0] ;  /* 0x004de00001a97983 */ /* 0x000ee20000300800 */
[----:B------:R-:W-:-:S03]  /*50d50*/  MOV R184, R164 ;  /* 0x000000a400b87202 */ /* 0x000fc60000000f00 */
[----:B------:R-:W3:Y:S04]  /*50d60*/  LDL.LU R170, [R1+0x4ddc] ;  /* 0x004ddc0001aa7983 */ /* 0x000ee80000300800 */
[----:B------:R-:W3:Y:S04]  /*50d70*/  LDL.LU R171, [R1+0x4dd8] ;  /* 0x004dd80001ab7983 */ /* 0x000ee80000300800 */
[----:B------:R-:W4:Y:S04]  /*50d80*/  LDL.LU R164, [R1+0x4dd4] ;  /* 0x004dd40001a47983 */ /* 0x000f280000300800 */
        /* <DEDUP_REMOVED lines=18> */
[----:B------:R-:W4:Y:S04]  /*50eb0*/  LDL.LU R199, [R1+0x4d88] ;  /* 0x004d880001c77983 */ /* 0x000f280000300800 */
[----:B------:R-:W4:Y:S04]  /*50ec0*/  LDL.LU R147, [R1+0x4d84] ;  /* 0x004d840001937983 */ /* 0x000f280000300800 */
[----:B------:R-:W5:Y:S04]  /*50ed0*/  LDL.LU R150, [R1+0x4d80] ;  /* 0x004d800001967983 */ /* 0x000f680000300800 */
[----:B------:R-:W5:Y:S04]  /*50ee0*/  LDL.LU R151, [R1+0x4d7c] ;  /* 0x004d7c0001977983 */ /* 0x000f680000300800 */
[----:B------:R-:W5:Y:S01]  /*50ef0*/  LDL.LU R167, [R1+0x4d78] ;  /* 0x004d780001a77983 */ /* 0x000f620000300800 */
[----:B------:R-:W-:Y:S08]  /*50f00*/  HMMA.1688.F32.TF32 R228, R40, R22, R76 ;  /* 0x0000001628e4723c */ /* 0x000ff0000008104c */
[C---:B--2---:R-:W-:Y:S08]  /*50f10*/  HMMA.1688.F32.TF32 R72, R68.reuse, R30, R192 ;  /* 0x0000001e4448723c */ /* 0x044ff000000810c0 */
[C---:B---3--:R-:W-:Y:S08]  /*50f20*/  HMMA.1688.F32.TF32 R80, R68.reuse, R34, R152 ;  /* 0x000000224450723c */ /* 0x048ff00000081098 */
[C---:B----4-:R-:W-:Y:S11]  /*50f30*/  HMMA.1688.F32.TF32 R104, R68.reuse, R10, R196 ;  /* 0x0000000a4468723c */ /* 0x050ff600000810c4 */
[----:B------:R-:W-:Y:S04]  /*50f40*/  @!UPT UIADD3 URZ, URZ, URZ, URZ ;  /* 0x0000003f3f3ff290 */ /* 0x000fe8000fffe03f */
[----:B------:R-:W-:Y:S04]  /*50f50*/  STL.64 [R1+0x1300], R80 ;  /* 0x0013005001007387 */ /* 0x000fe80000100a00 */
[----:B------:R1:W-:Y:S04]  /*50f60*/  STL.64 [R1+0x1308], R82 ;  /* 0x0013085201007387 */ /* 0x0003e80000100a00 */
[----:B------:R-:W-:Y:S04]  /*50f70*/  STL.64 [R1+0x12f0], R72 ;  /* 0x0012f04801007387 */ /* 0x000fe80000100a00 */
[----:B------:R5:W-:Y:S01]  /*50f80*/  STL.64 [R1+0x12f8], R74 ;  /* 0x0012f84a01007387 */ /* 0x000be20000100a00 */
[C---:B-1----:R-:W-:Y:S08]  /*50f90*/  HMMA.1688.F32.TF32 R80, R68.reuse, R14, R144 ;  /* 0x0000000e4450723c */ /* 0x042ff00000081090 */
[C---:B-----5:R-:W-:Y:S01]  /*50fa0*/  HMMA.1688.F32.TF32 R72, R68.reuse, R18, R148 ;  /* 0x000000124448723c */ /* 0x060fe20000081094 */
[----:B------:R-:W-:Y:S04]  /*50fb0*/  STL.64 [R1+0x12e0], R104 ;  /* 0x0012e06801007387 */ /* 0x000fe80000100a00 */
[----:B------:R1:W-:Y:S10]  /*50fc0*/  STL.64 [R1+0x12e8], R106 ;  /* 0x0012e86a01007387 */ /* 0x0003f40000100a00 */
[----:B------:R-:W-:Y:S01]  /*50fd0*/  STL.64 [R1+0x12d0], R80 ;  /* 0x0012d05001007387 */ /* 0x000fe20000100a00 */
[C---:B-1----:R-:W-:Y:S03]  /*50fe0*/  HMMA.1688.F32.TF32 R104, R68.reuse, R22, R164 ;  /* 0x000000164468723c */ /* 0x042fe600000810a4 */
[----:B------:R1:W-:Y:S04]  /*50ff0*/  STL.64 [R1+0x12d8], R82 ;  /* 0x0012d85201007387 */ /* 0x0003e80000100a00 */
[----:B------:R-:W-:Y:S04]  /*51000*/  STL.64 [R1+0x12c0], R72 ;  /* 0x0012c04801007387 */ /* 0x000fe80000100a00 */
[----:B------:R2:W-:Y:S01]  /*51010*/  STL.64 [R1+0x12c8], R74 ;  /* 0x0012c84a01007387 */ /* 0x0005e20000100a00 */
[----:B-1----:R-:W-:Y:S08]  /*51020*/  HMMA.1688.F32.TF32 R80, R68, R46, R168 ;  /* 0x0000002e4450723c */ /* 0x002ff000000810a8 */
[C---:B--2---:R-:W-:Y:S08]  /*51030*/  HMMA.1688.F32.TF32 R72, R40.reuse, R26, R156 ;  /* 0x0000001a2848723c */ /* 0x044ff0000008109c */
[C---:B------:R-:W-:Y:S01]  /*51040*/  HMMA.1688.F32.TF32 R68, R40.reuse, R6, R132 ;  /* 0x000000062844723c */ /* 0x040fe20000081084 */
        /* <DEDUP_REMOVED lines=9> */
[C---:B--2---:R-:W-:Y:S03]  /*510e0*/  HMMA.1688.F32.TF32 R72, R40.reuse, R66, R184 ;  /* 0x000000422848723c */ /* 0x044fe600000810b8 */
[----:B------:R-:W-:Y:S04]  /*510f0*/  LDS R104, [R161+0x4380] ;  /* 0x00438000a1687984 */ /* 0x000fe80000000800 */
[----:B------:R-:W-:Y:S01]  /*51100*/  LDS R106, [R161+0x6380] ;  /* 0x00638000a16a7984 */ /* 0x000fe20000000800 */
[C---:B-1----:R-:W-:Y:S03]  /*51110*/  HMMA.1688.F32.TF32 R68, R40.reuse, R62, R204 ;  /* 0x0000003e2844723c */ /* 0x042fe600000810cc */
[----:B------:R-:W-:Y:S04]  /*51120*/  LDS R105, [R189+0x4380] ;  /* 0x00438000bd697984 */ /* 0x000fe80000000800 */
[----:B------:R-:W1:Y:S04]  /*51130*/  LDS R107, [R189+0x6380] ;  /* 0x00638000bd6b7984 */ /* 0x000e680000000800 */
        /* <DEDUP_REMOVED lines=17> */
[C---:B--2---:R-:W-:Y:S08]  /*51250*/  HMMA.1688.F32.TF32 R68, R40.reuse, R30, R248 ;  /* 0x0000001e2844723c */ /* 0x044ff000000810f8 */
        /* <DEDUP_REMOVED lines=8> */
[----:B------:R-:W-:Y:S04]  /*512e0*/  STL.64 [R1], R68 ;  /* 0x0000004401007387 */ /* 0x000fe80000100a00 */
[----:B------:R2:W-:Y:S04]  /*512f0*/  STL.64 [R1+0x8], R70 ;  /* 0x0000084601007387 */ /* 0x0005e80000100a00 */
[----:B------:R-:W-:Y:S04]  /*51300*/  STL.64 [R1+0x4be0], R248 ;  /* 0x004be0f801007387 */ /* 0x000fe80000100a00 */
[----:B------:R-:W-:Y:S04]  /*51310*/  STL.64 [R1+0x4bf8], R246 ;  /* 0x004bf8f601007387 */ /* 0x000fe80000100a00 */
[----:B------:R-:W-:Y:S04]  /*51320*/  STL.64 [R1+0x4bf0], R244 ;  /* 0x004bf0f401007387 */ /* 0x000fe80000100a00 */
[----:B------:R-:W-:Y:S04]  /*51330*/  STL.64 [R1+0x4c08], R234 ;  /* 0x004c08ea01007387 */ /* 0x000fe80000100a00 */
[----:B------:R-:W-:Y:S04]  /*51340*/  STL.64 [R1+0x4c00], R232 ;  /* 0x004c00e801007387 */ /* 0x000fe80000100a00 */
[----:B------:R-:W-:Y:S04]  /*51350*/  STL.64 [R1+0x4c18], R230 ;  /* 0x004c18e601007387 */ /* 0x000fe80000100a00 */
[----:B------:R-:W-:Y:S04]  /*51360*/  STL.64 [R1+0x4c10], R228 ;  /* 0x004c10e401007387 */ /* 0x000fe80000100a00 */
        /* <DEDUP_REMOVED lines=10> */
[----:B------:R-:W4:Y:S04]  /*51410*/  LDL.LU R98, [R1+0x498] ;  /* 0x0004980001627983 */ /* 0x000f280000300800 */
[----:B------:R-:W4:Y:S04]  /*51420*/  LDL.LU R99, [R1+0x49c] ;  /* 0x00049c0001637983 */ /* 0x000f280000300800 */
[----:B------:R-:W5:Y:S04]  /*51430*/  LDL.LU R84, [R1+0x4c0] ;  /* 0x0004c00001547983 */ /* 0x000f680000300800 */
        /* <DEDUP_REMOVED lines=18> */
[----:B------:R-:W5:Y:S01]  /*51560*/  LDL.LU R239, [R1+0x4ec] ;  /* 0x0004ec0001ef7983 */ /* 0x000f620000300800 */
[----:B------:R-:W-:Y:S03]  /*51570*/  HMMA.1688.F32.TF32 R224, R40, R46, R240 ;  /* 0x0000002e28e0723c */ /* 0x000fe600000810f0 */
[----:B------:R-:W5:Y:S04]  /*51580*/  LDL.LU R240, [R1+0x4f0] ;  /* 0x0004f00001f07983 */ /* 0x000f680000300800 */
[----:B------:R-:W5:Y:S04]  /*51590*/  LDL.LU R241, [R1+0x4f4] ;  /* 0x0004f40001f17983 */ /* 0x000f680000300800 */
[----:B------:R-:W5:Y:S04]  /*515a0*/  LDL.LU R242, [R1+0x4f8] ;  /* 0x0004f80001f27983 */ /* 0x000f680000300800 */
[----:B------:R-:W5:Y:S08]  /*515b0*/  LDL.LU R243, [R1+0x4fc] ;  /* 0x0004fc0001f37983 */ /* 0x000f700000300800 */
[----:B------:R-:W-:Y:S04]  /*515c0*/  STL.64 [R1+0x4c28], R226 ;  /* 0x004c28e201007387 */ /* 0x000fe80000100a00 */
[----:B------:R-:W-:Y:S01]  /*515d0*/  STL.64 [R1+0x4c20], R224 ;  /* 0x004c20e001007387 */ /* 0x000fe20000100a00 */
[C---:B--2---:R-:W-:Y:S03]  /*515e0*/  HMMA.1688.F32.TF32 R68, R100.reuse, R6, R172 ;  /* 0x000000066444723c */ /* 0x044fe600000810ac */
[----:B------:R-:W-:Y:S04]  /*515f0*/  LDS R172, [R161+0x4400] ;  /* 0x00440000a1ac7984 */ /* 0x000fe80000000800 */
[----:B------:R-:W-:Y:S04]  /*51600*/  LDS R174, [R161+0x6400] ;  /* 0x00640000a1ae7984 */ /* 0x000fe80000000800 */
[----:B------:R-:W-:Y:S04]  /*51610*/  LDS R173, [R189+0x4400] ;  /* 0x00440000bdad7984 */ /* 0x000fe80000000800 */
[----:B------:R-:W2:Y:S01]  /*51620*/  LDS R175, [R189+0x6400] ;  /* 0x00640000bdaf7984 */ /* 0x000ea20000000800 */
[C---:B---3--:R-:W-:Y:S08]  /*51630*/  HMMA.1688.F32.TF32 R220, R100.reuse, R26, R204 ;  /* 0x0000001a64dc723c */ /* 0x048ff000000810cc */
[C---:B----4-:R-:W-:Y:S08]  /*51640*/  HMMA.1688.F32.TF32 R72, R100.reuse, R218, R96 ;  /* 0x000000da6448723c */ /* 0x050ff00000081060 */
[C---:B-----5:R-:W-:Y:S08]  /*51650*/  HMMA.1688.F32.TF32 R84, R100.reuse, R58, R84 ;  /* 0x0000003a6454723c */ /* 0x060ff00000081054 */
[C---:B------:R-:W-:Y:S01]  /*51660*/  HMMA.1688.F32.TF32 R76, R100.reuse, R66, R76 ;  /* 0x00000042644c723c */ /* 0x040fe2000008104c */
[----:B------:R-:W-:Y:S07]  /*51670*/  STL.64 [R1+0x4c38], R222 ;  /* 0x004c38de01007387 */ /* 0x000fee0000100a00 */
[C---:B------:R-:W-:Y:S01]  /*51680*/  HMMA.1688.F32.TF32 R80, R100.reuse, R62, R92 ;  /* 0x0000003e6450723c */ /* 0x040fe2000008105c */
[----:B------:R-:W-:Y:S07]  /*51690*/  STL.64 [R1+0x4c30], R220 ;  /* 0x004c30dc01007387 */ /* 0x000fee0000100a00 */
[C---:B------:R-:W-:Y:S01]  /*516a0*/  HMMA.1688.F32.TF32 R88, R100.reuse, R54, R88 ;  /* 0x000000366458723c */ /* 0x040fe20000081058 */
[----:B------:R-:W-:Y:S07]  /*516b0*/  STL.64 [R1+0x4c48], R70 ;  /* 0x004c484601007387 */ /* 0x000fee0000100a00 */
[C---:B------:R-:W-:Y:S01]  /*516c0*/  HMMA.1688.F32.TF32 R92, R100.reuse, R50, R236 ;  /* 0x00000032645c723c */ /* 0x040fe200000810ec */
        /* <DEDUP_REMOVED lines=33> */
[----:B------:R-:W2:Y:S04]  /*518e0*/  LDL.LU R112, [R1+0x570] ;  /* 0x0005700001707983 */ /* 0x000ea80000300800 */
[----:B------:R-:W2:Y:S04]  /*518f0*/  LDL.LU R113, [R1+0x574] ;  /* 0x0005740001717983 */ /* 0x000ea80000300800 */
[----:B------:R-:W2:Y:S04]  /*51900*/  LDL.LU R114, [R1+0x578] ;  /* 0x0005780001727983 */ /* 0x000ea80000300800 */
[----:B------:R-:W2:Y:S04]  /*51910*/  LDL.LU R115, [R1+0x57c] ;  /* 0x00057c0001737983 */ /* 0x000ea80000300800 */
[----:B------:R-:W3:Y:S04]  /*51920*/  LDL.LU R124, [R1+0x550] ;  /* 0x00055000017c7983 */ /* 0x000ee80000300800 */
[----:B------:R-:W3:Y:S04]  /*51930*/  LDL.LU R125, [R1+0x554] ;  /* 0x00055400017d7983 */ /* 0x000ee80000300800 */
[----:B------:R-:W4:Y:S04]  /*51940*/  LDL.LU R126, [R1+0x558] ;  /* 0x00055800017e7983 */ /* 0x000f280000300800 */
[----:B------:R-:W4:Y:S04]  /*51950*/  LDL.LU R127, [R1+0x55c] ;  /* 0x00055c00017f7983 */ /* 0x000f280000300800 */
[----:B------:R-:W4:Y:S04]  /*51960*/  LDL.LU R236, [R1+0x500] ;  /* 0x0005000001ec7983 */ /* 0x000f280000300800 */
[----:B------:R-:W4:Y:S04]  /*51970*/  LDL.LU R237, [R1+0x504] ;  /* 0x0005040001ed7983 */ /* 0x000f280000300800 */
[----:B------:R-:W4:Y:S04]  /*51980*/  LDL.LU R238, [R1+0x508] ;  /* 0x0005080001ee7983 */ /* 0x000f280000300800 */
[----:B------:R-:W4:Y:S01]  /*51990*/  LDL.LU R239, [R1+0x50c] ;  /* 0x00050c0001ef7983 */ /* 0x000f220000300800 */
[C---:B------:R-:W-:Y:S03]  /*519a0*/  HMMA.1688.F32.TF32 R96, R100.reuse, R38, R240 ;  /* 0x000000266460723c */ /* 0x040fe600000810f0 */
        /* <DEDUP_REMOVED lines=8> */
[----:B------:R-:W1:Y:S04]  /*51a30*/  LDL.LU R208, [R1+0x670] ;  /* 0x0006700001d07983 */ /* 0x000e680000300800 */
[----:B------:R-:W1:Y:S04]  /*51a40*/  LDL.LU R209, [R1+0x674] ;  /* 0x0006740001d17983 */ /* 0x000e680000300800 */
[----:B------:R-:W1:Y:S04]  /*51a50*/  LDL.LU R210, [R1+0x678] ;  /* 0x0006780001d27983 */ /* 0x000e680000300800 */
[----:B------:R-:W1:Y:S04]  /*51a60*/  LDL.LU R211, [R1+0x67c] ;  /* 0x00067c0001d37983 */ /* 0x000e680000300800 */
[----:B------:R-:W5:Y:S04]  /*51a70*/  LDL.LU R132, [R1+0x660] ;  /* 0x0006600001847983 */ /* 0x000f680000300800 */
[----:B------:R-:W5:Y:S04]  /*51a80*/  LDL.LU R133, [R1+0x664] ;  /* 0x0006640001857983 */ /* 0x000f680000300800 */
[----:B------:R-:W5:Y:S04]  /*51a90*/  LDL.LU R134, [R1+0x668] ;  /* 0x0006680001867983 */ /* 0x000f680000300800 */
[----:B------:R-:W5:Y:S04]  /*51aa0*/  LDL.LU R135, [R1+0x66c] ;  /* 0x00066c0001877983 */ /* 0x000f680000300800 */
[----:B------:R-:W-:Y:S04]  /*51ab0*/  STL [R1+0x4b8c], R96 ;  /* 0x004b8c6001007387 */ /* 0x000fe80000100800 */
[----:B------:R-:W-:Y:S04]  /*51ac0*/  STL [R1+0x4b88], R97 ;  /* 0x004b886101007387 */ /* 0x000fe80000100800 */
[----:B------:R-:W-:Y:S04]  /*51ad0*/  STL [R1+0x4b84], R98 ;  /* 0x004b846201007387 */ /* 0x000fe80000100800 */
[----:B------:R-:W-:Y:S01]  /*51ae0*/  STL [R1+0x4b80], R99 ;  /* 0x004b806301007387 */ /* 0x000fe20000100800 */
[C---:B--2---:R-:W-:Y:S08]  /*51af0*/  HMMA.1688.F32.TF32 R40, R100.reuse, R34, R112 ;  /* 0x000000226428723c */ /* 0x044ff00000081070 */
[C---:B---3--:R-:W-:Y:S11]  /*51b00*/  HMMA.1688.F32.TF32 R68, R100.reuse, R30, R128 ;  /* 0x0000001e6444723c */ /* 0x048ff60000081080 */
[----:B------:R-:W-:Y:S04]  /*51b10*/  @!UPT UIADD3 URZ, URZ, URZ, URZ ;  /* 0x0000003f3f3ff290 */ /* 0x000fe8000fffe03f */
[----:B------:R-:W-:Y:S04]  /*51b20*/  STL.64 [R1+0x12a0], R40 ;  /* 0x0012a02801007387 */ /* 0x000fe80000100a00 */
[----:B------:R4:W-:Y:S02]  /*51b30*/  STL.64 [R1+0x12a8], R42 ;  /* 0x0012a82a01007387 */ /* 0x0009e40000100a00 */
[C---:B----4-:R-:W-:Y:S02]  /*51b40*/  HMMA.1688.F32.TF32 R40, R100.reuse, R10, R124 ;  /* 0x0000000a6428723c */ /* 0x050fe4000008107c */
[----:B------:R-:W-:Y:S04]  /*51b50*/  STL.64 [R1+0x1290], R68 ;  /* 0x0012904401007387 */ /* 0x000fe80000100a00 */
[----:B------:R2:W-:Y:S02]  /*51b60*/  STL.64 [R1+0x1298], R70 ;  /* 0x0012984601007387 */ /* 0x0005e40000100a00 */
[C---:B------:R-:W-:Y:S08]  /*51b70*/  HMMA.1688.F32.TF32 R72, R100.reuse, R14, R200 ;  /* 0x0000000e6448723c */ /* 0x040ff000000810c8 */
[C---:B--2---:R-:W-:Y:S07]  /*51b80*/  HMMA.1688.F32.TF32 R68, R100.reuse, R18, R108 ;  /* 0x000000126444723c */ /* 0x044fee000008106c */
[----:B------:R-:W-:Y:S04]  /*51b90*/  STL.64 [R1+0x1280], R40 ;  /* 0x0012802801007387 */ /* 0x000fe80000100a00 */
[----:B------:R5:W-:Y:S02]  /*51ba0*/  STL.64 [R1+0x1288], R42 ;  /* 0x0012882a01007387 */ /* 0x000be40000100a00 */
[C---:B-----5:R-:W-:Y:S02]  /*51bb0*/  HMMA.1688.F32.TF32 R40, R100.reuse, R22, R204 ;  /* 0x000000166428723c */ /* 0x060fe400000810cc */
[----:B------:R-:W-:Y:S04]  /*51bc0*/  STL.64 [R1+0x1270], R72 ;  /* 0x0012704801007387 */ /* 0x000fe80000100a00 */
[----:B------:R2:W-:Y:S02]  /*51bd0*/  STL.64 [R1+0x1278], R74 ;  /* 0x0012784a01007387 */ /* 0x0005e40000100a00 */
[----:B------:R-:W-:Y:S02]  /*51be0*/  HMMA.1688.F32.TF32 R100, R100, R46, R236 ;  /* 0x0000002e6464723c */ /* 0x000fe400000810ec */
[----:B------:R-:W-:Y:S04]  /*51bf0*/  STL.64 [R1+0x1260], R68 ;  /* 0x0012604401007387 */ /* 0x000fe80000100a00 */
[----:B------:R3:W-:Y:S04]  /*51c00*/  STL.64 [R1+0x1268], R70 ;  /* 0x0012684601007387 */ /* 0x0007e80000100a00 */
[----:B------:R-:W4:Y:S05]  /*51c10*/  LDL.LU R236, [R1+0x610] ;  /* 0x0006100001ec7983 */ /* 0x000f2a0000300800 */
[----:B------:R-:W-:Y:S04]  /*51c20*/  STL.64 [R1+0x1250], R40 ;  /* 0x0012502801007387 */ /* 0x000fe80000100a00 */
[----:B------:R-:W-:Y:S04]  /*51c30*/  STL.64 [R1+0x1258], R42 ;  /* 0x0012582a01007387 */ /* 0x000fe80000100a00 */
[----:B------:R-:W4:Y:S04]  /*51c40*/  LDL.LU R237, [R1+0x614] ;  /* 0x0006140001ed7983 */ /* 0x000f280000300800 */
[----:B------:R-:W4:Y:S04]  /*51c50*/  LDL.LU R238, [R1+0x618] ;  /* 0x0006180001ee7983 */ /* 0x000f280000300800 */
[----:B------:R-:W4:Y:S04]  /*51c60*/  LDL.LU R239, [R1+0x61c] ;  /* 0x00061c0001ef7983 */ /* 0x000f280000300800 */
[----:B------:R-:W5:Y:S04]  /*51c70*/  LDL.LU R204, [R1+0x620] ;  /* 0x0006200001cc7983 */ /* 0x000f680000300800 */
[----:B------:R-:W5:Y:S04]  /*51c80*/  LDL.LU R205, [R1+0x624] ;  /* 0x0006240001cd7983 */ /* 0x000f680000300800 */
[----:B------:R-:W5:Y:S04]  /*51c90*/  LDL.LU R206, [R1+0x628] ;  /* 0x0006280001ce7983 */ /* 0x000f680000300800 */
[----:B------:R-:W5:Y:S01]  /*51ca0*/  LDL.LU R207, [R1+0x62c] ;  /* 0x00062c0001cf7983 */ /* 0x000f620000300800 */
[C---:B-1----:R-:W-:Y:S08]  /*51cb0*/  HMMA.1688.F32.TF32 R76, R104.reuse, R26, R208 ;  /* 0x0000001a684c723c */ /* 0x042ff000000810d0 */
[C---:B--2---:R-:W-:Y:S08]  /*51cc0*/  HMMA.1688.F32.TF32 R72, R104.reuse, R6, R132 ;  /* 0x000000066848723c */ /* 0x044ff00000081084 */
[C---:B---3--:R-:W-:Y:S01]  /*51cd0*/  HMMA.1688.F32.TF32 R68, R104.reuse, R218, R240 ;  /* 0x000000da6844723c */ /* 0x048fe200000810f0 */
[----:B------:R-:W-:Y:S04]  /*51ce0*/  STL.64 [R1+0x4b38], R102 ;  /* 0x004b386601007387 */ /* 0x000fe80000100a00 */
[----:B------:R-:W-:Y:S04]  /*51cf0*/  STL.64 [R1+0x4b30], R100 ;  /* 0x004b306401007387 */ /* 0x000fe80000100a00 */
[----:B------:R-:W-:Y:S04]  /*51d00*/  STL.64 [R1+0x1240], R76 ;  /* 0x0012404c01007387 */ /* 0x000fe80000100a00 */
[----:B------:R-:W-:Y:S04]  /*51d10*/  STL.64 [R1+0x1248], R78 ;  /* 0x0012484e01007387 */ /* 0x000fe80000100a00 */
[----:B------:R-:W2:Y:S04]  /*51d20*/  LDL.LU R240, [R1+0x600] ;  /* 0x0006000001f07983 */ /* 0x000ea80000300800 */
[----:B------:R-:W-:Y:S04]  /*51d30*/  STL.64 [R1+0x1230], R72 ;  /* 0x0012304801007387 */ /* 0x000fe80000100a00 */
[----:B------:R1:W-:Y:S04]  /*51d40*/  STL.64 [R1+0x1238], R74 ;  /* 0x0012384a01007387 */ /* 0x0003e80000100a00 */
[----:B------:R-:W-:Y:S04]  /*51d50*/  STL.64 [R1+0x1220], R68 ;  /* 0x0012204401007387 */ /* 0x000fe80000100a00 */
[----:B------:R3:W-:Y:S04]  /*51d60*/  STL.64 [R1+0x1228], R70 ;  /* 0x0012284601007387 */ /* 0x0007e80000100a00 */
[----:B------:R-:W2:Y:S04]  /*51d70*/  LDL.LU R241, [R1+0x604] ;  /* 0x0006040001f17983 */ /* 0x000ea80000300800 */
[----:B------:R-:W2:Y:S04]  /*51d80*/  LDL.LU R242, [R1+0x608] ;  /* 0x0006080001f27983 */ /* 0x000ea80000300800 */
[----:B------:R-:W2:Y:S01]  /*51d90*/  LDL.LU R243, [R1+0x60c] ;  /* 0x00060c0001f37983 */ /* 0x000ea20000300800 */
[C---:B-1----:R-:W-:Y:S03]  /*51da0*/  HMMA.1688.F32.TF32 R72, R104.reuse, R66, R120 ;  /* 0x000000426848723c */ /* 0x042fe60000081078 */
[----:B------:R-:W-:Y:S04]  /*51db0*/  LDS R40, [R161+0x4480] ;  /* 0x00448000a1287984 */ /* 0x000fe80000000800 */
[----:B------:R-:W-:Y:S01]  /*51dc0*/  LDS R42, [R161+0x6480] ;  /* 0x00648000a12a7984 */ /* 0x000fe20000000800 */
[C---:B---3--:R-:W-:Y:S03]  /*51dd0*/  HMMA.1688.F32.TF32 R68, R104.reuse, R62, R184 ;  /* 0x0000003e6844723c */ /* 0x048fe600000810b8 */
[----:B------:R-:W-:Y:S04]  /*51de0*/  LDS R41, [R189+0x4480] ;  /* 0x00448000bd297984 */ /* 0x000fe80000000800 */
[----:B------:R-:W1:Y:S08]  /*51df0*/  LDS R43, [R189+0x6480] ;  /* 0x00648000bd2b7984 */ /* 0x000e700000000800 */
[----:B------:R-:W-:Y:S04]  /*51e00*/  STL.64 [R1+0x1210], R72 ;  /* 0x0012104801007387 */ /* 0x000fe80000100a00 */
[----:B------:R5:W-:Y:S04]  /*51e10*/  STL.64 [R1+0x1218], R74 ;  /* 0x0012184a01007387 */ /* 0x000be80000100a00 */
[----:B------:R-:W3:Y:S04]  /*51e20*/  LDL.LU R120, [R1+0x5f0] ;  /* 0x0005f00001787983 */ /* 0x000ee80000300800 */
[----:B------:R-:W3:Y:S04]  /*51e30*/  LDL.LU R121, [R1+0x5f4] ;  /* 0x0005f40001797983 */ /* 0x000ee80000300800 */
[----:B------:R-:W3:Y:S04]  /*51e40*/  LDL.LU R122, [R1+0x5f8] ;  /* 0x0005f800017a7983 */ /* 0x000ee80000300800 */
[----:B------:R-:W3:Y:S01]  /*51e50*/  LDL.LU R123, [R1+0x5fc] ;  /* 0x0005fc00017b7983 */ /* 0x000ee20000300800 */
[----:B------:R-:W-:Y:S01]  /*51e60*/  MOV R103, R68 ;  /* 0x0000004400677202 */ /* 0x000fe20000000f00 */
[----:B------:R-:W-:Y:S01]  /*51e70*/  IMAD.MOV.U32 R102, RZ, RZ, R69 ;  /* 0x000000ffff667224 */ /* 0x000fe200078e0045 */
[----:B------:R-:W-:Y:S01]  /*51e80*/  MOV R100, R71 ;  /* 0x0000004700647202 */ /* 0x000fe20000000f00 */
[----:B------:R-:W-:Y:S01]  /*51e90*/  IMAD.MOV.U32 R101, RZ, RZ, R70 ;  /* 0x000000ffff657224 */ /* 0x000fe200078e0046 */
[----:B------:R-:W3:Y:S04]  /*51ea0*/  LDL.LU R184, [R1+0x5e0] ;  /* 0x0005e00001b87983 */ /* 0x000ee80000300800 */
[----:B------:R-:W3:Y:S04]  /*51eb0*/  LDL.LU R185, [R1+0x5e4] ;  /* 0x0005e40001b97983 */ /* 0x000ee80000300800 */
[----:B------:R-:W3:Y:S04]  /*51ec0*/  LDL.LU R186, [R1+0x5e8] ;  /* 0x0005e80001ba7983 */ /* 0x000ee80000300800 */
[----:B------:R-:W3:Y:S04]  /*51ed0*/  LDL.LU R187, [R1+0x5ec] ;  /* 0x0005ec0001bb7983 */ /* 0x000ee80000300800 */
[----:B------:R-:W-:Y:S04]  /*51ee0*/  STL [R1+0x4b9c], R100 ;  /* 0x004b9c6401007387 */ /* 0x000fe80000100800 */
[----:B------:R-:W-:Y:S04]  /*51ef0*/  STL [R1+0x4b98], R102 ;  /* 0x004b986601007387 */ /* 0x000fe80000100800 */
[----:B------:R-:W-:Y:S04]  /*51f00*/  STL [R1+0x4b94], R103 ;  /* 0x004b946701007387 */ /* 0x000fe80000100800 */
[----:B------:R-:W-:Y:S01]  /*51f10*/  STL [R1+0x4b90], R101 ;  /* 0x004b906501007387 */ /* 0x000fe20000100800 */
[C---:B----4-:R-:W-:Y:S08]  /*51f20*/  HMMA.1688.F32.TF32 R68, R104.reuse, R54, R236 ;  /* 0x000000366844723c */ /* 0x050ff000000810ec */
[----:B-----5:R-:W-:Y:S11]  /*51f30*/  HMMA.1688.F32.TF32 R72, R104, R58, R204 ;  /* 0x0000003a6848723c */ /* 0x020ff600000810cc */
[----:B------:R-:W-:Y:S04]  /*51f40*/  @!UPT UIADD3 URZ, URZ, URZ, URZ ;  /* 0x0000003f3f3ff290 */ /* 0x000fe8000fffe03f */
[----:B------:R-:W-:Y:S08]  /*51f50*/  STL.64 [R1+0x540], R68 ;  /* 0x0005404401007387 */ /* 0x000ff00000100a00 */
[----:B------:R-:W-:Y:S04]  /*51f60*/  STL.64 [R1+0x560], R72 ;  /* 0x0005604801007387 */ /* 0x000fe80000100a00 */
[----:B------:R-:W-:Y:S04]  /*51f70*/  STL.64 [R1+0x568], R74 ;  /* 0x0005684a01007387 */ /* 0x000fe80000100a00 */
[----:B------:R2:W-:Y:S04]  /*51f80*/  STL [R1+0x548], R70 ;  /* 0x0005484601007387 */ /* 0x0005e80000100800 */
[----:B------:R-:W4:Y:S04]  /*51f90*/  LDL.LU R204, [R1+0x5d0] ;  /* 0x0005d00001cc7983 */ /* 0x000f280000300800 */
[----:B------:R-:W4:Y:S04]  /*51fa0*/  LDL.LU R205, [R1+0x5d4] ;  /* 0x0005d40001cd7983 */ /* 0x000f280000300800 */
[----:B------:R-:W4:Y:S04]  /*51fb0*/  LDL.LU R206, [R1+0x5d8] ;  /* 0x0005d80001ce7983 */ /* 0x000f280000300800 */
[----:B------:R-:W4:Y:S04]  /*51fc0*/  LDL.LU R207, [R1+0x5dc] ;  /* 0x0005dc0001cf7983 */ /* 0x000f280000300800 */
[----:B------:R-:W5:Y:S04]  /*51fd0*/  LDL.LU R236, [R1+0x5c0] ;  /* 0x0005c00001ec7983 */ /* 0x000f680000300800 */
[----:B------:R-:W5:Y:S04]  /*51fe0*/  LDL.LU R237, [R1+0x5c4] ;  /* 0x0005c40001ed7983 */ /* 0x000f680000300800 */
[----:B------:R-:W5:Y:S04]  /*51ff0*/  LDL.LU R238, [R1+0x5c8] ;  /* 0x0005c80001ee7983 */ /* 0x000f680000300800 */
[----:B------:R-:W5:Y:S01]  /*52000*/  LDL.LU R239, [R1+0x5cc] ;  /* 0x0005cc0001ef7983 */ /* 0x000f620000300800 */
[----:B------:R-:W-:-:S02]  /*52010*/  IMAD.MOV.U32 R96, RZ, RZ, R71 ;  /* 0x000000ffff607224 */ /* 0x000fc400078e0047 */
[----:B--2---:R-:W-:Y:S03]  /*52020*/  HMMA.1688.F32.TF32 R68, R104, R50, R240 ;  /* 0x000000326844723c */ /* 0x004fe600000810f0 */
[----:B------:R2:W-:Y:S04]  /*52030*/  STL [R1+0x4ba0], R96 ;  /* 0x004ba06001007387 */ /* 0x0005e80000100800 */
[----:B------:R-:W5:Y:S04]  /*52040*/  LDL.LU R240, [R1+0x5b0] ;  /* 0x0005b00001f07983 */ /* 0x000f680000300800 */
[----:B------:R-:W5:Y:S04]  /*52050*/  LDL.LU R241, [R1+0x5b4] ;  /* 0x0005b40001f17983 */ /* 0x000f680000300800 */
[----:B------:R-:W5:Y:S04]  /*52060*/  LDL.LU R242, [R1+0x5b8] ;  /* 0x0005b80001f27983 */ /* 0x000f680000300800 */
[----:B------:R-:W5:Y:S05]  /*52070*/  LDL.LU R243, [R1+0x5bc] ;  /* 0x0005bc0001f37983 */ /* 0x000f6a0000300800 */
[----:B------:R-:W-:Y:S01]  /*52080*/  IMAD.MOV.U32 R100, RZ, RZ, R68 ;  /* 0x000000ffff647224 */ /* 0x000fe200078e0044 */
[----:B------:R-:W-:Y:S01]  /*52090*/  MOV R102, R69 ;  /* 0x0000004500667202 */ /* 0x000fe20000000f00 */
[----:B------:R-:W-:-:S02]  /*520a0*/  IMAD.MOV.U32 R103, RZ, RZ, R70 ;  /* 0x000000ffff677224 */ /* 0x000fc400078e0046 */
[----:B------:R-:W-:Y:S02]  /*520b0*/  IMAD.MOV.U32 R101, RZ, RZ, R71 ;  /* 0x000000ffff657224 */ /* 0x000fe400078e0047 */
[----:B---3--:R-:W-:Y:S03]  /*520c0*/  HMMA.1688.F32.TF32 R68, R104, R38, R120 ;  /* 0x000000266844723c */ /* 0x008fe60000081078 */
[----:B------:R-:W-:Y:S04]  /*520d0*/  STL [R1+0x4bb0], R101 ;  /* 0x004bb06501007387 */ /* 0x000fe80000100800 */
[----:B------:R-:W-:Y:S04]  /*520e0*/  STL [R1+0x4bac], R103 ;  /* 0x004bac6701007387 */ /* 0x000fe80000100800 */
[----:B------:R-:W-:Y:S04]  /*520f0*/  STL [R1+0x4ba8], R100 ;  /* 0x004ba86401007387 */ /* 0x000fe80000100800 */
[----:B------:R-:W-:Y:S08]  /*52100*/  STL [R1+0x4ba4], R102 ;  /* 0x004ba46601007387 */ /* 0x000ff00000100800 */
[----:B------:R-:W-:Y:S01]  /*52110*/  STL.64 [R1+0x520], R68 ;  /* 0x0005204401007387 */ /* 0x000fe20000100a00 */
[----:B--2---:R-:W-:-:S03]  /*52120*/  MOV R96, R71 ;  /* 0x0000004700607202 */ /* 0x004fc60000000f00 */
[----:B------:R2:W-:Y:S02]  /*52130*/  STL [R1+0x528], R70 ;  /* 0x0005284601007387 */ /* 0x0005e40000100800 */
[C---:B--2---:R-:W-:Y:S02]  /*52140*/  HMMA.1688.F32.TF32 R68, R104.reuse, R34, R184 ;  /* 0x000000226844723c */ /* 0x044fe400000810b8 */
[----:B------:R-:W-:Y:S11]  /*52150*/  STL [R1+0x4bb4], R96 ;  /* 0x004bb46001007387 */ /* 0x000ff60000100800 */
[----:B------:R-:W-:Y:S11]  /*52160*/  @!UPT UIADD3 URZ, URZ, URZ, URZ ;  /* 0x0000003f3f3ff290 */ /* 0x000ff6000fffe03f */
        /* <DEDUP_REMOVED lines=11> */
[----:B------:R5:W-:Y:S01]  /*52220*/  STL [R1+0x4fc], R71 ;  /* 0x0004fc4701007387 */ /* 0x000be20000100800 */
[----:B------:R-:W-:Y:S01]  /*52230*/  IMAD.MOV.U32 R97, RZ, RZ, R68 ;  /* 0x000000ffff617224 */ /* 0x000fe200078e0044 */
[----:B------:R-:W-:Y:S01]  /*52240*/  MOV R98, R69 ;  /* 0x0000004500627202 */ /* 0x000fe20000000f00 */
[----:B------:R-:W-:Y:S02]  /*52250*/  IMAD.MOV.U32 R99, RZ, RZ, R70 ;  /* 0x000000ffff637224 */ /* 0x000fe400078e0046 */
[C---:B-----5:R-:W-:Y:S03]  /*52260*/  HMMA.1688.F32.TF32 R68, R104.reuse, R10, R236 ;  /* 0x0000000a6844723c */ /* 0x060fe600000810ec */
[----:B------:R-:W-:Y:S04]  /*52270*/  STL [R1+0x4bd0], R99 ;  /* 0x004bd06301007387 */ /* 0x000fe80000100800 */
[----:B------:R-:W-:Y:S04]  /*52280*/  STL [R1+0x4bcc], R98 ;  /* 0x004bcc6201007387 */ /* 0x000fe80000100800 */
[----:B------:R-:W-:Y:S11]  /*52290*/  STL [R1+0x4bc8], R97 ;  /* 0x004bc86101007387 */ /* 0x000ff60000100800 */
[----:B------:R-:W-:Y:S02]  /*522a0*/  @!UPT UIADD3 URZ, URZ, URZ, URZ ;  /* 0x0000003f3f3ff290 */ /* 0x000fe4000fffe03f */
[----:B------:R-:W-:Y:S01]  /*522b0*/  IMAD.MOV.U32 R96, RZ, RZ, R71 ;  /* 0x000000ffff607224 */ /* 0x000fe200078e0047 */
[----:B------:R-:W-:Y:S01]  /*522c0*/  MOV R102, R69 ;  /* 0x0000004500667202 */ /* 0x000fe20000000f00 */
[----:B------:R-:W-:Y:S01]  /*522d0*/  IMAD.MOV.U32 R100, RZ, RZ, R68 ;  /* 0x000000ffff647224 */ /* 0x000fe200078e0044 */
[----:B------:R2:W-:Y:S04]  /*522e0*/  STL [R1+0x4d8], R70 ;  /* 0x0004d84601007387 */ /* 0x0005e80000100800 */
[----:B------:R3:W-:Y:S04]  /*522f0*/  STL [R1+0x4bdc], R96 ;  /* 0x004bdc6001007387 */ /* 0x0007e80000100800 */
[----:B------:R4:W-:Y:S04]  /*52300*/  STL [R1+0x4bd8], R102 ;  /* 0x004bd86601007387 */ /* 0x0009e80000100800 */
[----:B------:R5:W-:Y:S04]  /*52310*/  STL [R1+0x4bd4], R100 ;  /* 0x004bd46401007387 */ /* 0x000be80000100800 */
        /* <DEDUP_REMOVED lines=36> */
[----:B--2---:R-:W-:Y:S03]  /*52560*/  HMMA.1688.F32.TF32 R68, R104, R14, R240 ;  /* 0x0000000e6844723c */ /* 0x004fe600000810f0 */
[----:B------:R-:W2:Y:S04]  /*52570*/  LDL.LU R240, [R1+0x6e0] ;  /* 0x0006e00001f07983 */ /* 0x000ea80000300800 */
[----:B------:R-:W2:Y:S04]  /*52580*/  LDL.LU R241, [R1+0x6e4] ;  /* 0x0006e40001f17983 */ /* 0x000ea80000300800 */
[----:B------:R-:W2:Y:S04]  /*52590*/  LDL.LU R242, [R1+0x6e8] ;  /* 0x0006e80001f27983 */ /* 0x000ea80000300800 */
[----:B------:R-:W2:Y:S09]  /*525a0*/  LDL.LU R243, [R1+0x6ec] ;  /* 0x0006ec0001f37983 */ /* 0x000eb20000300800 */
[----:B------:R-:W-:Y:S01]  /*525b0*/  IMAD.MOV.U32 R98, RZ, RZ, R68 ;  /* 0x000000ffff627224 */ /* 0x000fe200078e0044 */
[----:B------:R-:W-:Y:S01]  /*525c0*/  MOV R97, R69 ;  /* 0x0000004500617202 */ /* 0x000fe20000000f00 */
[----:B------:R-:W-:-:S02]  /*525d0*/  IMAD.MOV.U32 R101, RZ, RZ, R70 ;  /* 0x000000ffff657224 */ /* 0x000fc400078e0046 */
[----:B------:R-:W-:Y:S02]  /*525e0*/  IMAD.MOV.U32 R103, RZ, RZ, R71 ;  /* 0x000000ffff677224 */ /* 0x000fe400078e0047 */
[----:B---3--:R-:W-:Y:S08]  /*525f0*/  HMMA.1688.F32.TF32 R68, R104, R18, R124 ;  /* 0x000000126844723c */ /* 0x008ff0000008107c */
[----:B------:R-:W-:Y:S11]  /*52600*/  HMMA.1688.F32.TF32 R124, R172, R62, R204 ;  /* 0x0000003eac7c723c */ /* 0x000ff600000810cc */
[----:B------:R-:W-:Y:S05]  /*52610*/  @!UPT UIADD3 URZ, URZ, URZ, URZ ;  /* 0x0000003f3f3ff290 */ /* 0x000fea000fffe03f */
[----:B------:R-:W-:Y:S01]  /*52620*/  MOV R96, R68 ;  /* 0x0000004400607202 */ /* 0x000fe20000000f00 */
[----:B----4-:R-:W-:Y:S01]  /*52630*/  IMAD.MOV.U32 R102, RZ, RZ, R69 ;  /* 0x000000ffff667224 */ /* 0x010fe200078e0045 */
[----:B------:R-:W-:Y:S01]  /*52640*/  MOV R99, R71 ;  /* 0x0000004700637202 */ /* 0x000fe20000000f00 */
[----:B-----5:R-:W-:Y:S02]  /*52650*/  IMAD.MOV.U32 R100, RZ, RZ, R70 ;  /* 0x000000ffff647224 */ /* 0x020fe400078e0046 */
[C---:B------:R-:W-:Y:S08]  /*52660*/  HMMA.1688.F32.TF32 R68, R104.reuse, R22, R200 ;  /* 0x000000166844723c */ /* 0x040ff000000810c8 */
[----:B------:R-:W-:Y:S08]  /*52670*/  HMMA.1688.F32.TF32 R104, R104, R46, R108 ;  /* 0x0000002e6868723c */ /* 0x000ff0000008106c */
[C---:B------:R-:W-:Y:S08]  /*52680*/  HMMA.1688.F32.TF32 R108, R172.reuse, R26, R208 ;  /* 0x0000001aac6c723c */ /* 0x040ff000000810d0 */
        /* <DEDUP_REMOVED lines=48> */
[C---:B--2---:R-:W-:Y:S03]  /*52990*/  HMMA.1688.F32.TF32 R132, R172.reuse, R54, R240 ;  /* 0x00000036ac84723c */ /* 0x044fe600000810f0 */
        /* <DEDUP_REMOVED lines=20> */
[----:B------:R-:W1:Y:S04]  /*52ae0*/  LDL.LU R204, [R1+0x7d0] ;  /* 0x0007d00001cc7983 */ /* 0x000e680000300800 */
[----:B------:R-:W1:Y:S04]  /*52af0*/  LDL.LU R205, [R1+0x7d4] ;  /* 0x0007d40001cd7983 */ /* 0x000e680000300800 */
[----:B------:R-:W1:Y:S04]  /*52b00*/  LDL.LU R206, [R1+0x7d8] ;  /* 0x0007d80001ce7983 */ /* 0x000e680000300800 */
[----:B------:R-:W1:Y:S04]  /*52b10*/  LDL.LU R207, [R1+0x7dc] ;  /* 0x0007dc0001cf7983 */ /* 0x000e680000300800 */
[----:B------:R-:W-:Y:S04]  /*52b20*/  STL.64 [R1+0x4d08], R134 ;  /* 0x004d088601007387 */ /* 0x000fe80000100a00 */
[----:B------:R-:W-:Y:S01]  /*52b30*/  STL.64 [R1+0x4d00], R132 ;  /* 0x004d008401007387 */ /* 0x000fe20000100a00 */
[C---:B---3--:R-:W-:Y:S08]  /*52b40*/  HMMA.1688.F32.TF32 R140, R172.reuse, R38, R140 ;  /* 0x00000026ac8c723c */ /* 0x048ff0000008108c */
[C---:B----4-:R-:W-:Y:S08]  /*52b50*/  HMMA.1688.F32.TF32 R136, R172.reuse, R50, R136 ;  /* 0x00000032ac88723c */ /* 0x050ff00000081088 */
[C---:B-----5:R-:W-:Y:S11]  /*52b60*/  HMMA.1688.F32.TF32 R144, R172.reuse, R34, R152 ;  /* 0x00000022ac90723c */ /* 0x060ff60000081098 */
[----:B------:R-:W-:Y:S04]  /*52b70*/  @!UPT UIADD3 URZ, URZ, URZ, URZ ;  /* 0x0000003f3f3ff290 */ /* 0x000fe8000fffe03f */
[----:B------:R-:W-:Y:S04]  /*52b80*/  STL.64 [R1+0x4d18], R138 ;  /* 0x004d188a01007387 */ /* 0x000fe80000100a00 */
[----:B------:R-:W-:Y:S04]  /*52b90*/  STL.64 [R1+0x4d10], R136 ;  /* 0x004d108801007387 */ /* 0x000fe80000100a00 */
[----:B------:R-:W-:Y:S01]  /*52ba0*/  STL.64 [R1+0x4d28], R142 ;  /* 0x004d288e01007387 */ /* 0x000fe20000100a00 */
[C---:B--2---:R-:W-:Y:S03]  /*52bb0*/  HMMA.1688.F32.TF32 R148, R172.reuse, R30, R240 ;  /* 0x0000001eac94723c */ /* 0x044fe600000810f0 */
[----:B------:R-:W-:Y:S04]  /*52bc0*/  STL.64 [R1+0x4d20], R140 ;  /* 0x004d208c01007387 */ /* 0x000fe80000100a00 */
[----:B------:R-:W-:Y:S04]  /*52bd0*/  STL.64 [R1+0x4d38], R146 ;  /* 0x004d389201007387 */ /* 0x000fe80000100a00 */
[----:B------:R-:W-:Y:S04]  /*52be0*/  STL.64 [R1+0x4d30], R144 ;  /* 0x004d309001007387 */ /* 0x000fe80000100a00 */
[----:B------:R-:W2:Y:S04]  /*52bf0*/  LDL.LU R240, [R1+0x7f0] ;  /* 0x0007f00001f07983 */ /* 0x000ea80000300800 */
[----:B------:R-:W2:Y:S04]  /*52c00*/  LDL.LU R241, [R1+0x7f4] ;  /* 0x0007f40001f17983 */ /* 0x000ea80000300800 */
[----:B------:R-:W2:Y:S04]  /*52c10*/  LDL.LU R242, [R1+0x7f8] ;  /* 0x0007f80001f27983 */ /* 0x000ea80000300800 */
[----:B------:R-:W2:Y:S01]  /*52c20*/  LDL.LU R243, [R1+0x7fc] ;  /* 0x0007fc0001f37983 */ /* 0x000ea20000300800 */
[C---:B------:R-:W-:Y:S03]  /*52c30*/  HMMA.1688.F32.TF32 R152, R172.reuse, R10, R180 ;  /* 0x0000000aac98723c */ /* 0x040fe600000810b4 */
[----:B------:R-:W-:Y:S04]  /*52c40*/  STL.64 [R1+0x4d50], R150 ;  /* 0x004d509601007387 */ /* 0x000fe80000100a00 */
[----:B------:R-:W-:Y:S01]  /*52c50*/  STL.64 [R1+0x4d48], R148 ;  /* 0x004d489401007387 */ /* 0x000fe20000100a00 */
[C---:B------:R-:W-:Y:S11]  /*52c60*/  HMMA.1688.F32.TF32 R164, R172.reuse, R18, R212 ;  /* 0x00000012aca4723c */ /* 0x040ff600000810d4 */
[----:B------:R-:W-:Y:S04]  /*52c70*/  @!UPT UIADD3 URZ, URZ, URZ, URZ ;  /* 0x0000003f3f3ff290 */ /* 0x000fe8000fffe03f */
[----:B------:R-:W-:Y:S04]  /*52c80*/  STL.64 [R1+0x4d60], R154 ;  /* 0x004d609a01007387 */ /* 0x000fe80000100a00 */
[----:B------:R-:W-:Y:S04]  /*52c90*/  STL.64 [R1+0x4d58], R152 ;  /* 0x004d589801007387 */ /* 0x000fe80000100a00 */
[----:B------:R-:W3:Y:S01]  /*52ca0*/  LDL.LU R212, [R1+0x800] ;  /* 0x0008000001d47983 */ /* 0x000ee20000300800 */
[----:B------:R-:W-:Y:S03]  /*52cb0*/  HMMA.1688.F32.TF32 R168, R172, R22, R200 ;  /* 0x00000016aca8723c */ /* 0x000fe600000810c8 */
[----:B------:R-:W3:Y:S04]  /*52cc0*/  LDL.LU R213, [R1+0x804] ;  /* 0x0008040001d57983 */ /* 0x000ee80000300800 */
[----:B------:R-:W3:Y:S04]  /*52cd0*/  LDL.LU R214, [R1+0x808] ;  /* 0x0008080001d67983 */ /* 0x000ee80000300800 */
[----:B------:R-:W3:Y:S04]  /*52ce0*/  LDL.LU R215, [R1+0x80c] ;  /* 0x00080c0001d77983 */ /* 0x000ee80000300800 */
[----:B------:R-:W4:Y:S01]  /*52cf0*/  LDL.LU R200, [R1+0x810] ;  /* 0x0008100001c87983 */ /* 0x000f220000300800 */
[----:B-1----:R-:W-:Y:S03]  /*52d00*/  HMMA.1688.F32.TF32 R180, R40, R6, R204 ;  /* 0x0000000628b4723c */ /* 0x002fe600000810cc */
[----:B------:R-:W4:Y:S04]  /*52d10*/  LDL.LU R201, [R1+0x814] ;  /* 0x0008140001c97983 */ /* 0x000f280000300800 */
[----:B------:R-:W4:Y:S04]  /*52d20*/  LDL.LU R202, [R1+0x818] ;  /* 0x0008180001ca7983 */ /* 0x000f280000300800 */
[----:B------:R-:W4:Y:S04]  /*52d30*/  LDL.LU R203, [R1+0x81c] ;  /* 0x00081c0001cb7983 */ /* 0x000f280000300800 */
[----:B------:R-:W5:Y:S04]  /*52d40*/  LDL.LU R204, [R1+0x830] ;  /* 0x0008300001cc7983 */ /* 0x000f680000300800 */
[----:B------:R-:W5:Y:S04]  /*52d50*/  LDL.LU R205, [R1+0x834] ;  /* 0x0008340001cd7983 */ /* 0x000f680000300800 */
[----:B------:R-:W5:Y:S04]  /*52d60*/  LDL.LU R206, [R1+0x838] ;  /* 0x0008380001ce7983 */ /* 0x000f680000300800 */
[----:B------:R-:W5:Y:S01]  /*52d70*/  LDL.LU R207, [R1+0x83c] ;  /* 0x00083c0001cf7983 */ /* 0x000f620000300800 */
[C---:B------:R-:W-:Y:S08]  /*52d80*/  HMMA.1688.F32.TF32 R156, R172.reuse, R14, R176 ;  /* 0x0000000eac9c723c */ /* 0x040ff000000810b0 */
[----:B------:R-:W-:Y:S01]  /*52d90*/  HMMA.1688.F32.TF32 R172, R172, R46, R208 ;  /* 0x0000002eacac723c */ /* 0x000fe200000810d0 */
        /* <DEDUP_REMOVED lines=8> */
[----:B------:R-:W2:Y:S08]  /*52e20*/  LDL.LU R243, [R1+0x85c] ;  /* 0x00085c0001f37983 */ /* 0x000eb00000300800 */
[----:B------:R-:W-:Y:S04]  /*52e30*/  STL [R1+0x4ac8], R192 ;  /* 0x004ac8c001007387 */ /* 0x000fe80000100800 */
[----:B------:R-:W-:Y:S04]  /*52e40*/  STL [R1+0x4ac4], R193 ;  /* 0x004ac4c101007387 */ /* 0x000fe80000100800 */
[----:B------:R-:W-:Y:S04]  /*52e50*/  STL [R1+0x4ac0], R194 ;  /* 0x004ac0c201007387 */ /* 0x000fe80000100800 */
[----:B------:R-:W-:Y:S04]  /*52e60*/  STL [R1+0x4abc], R195 ;  /* 0x004abcc301007387 */ /* 0x000fe80000100800 */
[----:B------:R-:W2:Y:S04]  /*52e70*/  LDL.LU R244, [R1+0x8d0] ;  /* 0x0008d00001f47983 */ /* 0x000ea80000300800 */
[----:B------:R-:W2:Y:S04]  /*52e80*/  LDL.LU R245, [R1+0x8d4] ;  /* 0x0008d40001f57983 */ /* 0x000ea80000300800 */
[----:B------:R-:W2:Y:S04]  /*52e90*/  LDL.LU R246, [R1+0x8d8] ;  /* 0x0008d80001f67983 */ /* 0x000ea80000300800 */
[----:B------:R-:W2:Y:S01]  /*52ea0*/  LDL.LU R247, [R1+0x8dc] ;  /* 0x0008dc0001f77983 */ /* 0x000ea20000300800 */
[C---:B---3--:R-:W-:Y:S08]  /*52eb0*/  HMMA.1688.F32.TF32 R196, R40.reuse, R62, R212 ;  /* 0x0000003e28c4723c */ /* 0x048ff000000810d4 */
[C---:B----4-:R-:W-:Y:S08]  /*52ec0*/  HMMA.1688.F32.TF32 R200, R40.reuse, R58, R200 ;  /* 0x0000003a28c8723c */ /* 0x050ff000000810c8 */
[C---:B-----5:R-:W-:Y:S07]  /*52ed0*/  HMMA.1688.F32.TF32 R204, R40.reuse, R54, R204 ;  /* 0x0000003628cc723c */ /* 0x060fee00000810cc */
        /* <DEDUP_REMOVED lines=12> */
[----:B------:R-:W3:Y:S04]  /*52fa0*/  LDL.LU R248, [R1+0x8c0] ;  /* 0x0008c00001f87983 */ /* 0x000ee80000300800 */
[----:B------:R-:W3:Y:S04]  /*52fb0*/  LDL.LU R249, [R1+0x8c4] ;  /* 0x0008c40001f97983 */ /* 0x000ee80000300800 */
[----:B------:R-:W3:Y:S04]  /*52fc0*/  LDL.LU R250, [R1+0x8c8] ;  /* 0x0008c80001fa7983 */ /* 0x000ee80000300800 */
[----:B------:R-:W3:Y:S01]  /*52fd0*/  LDL.LU R251, [R1+0x8cc] ;  /* 0x0008cc0001fb7983 */ /* 0x000ee20000300800 */
[C---:B------:R-:W-:Y:S11]  /*52fe0*/  HMMA.1688.F32.TF32 R208, R40.reuse, R50, R208 ;  /* 0x0000003228d0723c */ /* 0x040ff600000810d0 */
[----:B------:R-:W-:Y:S11]  /*52ff0*/  @!UPT UIADD3 URZ, URZ, URZ, URZ ;  /* 0x0000003f3f3ff290 */ /* 0x000ff6000fffe03f */
[----:B------:R-:W-:Y:S01]  /*53000*/  @!UPT UIADD3 URZ, URZ, URZ, URZ ;  /* 0x0000003f3f3ff290 */ /* 0x000fe2000fffe03f */
[----:B------:R-:W-:Y:S04]  /*53010*/  STL [R1+0x4b08], R208 ;  /* 0x004b08d001007387 */ /* 0x000fe80000100800 */
[----:B------:R-:W-:Y:S04]  /*53020*/  STL [R1+0x4b04], R209 ;  /* 0x004b04d101007387 */ /* 0x000fe80000100800 */
[----:B------:R-:W-:Y:S04]  /*53030*/  STL [R1+0x4b00], R210 ;  /* 0x004b00d201007387 */ /* 0x000fe80000100800 */
[----:B------:R-:W-:Y:S01]  /*53040*/  STL [R1+0x4afc], R211 ;  /* 0x004afcd301007387 */ /* 0x000fe20000100800 */
[C---:B--2---:R-:W-:Y:S03]  /*53050*/  HMMA.1688.F32.TF32 R212, R40.reuse, R38, R240 ;  /* 0x0000002628d4723c */ /* 0x044fe600000810f0 */
[----:B------:R-:W-:Y:S04]  /*53060*/  LDS R240, [R161+0x4580] ;  /* 0x00458000a1f07984 */ /* 0x000fe80000000800 */
[----:B------:R-:W-:Y:S01]  /*53070*/  LDS R242, [R161+0x6580] ;  /* 0x00658000a1f27984 */ /* 0x000fe20000000800 */
[C---:B------:R-:W-:Y:S03]  /*53080*/  HMMA.1688.F32.TF32 R176, R40.reuse, R26, R184 ;  /* 0x0000001a28b0723c */ /* 0x040fe600000810b8 */
[----:B------:R-:W-:Y:S04]  /*53090*/  LDS R241, [R189+0x4580] ;  /* 0x00458000bdf17984 */ /* 0x000fe80000000800 */
[----:B------:R-:W-:Y:S01]  /*530a0*/  LDS R243, [R189+0x6580] ;  /* 0x00658000bdf37984 */ /* 0x000fe20000000800 */
[C---:B------:R-:W-:Y:S07]  /*530b0*/  HMMA.1688.F32.TF32 R68, R40.reuse, R34, R244 ;  /* 0x000000222844723c */ /* 0x040fee00000810f4 */
[----:B------:R-:W-:Y:S04]  /*530c0*/  STL [R1+0x4b18], R212 ;  /* 0x004b18d401007387 */ /* 0x000fe80000100800 */
[----:B------:R-:W-:Y:S04]  /*530d0*/  STL [R1+0x4b14], R213 ;  /* 0x004b14d501007387 */ /* 0x000fe80000100800 */
[----:B------:R-:W-:Y:S04]  /*530e0*/  STL [R1+0x4b10], R214 ;  /* 0x004b10d601007387 */ /* 0x000fe80000100800 */
[----:B------:R-:W-:Y:S04]  /*530f0*/  STL [R1+0x4b0c], R215 ;  /* 0x004b0cd701007387 */ /* 0x000fe80000100800 */
[----:B------:R-:W2:Y:S04]  /*53100*/  LDL.LU R220, [R1+0x8b0] ;  /* 0x0008b00001dc7983 */ /* 0x000ea80000300800 */
[----:B------:R-:W-:Y:S04]  /*53110*/  STL.64 [R1+0x11f0], R68 ;  /* 0x0011f04401007387 */ /* 0x000fe80000100a00 */
[----:B------:R3:W-:Y:S04]  /*53120*/  STL.64 [R1+0x11f8], R70 ;  /* 0x0011f84601007387 */ /* 0x0007e80000100a00 */
[----:B------:R-:W2:Y:S04]  /*53130*/  LDL.LU R221, [R1+0x8b4] ;  /* 0x0008b40001dd7983 */ /* 0x000ea80000300800 */
[----:B------:R-:W2:Y:S04]  /*53140*/  LDL.LU R222, [R1+0x8b8] ;  /* 0x0008b80001de7983 */ /* 0x000ea80000300800 */
[----:B------:R-:W2:Y:S04]  /*53150*/  LDL.LU R223, [R1+0x8bc] ;  /* 0x0008bc0001df7983 */ /* 0x000ea80000300800 */
        /* <DEDUP_REMOVED lines=16> */
[C---:B---3--:R-:W-:Y:S03]  /*53260*/  HMMA.1688.F32.TF32 R68, R40.reuse, R30, R248 ;  /* 0x0000001e2844723c */ /* 0x048fe600000810f8 */
[----:B------:R-:W3:Y:S11]  /*53270*/  LDL.LU R248, [R1+0x9d0] ;  /* 0x0009d00001f87983 */ /* 0x000ef60000300800 */
[----:B------:R-:W-:Y:S10]  /*53280*/  @!UPT UIADD3 URZ, URZ, URZ, URZ ;  /* 0x0000003f3f3ff290 */ /* 0x000ff4000fffe03f */
[----:B------:R-:W-:Y:S01]  /*53290*/  IMAD.MOV.U32 R203, RZ, RZ, R68 ;  /* 0x000000ffffcb7224 */ /* 0x000fe200078e0044 */
[----:B------:R-:W-:Y:S01]  /*532a0*/  MOV R197, R70 ;  /* 0x0000004600c57202 */ /* 0x000fe20000000f00 */
[----:B------:R-:W-:Y:S02]  /*532b0*/  IMAD.MOV.U32 R196, RZ, RZ, R69 ;  /* 0x000000ffffc47224 */ /* 0x000fe400078e0045 */
[----:B------:R-:W-:Y:S01]  /*532c0*/  IMAD.MOV.U32 R198, RZ, RZ, R71 ;  /* 0x000000ffffc67224 */ /* 0x000fe200078e0047 */
[C---:B------:R-:W-:Y:S01]  /*532d0*/  HMMA.1688.F32.TF32 R184, R40.reuse, R218, R236 ;  /* 0x000000da28b8723c */ /* 0x040fe200000810ec */
[----:B------:R-:W-:Y:S04]  /*532e0*/  LDS R236, [R161+0x4500] ;  /* 0x00450000a1ec7984 */ /* 0x000fe80000000800 */
[----:B------:R-:W-:Y:S04]  /*532f0*/  LDS R238, [R161+0x6500] ;  /* 0x00650000a1ee7984 */ /* 0x000fe80000000800 */
[----:B------:R-:W-:Y:S04]  /*53300*/  LDS R237, [R189+0x4500] ;  /* 0x00450000bded7984 */ /* 0x000fe80000000800 */
[----:B------:R-:W3:Y:S01]  /*53310*/  LDS R239, [R189+0x6500] ;  /* 0x00650000bdef7984 */ /* 0x000ee20000000800 */
[----:B------:R-:W-:Y:S01]  /*53320*/  IMAD.MOV.U32 R249, RZ, RZ, R252 ;  /* 0x000000fffff97224 */ /* 0x000fe200078e00fc */
[----:B------:R-:W-:Y:S01]  /*53330*/  MOV R250, R191 ;  /* 0x000000bf00fa7202 */ /* 0x000fe20000000f00 */
[----:B------:R-:W-:Y:S01]  /*53340*/  IMAD.MOV.U32 R251, RZ, RZ, R190 ;  /* 0x000000fffffb7224 */ /* 0x000fe200078e00be */
[----:B------:R-:W-:Y:S04]  /*53350*/  STL [R1+0x4b28], R198 ;  /* 0x004b28c601007387 */ /* 0x000fe80000100800 */
[----:B------:R-:W-:Y:S04]  /*53360*/  STL [R1+0x4b24], R197 ;  /* 0x004b24c501007387 */ /* 0x000fe80000100800 */
[----:B------:R-:W-:Y:S04]  /*53370*/  STL [R1+0x4b20], R196 ;  /* 0x004b20c401007387 */ /* 0x000fe80000100800 */
[----:B------:R-:W-:Y:S01]  /*53380*/  STL [R1+0x4b1c], R203 ;  /* 0x004b1ccb01007387 */ /* 0x000fe20000100800 */
[C---:B--2---:R-:W-:Y:S11]  /*53390*/  HMMA.1688.F32.TF32 R68, R40.reuse, R10, R220 ;  /* 0x0000000a2844723c */ /* 0x044ff600000810dc */
[----:B------:R-:W-:Y:S11]  /*533a0*/  @!UPT UIADD3 URZ, URZ, URZ, URZ ;  /* 0x0000003f3f3ff290 */ /* 0x000ff6000fffe03f */
[----:B------:R-:W-:Y:S02]  /*533b0*/  @!UPT UIADD3 URZ, URZ, URZ, URZ ;  /* 0x0000003f3f3ff290 */ /* 0x000fe4000fffe03f */
[----:B------:R-:W-:Y:S01]  /*533c0*/  IMAD.MOV.U32 R207, RZ, RZ, R68 ;  /* 0x000000ffffcf7224 */ /* 0x000fe200078e0044 */
[----:B------:R-:W-:Y:S01]  /*533d0*/  MOV R200, R69 ;  /* 0x0000004500c87202 */ /* 0x000fe20000000f00 */
[----:B------:R-:W-:Y:S02]  /*533e0*/  IMAD.MOV.U32 R201, RZ, RZ, R70 ;  /* 0x000000ffffc97224 */ /* 0x000fe400078e0046 */
[----:B------:R-:W-:Y:S02]  /*533f0*/  IMAD.MOV.U32 R202, RZ, RZ, R71 ;  /* 0x000000ffffca7224 */ /* 0x000fe400078e0047 */
[C---:B----4-:R-:W-:Y:S11]  /*53400*/  HMMA.1688.F32.TF32 R68, R40.reuse, R14, R224 ;  /* 0x0000000e2844723c */ /* 0x050ff600000810e0 */
[----:B------:R-:W-:Y:S11]  /*53410*/  @!UPT UIADD3 URZ, URZ, URZ, URZ ;  /* 0x0000003f3f3ff290 */ /* 0x000ff6000fffe03f */
[----:B------:R-:W-:Y:S02]  /*53420*/  @!UPT UIADD3 URZ, URZ, URZ, URZ ;  /* 0x0000003f3f3ff290 */ /* 0x000fe4000fffe03f */
[----:B------:R-:W-:Y:S01]  /*53430*/  MOV R211, R68 ;  /* 0x0000004400d37202 */ /* 0x000fe20000000f00 */
[----:B------:R-:W-:Y:S01]  /*53440*/  IMAD.MOV.U32 R204, RZ, RZ, R69 ;  /* 0x000000ffffcc7224 */ /* 0x000fe200078e0045 */
[----:B------:R-:W-:Y:S01]  /*53450*/  MOV R206, R71 ;  /* 0x0000004700ce7202 */ /* 0x000fe20000000f00 */
[----:B------:R-:W-:Y:S02]  /*53460*/  IMAD.MOV.U32 R205, RZ, RZ, R70 ;  /* 0x000000ffffcd7224 */ /* 0x000fe400078e0046 */
[C---:B-----5:R-:W-:Y:S11]  /*53470*/  HMMA.1688.F32.TF32 R68, R40.reuse, R18, R228 ;  /* 0x000000122844723c */ /* 0x060ff600000810e4 */
[----:B------:R-:W-:Y:S11]  /*53480*/  @!UPT UIADD3 URZ, URZ, URZ, URZ ;  /* 0x0000003f3f3ff290 */ /* 0x000ff6000fffe03f */
[----:B------:R-:W-:Y:S02]  /*53490*/  @!UPT UIADD3 URZ, URZ, URZ, URZ ;  /* 0x0000003f3f3ff290 */ /* 0x000fe4000fffe03f */
[----:B------:R-:W-:Y:S01]  /*534a0*/  IMAD.MOV.U32 R199, RZ, RZ, R68 ;  /* 0x000000ffffc77224 */ /* 0x000fe200078e0044 */
[----:B------:R-:W-:Y:S01]  /*534b0*/  MOV R193, R70 ;  /* 0x0000004600c17202 */ /* 0x000fe20000000f00 */
[----:B------:R-:W-:Y:S02]  /*534c0*/  IMAD.MOV.U32 R192, RZ, RZ, R69 ;  /* 0x000000ffffc07224 */ /* 0x000fe400078e0045 */
[----:B------:R-:W-:Y:S02]  /*534d0*/  IMAD.MOV.U32 R194, RZ, RZ, R71 ;  /* 0x000000ffffc27224 */ /* 0x000fe400078e0047 */
[C---:B------:R-:W-:Y:S01]  /*534e0*/  HMMA.1688.F32.TF32 R68, R40.reuse, R22, R232 ;  /* 0x000000162844723c */ /* 0x040fe200000810e8 */
[----:B------:R-:W-:Y:S07]  /*534f0*/  STL [R1+0x4b2c], R207 ;  /* 0x004b2ccf01007387 */ /* 0x000fee0000100800 */
[----:B------:R-:W-:Y:S11]  /*53500*/  HMMA.1688.F32.TF32 R40, R40, R46, R244 ;  /* 0x0000002e2828723c */ /* 0x000ff600000810f4 */
[----:B------:R-:W-:Y:S05]  /*53510*/  @!UPT UIADD3 URZ, URZ, URZ, URZ ;  /* 0x0000003f3f3ff290 */ /* 0x000fea000fffe03f */
[----:B------:R-:W-:Y:S01]  /*53520*/  IMAD.MOV.U32 R215, RZ, RZ, R68 ;  /* 0x000000ffffd77224 */ /* 0x000fe200078e0044 */
[----:B------:R-:W-:Y:S01]  /*53530*/  MOV R208, R69 ;  /* 0x0000004500d07202 */ /* 0x000fe20000000f00 */
[----:B------:R-:W-:Y:S02]  /*53540*/  IMAD.MOV.U32 R209, RZ, RZ, R70 ;  /* 0x000000ffffd17224 */ /* 0x000fe400078e0046 */
[----:B------:R-:W-:Y:S02]  /*53550*/  IMAD.MOV.U32 R210, RZ, RZ, R71 ;  /* 0x000000ffffd27224 */ /* 0x000fe400078e0047 */
[----:B---3--:R-:W-:Y:S07]  /*53560*/  HMMA.1688.F32.TF32 R68, R236, R26, R248 ;  /* 0x0000001aec44723c */ /* 0x008fee00000810f8 */
[----:B------:R-:W-:Y:S01]  /*53570*/  IMAD.MOV.U32 R248, RZ, RZ, R0 ;  /* 0x000000fffff87224 */ /* 0x000fe200078e0000 */
[----:B------:R-:W-:Y:S01]  /*53580*/  MOV R249, R2 ;  /* 0x0000000200f97202 */ /* 0x000fe20000000f00 */
[----:B------:R-:W2:Y:S01]  /*53590*/  LDL.LU R0, [R1+0x4d74] ;  /* 0x004d740001007983 */ /* 0x000ea20000300800 */
[----:B------:R-:W-:-:S02]  /*535a0*/  IMAD.MOV.U32 R250, RZ, RZ, R162 ;  /* 0x000000fffffa7224 */ /* 0x000fc400078e00a2 */
[----:B------:R-:W-:Y:S01]  /*535b0*/  IMAD.MOV.U32 R251, RZ, RZ, R163 ;  /* 0x000000fffffb7224 */ /* 0x000fe200078e00a3 */
[----:B------:R-:W3:Y:S04]  /*535c0*/  LDL.LU R2, [R1+0x4d70] ;  /* 0x004d700001027983 */ /* 0x000ee80000300800 */
[----:B------:R-:W4:Y:S04]  /*535d0*/  LDL.LU R162, [R1+0x4d6c] ;  /* 0x004d6c0001a27983 */ /* 0x000f280000300800 */
        /* <DEDUP_REMOVED lines=89> */
[----:B------:R-:W-:Y:S01]  /*53b70*/  IMAD.MOV.U32 R195, RZ, RZ, R68 ;  /* 0x000000ffffc37224 */ /* 0x000fe200078e0044 */
[----:B------:R-:W-:Y:S01]  /*53b80*/  MOV R191, R70 ;  /* 0x0000004600bf7202 */ /* 0x000fe20000000f00 */
[----:B------:R-:W-:Y:S01]  /*53b90*/  IMAD.MOV.U32 R252, RZ, RZ, R69 ;  /* 0x000000fffffc7224 */ /* 0x000fe200078e0045 */
[----:B------:R-:W5:Y:S01]  /*53ba0*/  LDL.LU R68, [R1+0xa00] ;  /* 0x000a000001447983 */ /* 0x000f620000300800 */
[----:B------:R-:W-:-:S03]  /*53bb0*/  IMAD.MOV.U32 R190, RZ, RZ, R71 ;  /* 0x000000ffffbe7224 */ /* 0x000fc600078e0047 */
[----:B------:R-:W5:Y:S04]  /*53bc0*/  LDL.LU R69, [R1+0xa04] ;  /* 0x000a040001457983 */ /* 0x000f680000300800 */
[----:B------:R-:W5:Y:S04]  /*53bd0*/  LDL.LU R70, [R1+0xa08] ;  /* 0x000a080001467983 */ /* 0x000f680000300800 */
[----:B------:R-:W5:Y:S01]  /*53be0*/  LDL.LU R71, [R1+0xa0c] ;  /* 0x000a0c0001477983 */ /* 0x000f620000300800 */
[C---:B--2---:R-:W-:Y:S08]  /*53bf0*/  HMMA.1688.F32.TF32 R72, R240.reuse, R218, R72 ;  /* 0x000000daf048723c */ /* 0x044ff00000081048 */
[C---:B---3--:R-:W-:Y:S08]  /*53c00*/  HMMA.1688.F32.TF32 R76, R240.reuse, R6, R76 ;  /* 0x00000006f04c723c */ /* 0x048ff0000008104c */
[----:B----4-:R-:W-:Y:S08]  /*53c10*/  HMMA.1688.F32.TF32 R80, R240, R26, R80 ;  /* 0x0000001af050723c */ /* 0x010ff00000081050 */
[C---:B-----5:R-:W-:Y:S08]  /*53c20*/  HMMA.1688.F32.TF32 R88, R236.reuse, R22, R88 ;  /* 0x00000016ec58723c */ /* 0x060ff00000081058 */
[C---:B------:R-:W-:Y:S08]  /*53c30*/  HMMA.1688.F32.TF32 R92, R236.reuse, R18, R92 ;  /* 0x00000012ec5c723c */ /* 0x040ff0000008105c */
        /* <DEDUP_REMOVED lines=8> */
[C---:B------:R-:W-:Y:S11]  /*53cc0*/  HMMA.1688.F32.TF32 R116, R236.reuse, R50, R116 ;  /* 0x00000032ec74723c */ /* 0x040ff60000081074 */
[----:B------:R-:W-:Y:S04]  /*53cd0*/  @!UPT UIADD3 URZ, URZ, URZ, URZ ;  /* 0x0000003f3f3ff290 */ /* 0x000fe8000fffe03f */
[----:B------:R-:W-:Y:S01]  /*53ce0*/  STL.64 [R1+0x1160], R132 ;  /* 0x0011608401007387 */ /* 0x000fe20000100a00 */
[C---:B------:R-:W-:Y:S03]  /*53cf0*/  HMMA.1688.F32.TF32 R100, R236.reuse, R10, R100 ;  /* 0x0000000aec64723c */ /* 0x040fe60000081064 */
[----:B------:R-:W-:Y:S04]  /*53d00*/  STL.64 [R1+0x1168], R134 ;  /* 0x0011688601007387 */ /* 0x000fe80000100a00 */
[----:B------:R-:W-:Y:S04]  /*53d10*/  STL.64 [R1+0x1150], R128 ;  /* 0x0011508001007387 */ /* 0x000fe80000100a00 */
[----:B------:R-:W-:Y:S04]  /*53d20*/  STL.64 [R1+0x1158], R130 ;  /* 0x0011588201007387 */ /* 0x000fe80000100a00 */
[----:B------:R-:W-:Y:S01]  /*53d30*/  STL.64 [R1+0x1140], R124 ;  /* 0x0011407c01007387 */ /* 0x000fe20000100a00 */
[----:B------:R-:W-:Y:S03]  /*53d40*/  HMMA.1688.F32.TF32 R84, R236, R46, R84 ;  /* 0x0000002eec54723c */ /* 0x000fe60000081054 */
[----:B------:R-:W-:Y:S04]  /*53d50*/  STL.64 [R1+0x1148], R126 ;  /* 0x0011487e01007387 */ /* 0x000fe80000100a00 */
[----:B------:R-:W-:Y:S04]  /*53d60*/  STL.64 [R1+0x1130], R120 ;  /* 0x0011307801007387 */ /* 0x000fe80000100a00 */
[----:B------:R-:W-:Y:S04]  /*53d70*/  STL.64 [R1+0x1138], R122 ;  /* 0x0011387a01007387 */ /* 0x000fe80000100a00 */
[----:B------:R-:W-:Y:S01]  /*53d80*/  STL.64 [R1+0x1120], R116 ;  /* 0x0011207401007387 */ /* 0x000fe20000100a00 */
[C---:B------:R-:W-:Y:S03]  /*53d90*/  HMMA.1688.F32.TF32 R68, R240.reuse, R66, R68 ;  /* 0x00000042f044723c */ /* 0x040fe60000081044 */
        /* <DEDUP_REMOVED lines=26> */
[C---:B--2---:R-:W-:Y:S08]  /*53f40*/  HMMA.1688.F32.TF32 R72, R240.reuse, R58, R224 ;  /* 0x0000003af048723c */ /* 0x044ff000000810e0 */
[----:B-1----:R-:W-:Y:S01]  /*53f50*/  HMMA.1688.F32.TF32 R68, R240, R54, R228 ;  /* 0x00000036f044723c */ /* 0x002fe200000810e4 */
[----:B------:R-:W-:Y:S01]  /*53f60*/  MOV R232, R163 ;  /* 0x000000a300e87202 */ /* 0x000fe20000000f00 */
[----:B------:R-:W-:Y:S01]  /*53f70*/  IMAD.MOV.U32 R233, RZ, RZ, R162 ;  /* 0x000000ffffe97224 */ /* 0x000fe200078e00a2 */
[----:B------:R-:W-:Y:S01]  /*53f80*/  MOV R235, R0 ;  /* 0x0000000000eb7202 */ /* 0x000fe20000000f00 */
[----:B------:R-:W-:-:S03]  /*53f90*/  IMAD.MOV.U32 R234, RZ, RZ, R2 ;  /* 0x000000ffffea7224 */ /* 0x000fc600078e0002 */
        /* <DEDUP_REMOVED lines=8> */
[----:B-1----:R-:W-:Y:S07]  /*54020*/  HMMA.1688.F32.TF32 R68, R240, R34, R248 ;  /* 0x00000022f044723c */ /* 0x002fee00000810f8 */
[----:B------:R1:W-:Y:S04]  /*54030*/  STL.64 [R1+0x220], R76 ;  /* 0x0002204c01007387 */ /* 0x0003e80000100a00 */
[----:B------:R2:W-:Y:S04]  /*54040*/  STL.64 [R1+0x228], R78 ;  /* 0x0002284e01007387 */ /* 0x0005e80000100a00 */
[----:B------:R-:W3:Y:S04]  /*54050*/  LDL.LU R244, [R1+0xba0] ;  /* 0x000ba00001f47983 */ /* 0x000ee80000300800 */
[----:B------:R4:W-:Y:S04]  /*54060*/  STL.64 [R1+0x230], R72 ;  /* 0x0002304801007387 */ /* 0x0009e80000100a00 */
[----:B------:R5:W-:Y:S04]  /*54070*/  STL.64 [R1+0x238], R74 ;  /* 0x0002384a01007387 */ /* 0x000be80000100a00 */
[----:B------:R1:W-:Y:S04]  /*54080*/  STL.64 [R1+0x240], R68 ;  /* 0x0002404401007387 */ /* 0x0003e80000100a00 */
[----:B------:R1:W-:Y:S04]  /*54090*/  STL.64 [R1+0x248], R70 ;  /* 0x0002484601007387 */ /* 0x0003e80000100a00 */
        /* <DEDUP_REMOVED lines=15> */
[----:B-1----:R-:W3:Y:S04]  /*54190*/  LDL.LU R76, [R1+0xb60] ;  /* 0x000b6000014c7983 */ /* 0x002ee80000300800 */
[----:B------:R-:W3:Y:S04]  /*541a0*/  LDL.LU R77, [R1+0xb64] ;  /* 0x000b6400014d7983 */ /* 0x000ee80000300800 */
[----:B--2---:R-:W3:Y:S04]  /*541b0*/  LDL.LU R78, [R1+0xb68] ;  /* 0x000b6800014e7983 */ /* 0x004ee80000300800 */
[----:B------:R-:W3:Y:S04]  /*541c0*/  LDL.LU R79, [R1+0xb6c] ;  /* 0x000b6c00014f7983 */ /* 0x000ee80000300800 */
        /* <DEDUP_REMOVED lines=52> */
[----:B----4-:R-:W4:Y:S04]  /*54510*/  LDL.LU R72, [R1+0xb70] ;  /* 0x000b700001487983 */ /* 0x010f280000300800 */
[----:B------:R-:W4:Y:S04]  /*54520*/  LDL.LU R73, [R1+0xb74] ;  /* 0x000b740001497983 */ /* 0x000f280000300800 */
[----:B-----5:R-:W4:Y:S04]  /*54530*/  LDL.LU R74, [R1+0xb78] ;  /* 0x000b7800014a7983 */ /* 0x020f280000300800 */
        /* <DEDUP_REMOVED lines=12> */
[----:B------:R-:W-:Y:S01]  /*54600*/  MOV R203, R40 ;  /* 0x0000002800cb7202 */ /* 0x000fe20000000f00 */
[----:B------:R-:W-:Y:S01]  /*54610*/  IMAD.MOV.U32 R212, RZ, RZ, R41 ;  /* 0x000000ffffd47224 */ /* 0x000fe200078e0029 */
[----:B------:R-:W-:Y:S01]  /*54620*/  MOV R214, R43 ;  /* 0x0000002b00d67202 */ /* 0x000fe20000000f00 */
[----:B------:R-:W-:Y:S01]  /*54630*/  IMAD.MOV.U32 R213, RZ, RZ, R42 ;  /* 0x000000ffffd57224 */ /* 0x000fe200078e002a */
[----:B------:R-:W-:Y:S04]  /*54640*/  LDS R40, [R161+0x4600] ;  /* 0x00460000a1287984 */ /* 0x000fe80000000800 */
[----:B------:R-:W-:Y:S04]  /*54650*/  LDS R42, [R161+0x6600] ;  /* 0x00660000a12a7984 */ /* 0x000fe80000000800 */
[----:B------:R-:W-:Y:S04]  /*54660*/  LDS R41, [R189+0x4600] ;  /* 0x00460000bd297984 */ /* 0x000fe80000000800 */
[----:B------:R-:W2:Y:S01]  /*54670*/  LDS R43, [R189+0x6600] ;  /* 0x00660000bd2b7984 */ /* 0x000ea20000000800 */
[----:B------:R-:W-:Y:S01]  /*54680*/  MOV R251, R188 ;  /* 0x000000bc00fb7202 */ /* 0x000fe20000000f00 */
[C---:B--2---:R-:W-:Y:S08]  /*54690*/  HMMA.1688.F32.TF32 R80, R40.reuse, R54, R80 ;  /* 0x000000362850723c */ /* 0x044ff00000081050 */
[C---:B---3--:R-:W-:Y:S08]  /*546a0*/  HMMA.1688.F32.TF32 R84, R40.reuse, R58, R84 ;  /* 0x0000003a2854723c */ /* 0x048ff00000081054 */
[C---:B------:R-:W-:Y:S08]  /*546b0*/  HMMA.1688.F32.TF32 R96, R40.reuse, R218, R96 ;  /* 0x000000da2860723c */ /* 0x040ff00000081060 */
[----:B------:R-:W-:Y:S08]  /*546c0*/  HMMA.1688.F32.TF32 R100, R40, R6, R100 ;  /* 0x000000062864723c */ /* 0x000ff00000081064 */
[C---:B------:R-:W-:Y:S08]  /*546d0*/  HMMA.1688.F32.TF32 R108, R240.reuse, R46, R108 ;  /* 0x0000002ef06c723c */ /* 0x040ff0000008106c */
[C---:B------:R-:W-:Y:S08]  /*546e0*/  HMMA.1688.F32.TF32 R112, R240.reuse, R22, R112 ;  /* 0x00000016f070723c */ /* 0x040ff00000081070 */
[C---:B------:R-:W-:Y:S08]  /*546f0*/  HMMA.1688.F32.TF32 R116, R240.reuse, R18, R116 ;  /* 0x00000012f074723c */ /* 0x040ff00000081074 */
[C---:B------:R-:W-:Y:S08]  /*54700*/  HMMA.1688.F32.TF32 R124, R240.reuse, R10, R124 ;  /* 0x0000000af07c723c */ /* 0x040ff0000008107c */
[C---:B------:R-:W-:Y:S08]  /*54710*/  HMMA.1688.F32.TF32 R128, R240.reuse, R30, R128 ;  /* 0x0000001ef080723c */ /* 0x040ff00000081080 */
[----:B------:R-:W-:Y:S01]  /*54720*/  HMMA.1688.F32.TF32 R120, R240, R14, R120 ;  /* 0x0000000ef078723c */ /* 0x000fe20000081078 */
[----:B------:R-:W-:Y:S04]  /*54730*/  LDS R240, [R161+0x4700] ;  /* 0x00470000a1f07984 */ /* 0x000fe80000000800 */
[----:B------:R-:W-:Y:S03]  /*54740*/  LDS R242, [R161+0x6700] ;  /* 0x00670000a1f27984 */ /* 0x000fe60000000800 */
[C---:B------:R-:W-:Y:S07]  /*54750*/  HMMA.1688.F32.TF32 R104, R40.reuse, R26, R104 ;  /* 0x0000001a2868723c */ /* 0x040fee0000081068 */
[----:B------:R-:W-:Y:S04]  /*54760*/  STL.64 [R1+0x260], R128 ;  /* 0x0002608001007387 */ /* 0x000fe80000100a00 */
[----:B------:R-:W-:Y:S01]  /*54770*/  STL.64 [R1+0x268], R130 ;  /* 0x0002688201007387 */ /* 0x000fe20000100a00 */
[C---:B------:R-:W-:Y:S03]  /*54780*/  HMMA.1688.F32.TF32 R76, R40.reuse, R50, R76 ;  /* 0x00000032284c723c */ /* 0x040fe6000008104c */
[----:B------:R-:W-:Y:S05]  /*54790*/  STL.64 [R1+0x270], R124 ;  /* 0x0002707c01007387 */ /* 0x000fea0000100a00 */
[C---:B------:R-:W-:Y:S01]  /*547a0*/  HMMA.1688.F32.TF32 R92, R40.reuse, R66, R92 ;  /* 0x00000042285c723c */ /* 0x040fe2000008105c */
[----:B------:R-:W-:Y:S04]  /*547b0*/  STL.64 [R1+0x278], R126 ;  /* 0x0002787e01007387 */ /* 0x000fe80000100a00 */
[----:B------:R-:W-:Y:S03]  /*547c0*/  STL.64 [R1+0x280], R120 ;  /* 0x0002807801007387 */ /* 0x000fe60000100a00 */
[C---:B------:R-:W-:Y:S01]  /*547d0*/  HMMA.1688.F32.TF32 R88, R40.reuse, R62, R88 ;  /* 0x0000003e2858723c */ /* 0x040fe20000081058 */
[----:B------:R-:W-:Y:S04]  /*547e0*/  STL.64 [R1+0x288], R122 ;  /* 0x0002887a01007387 */ /* 0x000fe80000100a00 */
[----:B------:R-:W-:Y:S04]  /*547f0*/  STL.64 [R1+0x290], R116 ;  /* 0x0002907401007387 */ /* 0x000fe80000100a00 */
[----:B------:R-:W-:Y:S04]  /*54800*/  STL.64 [R1+0x298], R118 ;  /* 0x0002987601007387 */ /* 0x000fe80000100a00 */
[----:B------:R-:W-:Y:S01]  /*54810*/  STL.64 [R1+0x2b0], R112 ;  /* 0x0002b07001007387 */ /* 0x000fe20000100a00 */
[C---:B----4-:R-:W-:Y:S03]  /*54820*/  HMMA.1688.F32.TF32 R72, R40.reuse, R38, R72 ;  /* 0x000000262848723c */ /* 0x050fe60000081048 */
[----:B------:R-:W-:Y:S04]  /*54830*/  STL.64 [R1+0x2b8], R114 ;  /* 0x0002b87201007387 */ /* 0x000fe80000100a00 */
[----:B------:R-:W-:Y:S04]  /*54840*/  STL.64 [R1+0x2a0], R108 ;  /* 0x0002a06c01007387 */ /* 0x000fe80000100a00 */
[----:B------:R-:W-:Y:S01]  /*54850*/  STL.64 [R1+0x2a8], R110 ;  /* 0x0002a86e01007387 */ /* 0x000fe20000100a00 */
[----:B-----5:R-:W-:Y:S03]  /*54860*/  HMMA.1688.F32.TF32 R68, R40, R34, R68 ;  /* 0x000000222844723c */ /* 0x020fe60000081044 */
        /* <DEDUP_REMOVED lines=18> */
[----:B------:R1:W-:Y:S04]  /*54990*/  STL.64 [R1+0x3f8], R74 ;  /* 0x0003f84a01007387 */ /* 0x0003e80000100a00 */
[----:B------:R-:W-:Y:S04]  /*549a0*/  STL.64 [R1+0x10a0], R68 ;  /* 0x0010a04401007387 */ /* 0x000fe80000100a00 */
[----:B------:R2:W-:Y:S01]  /*549b0*/  STL [R1+0x10a8], R70 ;  /* 0x0010a84601007387 */ /* 0x0005e20000100800 */
[C---:B-1----:R-:W-:Y:S03]  /*549c0*/  HMMA.1688.F32.TF32 R72, R40.reuse, R30, R220 ;  /* 0x0000001e2848723c */ /* 0x042fe600000810dc */
[----:B------:R-:W-:Y:S04]  /*549d0*/  LDS R241, [R189+0x4700] ;  /* 0x00470000bdf17984 */ /* 0x000fe80000000800 */
[----:B------:R-:W1:Y:S01]  /*549e0*/  LDS R243, [R189+0x6700] ;  /* 0x00670000bdf37984 */ /* 0x000e620000000800 */
[C---:B--2---:R-:W-:Y:S08]  /*549f0*/  HMMA.1688.F32.TF32 R68, R40.reuse, R10, R224 ;  /* 0x0000000a2844723c */ /* 0x044ff000000810e0 */
[C---:B------:R-:W-:Y:S07]  /*54a00*/  HMMA.1688.F32.TF32 R76, R40.reuse, R14, R228 ;  /* 0x0000000e284c723c */ /* 0x040fee00000810e4 */
[----:B------:R-:W-:Y:S04]  /*54a10*/  STL.64 [R1+0x1090], R72 ;  /* 0x0010904801007387 */ /* 0x000fe80000100a00 */
[----:B------:R2:W-:Y:S04]  /*54a20*/  STL.64 [R1+0x1098], R74 ;  /* 0x0010984a01007387 */ /* 0x0005e80000100a00 */
[----:B------:R-:W-:Y:S04]  /*54a30*/  STL.64 [R1+0x1080], R68 ;  /* 0x0010804401007387 */ /* 0x000fe80000100a00 */
[----:B------:R3:W-:Y:S01]  /*54a40*/  STL.64 [R1+0x1088], R70 ;  /* 0x0010884601007387 */ /* 0x0007e20000100a00 */
[C---:B--2---:R-:W-:Y:S08]  /*54a50*/  HMMA.1688.F32.TF32 R72, R40.reuse, R18, R232 ;  /* 0x000000122848723c */ /* 0x044ff000000810e8 */
[C---:B---3--:R-:W-:Y:S08]  /*54a60*/  HMMA.1688.F32.TF32 R68, R40.reuse, R22, R244 ;  /* 0x000000162844723c */ /* 0x048ff000000810f4 */
[----:B------:R-:W-:Y:S01]  /*54a70*/  HMMA.1688.F32.TF32 R40, R40, R46, R248 ;  /* 0x0000002e2828723c */ /* 0x000fe200000810f8 */
[----:B------:R-:W-:Y:S04]  /*54a80*/  STL.64 [R1+0x1070], R76 ;  /* 0x0010704c01007387 */ /* 0x000fe80000100a00 */
[----:B------:R-:W-:Y:S04]  /*54a90*/  STL.64 [R1+0x1078], R78 ;  /* 0x0010784e01007387 */ /* 0x000fe80000100a00 */
[----:B------:R-:W-:Y:S04]  /*54aa0*/  STL.64 [R1+0x1060], R72 ;  /* 0x0010604801007387 */ /* 0x000fe80000100a00 */
[----:B------:R-:W-:Y:S04]  /*54ab0*/  STL.64 [R1+0x1068], R74 ;  /* 0x0010684a01007387 */ /* 0x000fe80000100a00 */
[----:B------:R-:W2:Y:S04]  /*54ac0*/  LDL.LU R248, [R1+0xd70] ;  /* 0x000d700001f87983 */ /* 0x000ea80000300800 */
[----:B------:R3:W-:Y:S04]  /*54ad0*/  STL.64 [R1+0x1050], R68 ;  /* 0x0010504401007387 */ /* 0x0007e80000100a00 */
[----:B------:R4:W-:Y:S04]  /*54ae0*/  STL.64 [R1+0x1058], R70 ;  /* 0x0010584601007387 */ /* 0x0009e80000100a00 */
[----:B------:R-:W-:Y:S04]  /*54af0*/  STL.64 [R1+0x400], R40 ;  /* 0x0004002801007387 */ /* 0x000fe80000100a00 */
[----:B------:R-:W-:Y:S04]  /*54b00*/  STL.64 [R1+0x408], R42 ;  /* 0x0004082a01007387 */ /* 0x000fe80000100a00 */
[----:B------:R-:W2:Y:S04]  /*54b10*/  LDL.LU R249, [R1+0xd74] ;  /* 0x000d740001f97983 */ /* 0x000ea80000300800 */
[----:B------:R-:W2:Y:S04]  /*54b20*/  LDL.LU R250, [R1+0xd78] ;  /* 0x000d780001fa7983 */ /* 0x000ea80000300800 */
[----:B------:R-:W2:Y:S04]  /*54b30*/  LDL.LU R251, [R1+0xd7c] ;  /* 0x000d7c0001fb7983 */ /* 0x000ea80000300800 */
        /* <DEDUP_REMOVED lines=12> */
[----:B---3--:R-:W3:Y:S04]  /*54c00*/  LDL.LU R68, [R1+0xdd0] ;  /* 0x000dd00001447983 */ /* 0x008ee80000300800 */
[----:B------:R-:W3:Y:S04]  /*54c10*/  LDL.LU R69, [R1+0xdd4] ;  /* 0x000dd40001457983 */ /* 0x000ee80000300800 */
[----:B----4-:R-:W3:Y:S04]  /*54c20*/  LDL.LU R70, [R1+0xdd8] ;  /* 0x000dd80001467983 */ /* 0x010ee80000300800 */
[----:B------:R-:W3:Y:S04]  /*54c30*/  LDL.LU R71, [R1+0xddc] ;  /* 0x000ddc0001477983 */ /* 0x000ee80000300800 */
[----:B------:R-:W4:Y:S04]  /*54c40*/  LDL.LU R72, [R1+0xd40] ;  /* 0x000d400001487983 */ /* 0x000f280000300800 */
[----:B------:R-:W4:Y:S04]  /*54c50*/  LDL.LU R73, [R1+0xd44] ;  /* 0x000d440001497983 */ /* 0x000f280000300800 */
[----:B------:R-:W4:Y:S04]  /*54c60*/  LDL.LU R74, [R1+0xd48] ;  /* 0x000d4800014a7983 */ /* 0x000f280000300800 */
[----:B------:R-:W4:Y:S04]  /*54c70*/  LDL.LU R75, [R1+0xd4c] ;  /* 0x000d4c00014b7983 */ /* 0x000f280000300800 */
        /* <DEDUP_REMOVED lines=12> */
[----:B------:R-:W2:Y:S04]  /*54d40*/  LDL.LU R92, [R1+0xb90] ;  /* 0x000b9000015c7983 */ /* 0x000ea80000300800 */
[----:B------:R-:W2:Y:S04]  /*54d50*/  LDL.LU R93, [R1+0xb94] ;  /* 0x000b9400015d7983 */ /* 0x000ea80000300800 */
[----:B------:R-:W2:Y:S04]  /*54d60*/  LDL.LU R94, [R1+0xb98] ;  /* 0x000b9800015e7983 */ /* 0x000ea80000300800 */
[----:B------:R-:W2:Y:S01]  /*54d70*/  LDL.LU R95, [R1+0xb9c] ;  /* 0x000b9c00015f7983 */ /* 0x000ea20000300800 */
[C---:B------:R-:W-:Y:S03]  /*54d80*/  HMMA.1688.F32.TF32 R136, R236.reuse, R218, R136 ;  /* 0x000000daec88723c */ /* 0x040fe60000081088 */
[----:B------:R-:W2:Y:S04]  /*54d90*/  LDL.LU R100, [R1+0xc20] ;  /* 0x000c200001647983 */ /* 0x000ea80000300800 */
[----:B------:R-:W2:Y:S04]  /*54da0*/  LDL.LU R101, [R1+0xc24] ;  /* 0x000c240001657983 */ /* 0x000ea80000300800 */
[----:B------:R-:W2:Y:S04]  /*54db0*/  LDL.LU R102, [R1+0xc28] ;  /* 0x000c280001667983 */ /* 0x000ea80000300800 */
[----:B------:R-:W3:Y:S01]  /*54dc0*/  LDL.LU R103, [R1+0xc2c] ;  /* 0x000c2c0001677983 */ /* 0x000ee20000300800 */
[----:B------:R-:W-:Y:S03]  /*54dd0*/  HMMA.1688.F32.TF32 R140, R236, R6, R140 ;  /* 0x00000006ec8c723c */ /* 0x000fe6000008108c */
        /* <DEDUP_REMOVED lines=20> */
[----:B------:R-:W-:-:S03]  /*54f20*/  IMAD.MOV.U32 R207, RZ, RZ, R136 ;  /* 0x000000ffffcf7224 */ /* 0x000fc600078e0088 */
[----:B------:R-:W5:Y:S01]  /*54f30*/  LDL.LU R132, [R1+0xcb0] ;  /* 0x000cb00001847983 */ /* 0x000f620000300800 */
[----:B------:R-:W-:-:S03]  /*54f40*/  MOV R198, R137 ;  /* 0x0000008900c67202 */ /* 0x000fc60000000f00 */
[----:B------:R-:W5:Y:S01]  /*54f50*/  LDL.LU R133, [R1+0xcb4] ;  /* 0x000cb40001857983 */ /* 0x000f620000300800 */
[----:B------:R-:W-:-:S03]  /*54f60*/  IMAD.MOV.U32 R197, RZ, RZ, R138 ;  /* 0x000000ffffc57224 */ /* 0x000fc600078e008a */
[----:B------:R-:W5:Y:S01]  /*54f70*/  LDL.LU R134, [R1+0xcb8] ;  /* 0x000cb80001867983 */ /* 0x000f620000300800 */
[----:B------:R-:W-:-:S03]  /*54f80*/  IMAD.MOV.U32 R196, RZ, RZ, R139 ;  /* 0x000000ffffc47224 */ /* 0x000fc600078e008b */
[----:B------:R-:W5:Y:S01]  /*54f90*/  LDL.LU R135, [R1+0xcbc] ;  /* 0x000cbc0001877983 */ /* 0x000f620000300800 */
[----:B------:R-:W-:-:S03]  /*54fa0*/  IMAD.MOV.U32 R163, RZ, RZ, R140 ;  /* 0x000000ffffa37224 */ /* 0x000fc600078e008c */
[----:B------:R-:W5:Y:S01]  /*54fb0*/  LDL.LU R136, [R1+0xcc0] ;  /* 0x000cc00001887983 */ /* 0x000f620000300800 */
[----:B------:R-:W-:-:S03]  /*54fc0*/  IMAD.MOV.U32 R162, RZ, RZ, R141 ;  /* 0x000000ffffa27224 */ /* 0x000fc600078e008d */
[----:B------:R-:W5:Y:S01]  /*54fd0*/  LDL.LU R137, [R1+0xcc4] ;  /* 0x000cc40001897983 */ /* 0x000f620000300800 */
[----:B------:R-:W-:-:S03]  /*54fe0*/  MOV R2, R142 ;  /* 0x0000008e00027202 */ /* 0x000fc60000000f00 */
[----:B------:R-:W5:Y:S01]  /*54ff0*/  LDL.LU R138, [R1+0xcc8] ;  /* 0x000cc800018a7983 */ /* 0x000f620000300800 */
[----:B------:R-:W-:-:S03]  /*55000*/  IMAD.MOV.U32 R0, RZ, RZ, R143 ;  /* 0x000000ffff007224 */ /* 0x000fc600078e008f */
        /* <DEDUP_REMOVED lines=41> */
[----:B------:R-:W-:Y:S04]  /*552a0*/  LDS R236, [R161+0x4680] ;  /* 0x00468000a1ec7984 */ /* 0x000fe80000000800 */
[----:B------:R-:W-:Y:S04]  /*552b0*/  LDS R238, [R161+0x6680] ;  /* 0x00668000a1ee7984 */ /* 0x000fe80000000800 */
[----:B------:R-:W-:Y:S04]  /*552c0*/  LDS R237, [R189+0x4680] ;  /* 0x00468000bded7984 */ /* 0x000fe80000000800 */
[----:B------:R-:W3:Y:S01]  /*552d0*/  LDS R239, [R189+0x6680] ;  /* 0x00668000bdef7984 */ /* 0x000ee20000000800 */
[C---:B-1----:R-:W-:Y:S03]  /*552e0*/  HMMA.1688.F32.TF32 R88, R240.reuse, R26, R88 ;  /* 0x0000001af058723c */ /* 0x042fe60000081058 */
[----:B------:R-:W-:Y:S04]  /*552f0*/  LDS R40, [R161+0x4780] ;  /* 0x00478000a1287984 */ /* 0x000fe80000000800 */
[----:B------:R-:W-:Y:S01]  /*55300*/  LDS R42, [R161+0x6780] ;  /* 0x00678000a12a7984 */ /* 0x000fe20000000800 */
[C---:B--2---:R-:W-:Y:S03]  /*55310*/  HMMA.1688.F32.TF32 R84, R240.reuse, R6, R84 ;  /* 0x00000006f054723c */ /* 0x044fe60000081054 */
[----:B------:R-:W-:Y:S04]  /*55320*/  LDS R41, [R189+0x4780] ;  /* 0x00478000bd297984 */ /* 0x000fe80000000800 */
[----:B------:R-:W1:Y:S01]  /*55330*/  LDS R43, [R189+0x6780] ;  /* 0x00678000bd2b7984 */ /* 0x000e620000000800 */
[----:B------:R-:W-:Y:S08]  /*55340*/  HMMA.1688.F32.TF32 R76, R240, R66, R76 ;  /* 0x00000042f04c723c */ /* 0x000ff0000008104c */
[C---:B---3--:R-:W-:Y:S08]  /*55350*/  HMMA.1688.F32.TF32 R104, R236.reuse, R14, R104 ;  /* 0x0000000eec68723c */ /* 0x048ff00000081068 */
[C---:B----4-:R-:W-:Y:S08]  /*55360*/  HMMA.1688.F32.TF32 R108, R236.reuse, R10, R108 ;  /* 0x0000000aec6c723c */ /* 0x050ff0000008106c */
        /* <DEDUP_REMOVED lines=12> */
[----:B------:R2:W-:Y:S05]  /*55430*/  STL.64 [R1+0x1048], R154 ;  /* 0x0010489a01007387 */ /* 0x0005ea0000100a00 */
[C---:B------:R-:W-:Y:S01]  /*55440*/  HMMA.1688.F32.TF32 R100, R236.reuse, R18, R100 ;  /* 0x00000012ec64723c */ /* 0x040fe20000081064 */
[----:B--2---:R-:W2:Y:S07]  /*55450*/  LDL.LU.64 R154, [R1+0x4d60] ;  /* 0x004d6000019a7983 */ /* 0x004eae0000300a00 */
[C---:B------:R-:W-:Y:S01]  /*55460*/  HMMA.1688.F32.TF32 R112, R236.reuse, R30, R112 ;  /* 0x0000001eec70723c */ /* 0x040fe20000081070 */
[----:B------:R-:W2:Y:S04]  /*55470*/  LDL.LU.64 R152, [R1+0x4d58] ;  /* 0x004d580001987983 */ /* 0x000ea80000300a00 */
[----:B------:R-:W-:Y:S04]  /*55480*/  STL.64 [R1+0x1030], R148 ;  /* 0x0010309401007387 */ /* 0x000fe80000100a00 */
[----:B------:R3:W-:Y:S01]  /*55490*/  STL.64 [R1+0x1038], R150 ;  /* 0x0010389601007387 */ /* 0x0007e20000100a00 */
[C---:B------:R-:W-:Y:S08]  /*554a0*/  HMMA.1688.F32.TF32 R92, R236.reuse, R46, R92 ;  /* 0x0000002eec5c723c */ /* 0x040ff0000008105c */
[----:B------:R-:W-:Y:S01]  /*554b0*/  HMMA.1688.F32.TF32 R96, R236, R22, R96 ;  /* 0x00000016ec60723c */ /* 0x000fe20000081060 */
[----:B------:R-:W-:Y:S04]  /*554c0*/  LDS R236, [R161+0x8100] ;  /* 0x00810000a1ec7984 */ /* 0x000fe80000000800 */
[----:B---3--:R-:W3:Y:S04]  /*554d0*/  LDL.LU.64 R150, [R1+0x4d50] ;  /* 0x004d500001967983 */ /* 0x008ee80000300a00 */
[----:B------:R-:W3:Y:S04]  /*554e0*/  LDL.LU.64 R148, [R1+0x4d48] ;  /* 0x004d480001947983 */ /* 0x000ee80000300a00 */
[----:B------:R-:W-:Y:S04]  /*554f0*/  STL.64 [R1+0x1020], R144 ;  /* 0x0010209001007387 */ /* 0x000fe80000100a00 */
[----:B------:R-:W-:Y:S04]  /*55500*/  STL.64 [R1+0x1028], R146 ;  /* 0x0010289201007387 */ /* 0x000fe80000100a00 */
        /* <DEDUP_REMOVED lines=9> */
[----:B------:R-:W-:Y:S01]  /*555a0*/  STL.64 [R1+0xfd0], R124 ;  /* 0x000fd07c01007387 */ /* 0x000fe20000100a00 */
[C---:B------:R-:W-:Y:S03]  /*555b0*/  HMMA.1688.F32.TF32 R72, R240.reuse, R62, R72 ;  /* 0x0000003ef048723c */ /* 0x040fe60000081048 */
        /* <DEDUP_REMOVED lines=28> */
[C---:B----4-:R-:W-:Y:S03]  /*55780*/  HMMA.1688.F32.TF32 R76, R240.reuse, R54, R220 ;  /* 0x00000036f04c723c */ /* 0x050fe600000810dc */
[----:B------:R-:W-:Y:S04]  /*55790*/  STL.64 [R1+0x5a0], R68 ;  /* 0x0005a04401007387 */ /* 0x000fe80000100a00 */
[----:B------:R4:W-:Y:S01]  /*557a0*/  STL.64 [R1+0x5a8], R70 ;  /* 0x0005a84601007387 */ /* 0x0009e20000100a00 */
[C---:B-----5:R-:W-:Y:S03]  /*557b0*/  HMMA.1688.F32.TF32 R72, R240.reuse, R50, R224 ;  /* 0x00000032f048723c */ /* 0x060fe600000810e0 */
[----:B------:R-:W-:Y:S04]  /*557c0*/  LDS R238, [R161+0xa100] ;  /* 0x00a10000a1ee7984 */ /* 0x000fe80000000800 */
[----:B------:R-:W-:Y:S01]  /*557d0*/  LDS R237, [R189+0x8100] ;  /* 0x00810000bded7984 */ /* 0x000fe20000000800 */
[C---:B----4-:R-:W-:Y:S03]  /*557e0*/  HMMA.1688.F32.TF32 R68, R240.reuse, R38, R228 ;  /* 0x00000026f044723c */ /* 0x050fe600000810e4 */
[----:B------:R-:W-:Y:S04]  /*557f0*/  LDS R239, [R189+0xa100] ;  /* 0x00a10000bdef7984 */ /* 0x000fe80000000800 */
[----:B------:R-:W-:Y:S04]  /*55800*/  STL.64 [R1+0x5d0], R76 ;  /* 0x0005d04c01007387 */ /* 0x000fe80000100a00 */
[----:B------:R4:W-:Y:S04]  /*55810*/  STL.64 [R1+0x5d8], R78 ;  /* 0x0005d84e01007387 */ /* 0x0009e80000100a00 */
[----:B------:R-:W-:Y:S04]  /*55820*/  STL.64 [R1+0x600], R72 ;  /* 0x0006004801007387 */ /* 0x000fe80000100a00 */
[----:B------:R5:W-:Y:S01]  /*55830*/  STL.64 [R1+0x608], R74 ;  /* 0x0006084a01007387 */ /* 0x000be20000100a00 */
[C---:B----4-:R-:W-:Y:S03]  /*55840*/  HMMA.1688.F32.TF32 R76, R240.reuse, R34, R232 ;  /* 0x00000022f04c723c */ /* 0x050fe600000810e8 */
[----:B------:R-:W-:Y:S04]  /*55850*/  STL.64 [R1+0x630], R68 ;  /* 0x0006304401007387 */ /* 0x000fe80000100a00 */
[----:B------:R4:W-:Y:S01]  /*55860*/  STL.64 [R1+0x638], R70 ;  /* 0x0006384601007387 */ /* 0x0009e20000100a00 */
[C---:B-----5:R-:W-:Y:S08]  /*55870*/  HMMA.1688.F32.TF32 R72, R240.reuse, R30, R244 ;  /* 0x0000001ef048723c */ /* 0x060ff000000810f4 */
[C---:B----4-:R-:W-:Y:S07]  /*55880*/  HMMA.1688.F32.TF32 R68, R240.reuse, R10, R248 ;  /* 0x0000000af044723c */ /* 0x050fee00000810f8 */
[----:B------:R4:W-:Y:S04]  /*55890*/  STL.64 [R1+0x670], R76 ;  /* 0x0006704c01007387 */ /* 0x0009e80000100a00 */
[----:B------:R5:W-:Y:S04]  /*558a0*/  STL.64 [R1+0x678], R78 ;  /* 0x0006784e01007387 */ /* 0x000be80000100a00 */
[----:B------:R-:W2:Y:S04]  /*558b0*/  LDL.LU R228, [R1+0x2f0] ;  /* 0x0002f00001e47983 */ /* 0x000ea80000300800 */
[----:B------:R-:W-:Y:S04]  /*558c0*/  STL.64 [R1+0x6a0], R72 ;  /* 0x0006a04801007387 */ /* 0x000fe80000100a00 */
[----:B------:R-:W-:Y:S04]  /*558d0*/  STL.64 [R1+0x6a8], R74 ;  /* 0x0006a84a01007387 */ /* 0x000fe80000100a00 */
        /* <DEDUP_REMOVED lines=41> */
[----:B-1----:R-:W4:Y:S04]  /*55b70*/  LDL.LU R68, [R1+0x360] ;  /* 0x0003600001447983 */ /* 0x002f280000300800 */
[----:B------:R-:W4:Y:S04]  /*55b80*/  LDL.LU R69, [R1+0x364] ;  /* 0x0003640001457983 */ /* 0x000f280000300800 */
        /* <DEDUP_REMOVED lines=9> */
[----:B------:R-:W4:Y:S01]  /*55c20*/  LDL.LU R235, [R1+0x18c] ;  /* 0x00018c0001eb7983 */ /* 0x000f220000300800 */
[C---:B--2---:R-:W-:Y:S08]  /*55c30*/  HMMA.1688.F32.TF32 R96, R240.reuse, R18, R224 ;  /* 0x00000012f060723c */ /* 0x044ff000000810e0 */
[C---:B---3--:R-:W-:Y:S01]  /*55c40*/  HMMA.1688.F32.TF32 R100, R240.reuse, R14, R220 ;  /* 0x0000000ef064723c */ /* 0x048fe200000810dc */
[----:B------:R-:W2:Y:S11]  /*55c50*/  LDL.LU R220, [R1+0x170] ;  /* 0x0001700001dc7983 */ /* 0x000eb60000300800 */
[----:B------:R-:W-:Y:S11]  /*55c60*/  @!UPT UIADD3 URZ, URZ, URZ, URZ ;  /* 0x0000003f3f3ff290 */ /* 0x000ff6000fffe03f */
[----:B------:R-:W-:Y:S04]  /*55c70*/  STL.64 [R1+0x700], R100 ;  /* 0x0007006401007387 */ /* 0x000fe80000100a00 */
[----:B------:R-:W-:Y:S04]  /*55c80*/  STL.64 [R1+0x708], R102 ;  /* 0x0007086601007387 */ /* 0x000fe80000100a00 */
[----:B------:R-:W-:Y:S04]  /*55c90*/  STL.64 [R1+0x730], R96 ;  /* 0x0007306001007387 */ /* 0x000fe80000100a00 */
[----:B------:R1:W-:Y:S04]  /*55ca0*/  STL.64 [R1+0x738], R98 ;  /* 0x0007386201007387 */ /* 0x0003e80000100a00 */
[----:B------:R-:W2:Y:S04]  /*55cb0*/  LDL.LU R221, [R1+0x174] ;  /* 0x0001740001dd7983 */ /* 0x000ea80000300800 */
[----:B------:R-:W2:Y:S04]  /*55cc0*/  LDL.LU R222, [R1+0x178] ;  /* 0x0001780001de7983 */ /* 0x000ea80000300800 */
[----:B------:R-:W2:Y:S01]  /*55cd0*/  LDL.LU R223, [R1+0x17c] ;  /* 0x00017c0001df7983 */ /* 0x000ea20000300800 */
[C---:B-1----:R-:W-:Y:S03]  /*55ce0*/  HMMA.1688.F32.TF32 R96, R240.reuse, R22, R92 ;  /* 0x00000016f060723c */ /* 0x042fe6000008105c */
[----:B------:R-:W3:Y:S04]  /*55cf0*/  LDL.LU R224, [R1+0xf0] ;  /* 0x0000f00001e07983 */ /* 0x000ee80000300800 */
[----:B------:R-:W3:Y:S01]  /*55d00*/  LDL.LU R225, [R1+0xf4] ;  /* 0x0000f40001e17983 */ /* 0x000ee20000300800 */
[----:B------:R-:W-:Y:S03]  /*55d10*/  HMMA.1688.F32.TF32 R92, R240, R46, R88 ;  /* 0x0000002ef05c723c */ /* 0x000fe60000081058 */
[----:B------:R-:W3:Y:S04]  /*55d20*/  LDL.LU R226, [R1+0xf8] ;  /* 0x0000f80001e27983 */ /* 0x000ee80000300800 */
[----:B------:R-:W3:Y:S01]  /*55d30*/  LDL.LU R227, [R1+0xfc] ;  /* 0x0000fc0001e37983 */ /* 0x000ee20000300800 */
[C---:B------:R-:W-:Y:S03]  /*55d40*/  HMMA.1688.F32.TF32 R88, R40.reuse, R26, R84 ;  /* 0x0000001a2858723c */ /* 0x040fe60000081054 */
[----:B------:R-:W-:Y:S04]  /*55d50*/  LDS R240, [R161+0x8080] ;  /* 0x00808000a1f07984 */ /* 0x000fe80000000800 */
[----:B------:R-:W-:Y:S01]  /*55d60*/  LDS R242, [R161+0xa080] ;  /* 0x00a08000a1f27984 */ /* 0x000fe20000000800 */
[----:B------:R-:W-:Y:S03]  /*55d70*/  HMMA.1688.F32.TF32 R84, R40, R6, R248 ;  /* 0x000000062854723c */ /* 0x000fe600000810f8 */
[----:B------:R-:W-:Y:S04]  /*55d80*/  STL.64 [R1+0x770], R96 ;  /* 0x0007706001007387 */ /* 0x000fe80000100a00 */
[----:B------:R-:W-:Y:S04]  /*55d90*/  STL.64 [R1+0x778], R98 ;  /* 0x0007786201007387 */ /* 0x000fe80000100a00 */
[----:B------:R-:W-:Y:S04]  /*55da0*/  STL.64 [R1+0x760], R92 ;  /* 0x0007605c01007387 */ /* 0x000fe80000100a00 */
[----:B------:R-:W-:Y:S04]  /*55db0*/  STL.64 [R1+0x768], R94 ;  /* 0x0007685e01007387 */ /* 0x000fe80000100a00 */
[----:B------:R-:W3:Y:S04]  /*55dc0*/  LDL.LU R248, [R1+0xde0] ;  /* 0x000de00001f87983 */ /* 0x000ee80000300800 */
[----:B------:R-:W-:Y:S04]  /*55dd0*/  STL.64 [R1+0x750], R88 ;  /* 0x0007505801007387 */ /* 0x000fe80000100a00 */
[----:B------:R-:W-:Y:S04]  /*55de0*/  STL.64 [R1+0x758], R90 ;  /* 0x0007585a01007387 */ /* 0x000fe80000100a00 */
[----:B------:R-:W-:Y:S04]  /*55df0*/  STL.64 [R1+0x720], R84 ;  /* 0x0007205401007387 */ /* 0x000fe80000100a00 */
[----:B------:R5:W-:Y:S01]  /*55e00*/  STL.64 [R1+0x728], R86 ;  /* 0x0007285601007387 */ /* 0x000be20000100a00 */
[----:B------:R-:W-:-:S03]  /*55e10*/  MOV R251, R4 ;  /* 0x0000000400fb7202 */ /* 0x000fc60000000f00 */
[----:B------:R-:W3:Y:S04]  /*55e20*/  LDL.LU R249, [R1+0xde4] ;  /* 0x000de40001f97983 */ /* 0x000ee80000300800 */
[----:B------:R-:W3:Y:S01]  /*55e30*/  LDL R4, [R1+0x2fb0] ;  /* 0x002fb00001047983 */ /* 0x000ee20000100800 */
[C---:B-----5:R-:W-:Y:S01]  /*55e40*/  HMMA.1688.F32.TF32 R84, R40.reuse, R218, R80 ;  /* 0x000000da2854723c */ /* 0x060fe20000081050 */
[----:B------:R-:W-:Y:S02]  /*55e50*/  IMAD.MOV.U32 R250, RZ, RZ, R160 ;  /* 0x000000fffffa7224 */ /* 0x000fe400078e00a0 */
[----:B------:R-:W-:Y:S04]  /*55e60*/  LDS R218, [R161+0xa000] ;  /* 0x00a00000a1da7984 */ /* 0x000fe80000000800 */
[----:B------:R-:W-:Y:S01]  /*55e70*/  LDS R219, [R189+0xa000] ;  /* 0x00a00000bddb7984 */ /* 0x000fe20000000800 */
[C---:B----4-:R-:W-:Y:S03]  /*55e80*/  HMMA.1688.F32.TF32 R80, R40.reuse, R66, R76 ;  /* 0x000000422850723c */ /* 0x050fe6000008104c */
[----:B------:R-:W-:Y:S04]  /*55e90*/  LDS R241, [R189+0x8080] ;  /* 0x00808000bdf17984 */ /* 0x000fe80000000800 */
[----:B------:R-:W-:Y:S01]  /*55ea0*/  LDS R243, [R189+0xa080] ;  /* 0x00a08000bdf37984 */ /* 0x000fe20000000800 */
[----:B------:R-:W-:Y:S07]  /*55eb0*/  HMMA.1688.F32.TF32 R76, R40, R62, R244 ;  /* 0x0000003e284c723c */ /* 0x000fee00000810f4 */
[----:B------:R-:W-:Y:S04]  /*55ec0*/  STL.64 [R1+0x6f0], R84 ;  /* 0x0006f05401007387 */ /* 0x000fe80000100a00 */
[----:B------:R-:W-:Y:S01]  /*55ed0*/  STL.64 [R1+0x6f8], R86 ;  /* 0x0006f85601007387 */ /* 0x000fe20000100a00 */
[----:B------:R-:W-:-:S03]  /*55ee0*/  IMAD.MOV.U32 R244, RZ, RZ, R3 ;  /* 0x000000fffff47224 */ /* 0x000fc600078e0003 */
[----:B------:R-:W-:Y:S04]  /*55ef0*/  STL.64 [R1+0x6c0], R80 ;  /* 0x0006c05001007387 */ /* 0x000fe80000100a00 */
[----:B------:R1:W-:Y:S04]  /*55f00*/  STL.64 [R1+0x6c8], R82 ;  /* 0x0006c85201007387 */ /* 0x0003e80000100a00 */
[----:B------:R-:W-:Y:S04]  /*55f10*/  STL.64 [R1+0x690], R76 ;  /* 0x0006904c01007387 */ /* 0x000fe80000100a00 */
[----:B------:R4:W-:Y:S04]  /*55f20*/  STL [R1+0x698], R78 ;  /* 0x0006984e01007387 */ /* 0x0009e80000100800 */
[----:B------:R-:W5:Y:S01]  /*55f30*/  LDL.LU R3, [R1+0x4d40] ;  /* 0x004d400001037983 */ /* 0x000f620000300800 */
[----:B-1----:R-:W-:Y:S01]  /*55f40*/  HMMA.1688.F32.TF32 R80, R40, R58, R72 ;  /* 0x0000003a2850723c */ /* 0x002fe20000081048 */
[----:B------:R-:W-:-:S07]  /*55f50*/  IMAD.MOV.U32 R160, RZ, RZ, R79 ;  /* 0x000000ffffa07224 */ /* 0x000fce00078e004f */
[C---:B----4-:R-:W-:Y:S08]  /*55f60*/  HMMA.1688.F32.TF32 R76, R40.reuse, R54, R68 ;  /* 0x00000036284c723c */ /* 0x050ff00000081044 */
[C---:B------:R-:W-:Y:S07]  /*55f70*/  HMMA.1688.F32.TF32 R72, R40.reuse, R50, R228 ;  /* 0x000000322848723c */ /* 0x040fee00000810e4 */
[----:B------:R-:W-:Y:S01]  /*55f80*/  IMAD.MOV.U32 R229, RZ, RZ, R33 ;  /* 0x000000ffffe57224 */ /* 0x000fe200078e0021 */
[----:B------:R-:W-:Y:S01]  /*55f90*/  HMMA.1688.F32.TF32 R68, R40, R38, R232 ;  /* 0x000000262844723c */ /* 0x000fe200000810e8 */
[----:B------:R-:W-:-:S06]  /*55fa0*/  IMAD.MOV.U32 R230, RZ, RZ, R32 ;  /* 0x000000ffffe67224 */ /* 0x000fcc00078e0020 */
        /* <DEDUP_REMOVED lines=11> */
[----:B------:R-:W-:Y:S01]  /*56060*/  MOV R245, R217 ;  /* 0x000000d900f57202 */ /* 0x000fe20000000f00 */
[----:B------:R-:W-:-:S02]  /*56070*/  IMAD.MOV.U32 R246, RZ, RZ, R216 ;  /* 0x000000fffff67224 */ /* 0x000fc400078e00d8 */
[----:B------:R-:W-:Y:S01]  /*56080*/  IMAD.MOV.U32 R247, RZ, RZ, R37 ;  /* 0x000000fffff77224 */ /* 0x000fe200078e0025 */
[----:B------:R-:W-:Y:S02]  /*56090*/  MOV R228, R36 ;  /* 0x0000002400e47202 */ /* 0x000fe40000000f00 */
[----:B------:R-:W-:Y:S01]  /*560a0*/  MOV R231, R29 ;  /* 0x0000001d00e77202 */ /* 0x000fe20000000f00 */
[----:B------:R-:W-:Y:S01]  /*560b0*/  IMAD.MOV.U32 R232, RZ, RZ, R28 ;  /* 0x000000ffffe87224 */ /* 0x000fe200078e001c */
[----:B------:R-:W-:Y:S04]  /*560c0*/  LDS R216, [R161+0x8000] ;  /* 0x00800000a1d87984 */ /* 0x000fe80000000800 */
[----:B------:R-:W-:Y:S01]  /*560d0*/  LDS R217, [R189+0x8000] ;  /* 0x00800000bdd97984 */ /* 0x000fe20000000800 */
[C---:B--2---:R-:W-:Y:S08]  /*560e0*/  HMMA.1688.F32.TF32 R32, R40.reuse, R34, R220 ;  /* 0x000000222820723c */ /* 0x044ff000000810dc */
[C---:B---3--:R-:W-:Y:S11]  /*560f0*/  HMMA.1688.F32.TF32 R24, R40.reuse, R30, R224 ;  /* 0x0000001e2818723c */ /* 0x048ff600000810e0 */
[----:B------:R-:W-:Y:S04]  /*56100*/  @!UPT UIADD3 URZ, URZ, URZ, URZ ;  /* 0x0000003f3f3ff290 */ /* 0x000fe8000fffe03f */
[----:B------:R-:W-:Y:S04]  /*56110*/  STL.64 [R1+0x5c0], R32 ;  /* 0x0005c02001007387 */ /* 0x000fe80000100a00 */
[----:B------:R-:W-:Y:S04]  /*56120*/  STL.64 [R1+0x5c8], R34 ;  /* 0x0005c82201007387 */ /* 0x000fe80000100a00 */
[----:B------:R-:W-:Y:S04]  /*56130*/  STL.64 [R1+0x590], R24 ;  /* 0x0005901801007387 */ /* 0x000fe80000100a00 */
[----:B------:R1:W-:Y:S02]  /*56140*/  STL.64 [R1+0x598], R26 ;  /* 0x0005981a01007387 */ /* 0x0003e40000100a00 */
[----:B-1----:R-:W-:Y:S07]  /*56150*/  HMMA.1688.F32.TF32 R24, R40, R10, R248 ;  /* 0x0000000a2818723c */ /* 0x002fee00000810f8 */
[----:B------:R-:W-:Y:S01]  /*56160*/  IMAD.MOV.U32 R250, RZ, RZ, R9 ;  /* 0x000000fffffa7224 */ /* 0x000fe200078e0009 */
[----:B------:R-:W-:Y:S01]  /*56170*/  MOV R251, R8 ;  /* 0x0000000800fb7202 */ /* 0x000fe20000000f00 */
[----:B-----5:R-:W-:-:S05]  /*56180*/  IMAD R3, R3, 0x20000, R4 ;  /* 0x0002000003037824 */ /* 0x020fca00078e0204 */
[----:B------:R-:W1:Y:S04]  /*56190*/  LDSM.16.M88.4 R4, [R3+0xc0000] ;  /* 0x0c0000000304783b */ /* 0x000e680000000200 */
[----:B------:R-:W2:Y:S01]  /*561a0*/  LDSM.16.M88.4 R8, [R3+0xc2000] ;  /* 0x0c2000000308783b */ /* 0x000ea20000000200 */
[----:B------:R-:W-:Y:S01]  /*561b0*/  MOV R248, R21 ;  /* 0x0000001500f87202 */ /* 0x000fe20000000f00 */
[----:B------:R-:W-:Y:S02]  /*561c0*/  IMAD.MOV.U32 R249, RZ, RZ, R20 ;  /* 0x000000fffff97224 */ /* 0x000fe400078e0014 */
[----:B------:R-:W-:Y:S04]  /*561d0*/  LDSM.16.M88.4 R28, [R3+0xcc000] ;  /* 0x0cc00000031c783b */ /* 0x000fe80000000200 */
[----:B------:R-:W-:Y:S04]  /*561e0*/  LDSM.16.M88.4 R32, [R3+0xce000] ;  /* 0x0ce000000320783b */ /* 0x000fe80000000200 */
[----:B------:R-:W-:Y:S04]  /*561f0*/  LDSM.16.M88.4 R36, [R3+0xd0000] ;  /* 0x0d0000000324783b */ /* 0x000fe80000000200 */
[----:B-1----:R-:W-:Y:S04]  /*56200*/  STL [R1+0x4a24], R6 ;  /* 0x004a240601007387 */ /* 0x002fe80000100800 */
[----:B------:R-:W-:Y:S04]  /*56210*/  STL [R1+0x4a20], R7 ;  /* 0x004a200701007387 */ /* 0x000fe80000100800 */
[----:B------:R-:W-:Y:S04]  /*56220*/  STL.64 [R1+0x570], R24 ;  /* 0x0005701801007387 */ /* 0x000fe80000100a00 */
[----:B------:R1:W-:Y:S02]  /*56230*/  STL.64 [R1+0x578], R26 ;  /* 0x0005781a01007387 */ /* 0x0003e40000100a00 */
[----:B-1----:R-:W-:Y:S02]  /*56240*/  HMMA.1688.F32.TF32 R24, R40, R14, R244 ;  /* 0x0000000e2818723c */ /* 0x002fe400000810f4 */
[----:B--2---:R-:W-:Y:S04]  /*56250*/  STL [R1+0x4a2c], R10 ;  /* 0x004a2c0a01007387 */ /* 0x004fe80000100800 */
[----:B------:R-:W-:Y:S01]  /*56260*/  STL [R1+0x4a28], R11 ;  /* 0x004a280b01007387 */ /* 0x000fe20000100800 */
[----:B------:R-:W-:Y:S01]  /*56270*/  MOV R246, R13 ;  /* 0x0000000d00f67202 */ /* 0x000fe20000000f00 */
[----:B------:R-:W-:-:S02]  /*56280*/  IMAD.MOV.U32 R247, RZ, RZ, R12 ;  /* 0x000000fffff77224 */ /* 0x000fc400078e000c */
[----:B------:R-:W1:Y:S01]  /*56290*/  LDSM.16.M88.4 R12, [R3+0xc4000] ;  /* 0x0c400000030c783b */ /* 0x000e620000000200 */
[----:B------:R-:W-:Y:S02]  /*562a0*/  IMAD.MOV.U32 R244, RZ, RZ, R17 ;  /* 0x000000fffff47224 */ /* 0x000fe400078e0011 */
[----:B------:R-:W-:-:S10]  /*562b0*/  IMAD.MOV.U32 R245, RZ, RZ, R16 ;  /* 0x000000fffff57224 */ /* 0x000fd400078e0010 */
[----:B------:R-:W-:Y:S04]  /*562c0*/  STL.64 [R1+0x4e0], R24 ;  /* 0x0004e01801007387 */ /* 0x000fe80000100a00 */
[----:B------:R2:W-:Y:S02]  /*562d0*/  STL.64 [R1+0x4e8], R26 ;  /* 0x0004e81a01007387 */ /* 0x0005e40000100a00 */
[C---:B--2---:R-:W-:Y:S02]  /*562e0*/  HMMA.1688.F32.TF32 R24, R40.reuse, R18, R228 ;  /* 0x000000122818723c */ /* 0x044fe400000810e4 */
[----:B------:R-:W2:Y:S04]  /*562f0*/  LDSM.16.M88.4 R16, [R3+0xc6000] ;  /* 0x0c6000000310783b */ /* 0x000ea80000000200 */
[----:B-1----:R-:W-:Y:S04]  /*56300*/  STL [R1+0x4a34], R14 ;  /* 0x004a340e01007387 */ /* 0x002fe80000100800 */
[----:B------:R-:W-:Y:S04]  /*56310*/  STL [R1+0x4a30], R15 ;  /* 0x004a300f01007387 */ /* 0x000fe80000100800 */
[----:B--2---:R-:W-:Y:S09]  /*56320*/  STL [R1+0x4a3c], R18 ;  /* 0x004a3c1201007387 */ /* 0x004ff20000100800 */
[----:B------:R-:W-:Y:S04]  /*56330*/  STL.64 [R1+0x490], R24 ;  /* 0x0004901801007387 */ /* 0x000fe80000100a00 */
[----:B------:R1:W-:Y:S02]  /*56340*/  STL.64 [R1+0x498], R26 ;  /* 0x0004981a01007387 */ /* 0x0003e40000100a00 */
[C---:B-1----:R-:W-:Y:S02]  /*56350*/  HMMA.1688.F32.TF32 R24, R40.reuse, R22, R232 ;  /* 0x000000162818723c */ /* 0x042fe400000810e8 */
[----:B------:R-:W1:Y:S04]  /*56360*/  LDSM.16.M88.4 R20, [R3+0xc8000] ;  /* 0x0c8000000314783b */ /* 0x000e680000000200 */
[----:B------:R-:W-:Y:S02]  /*56370*/  STL [R1+0x4a38], R19 ;  /* 0x004a381301007387 */ /* 0x000fe40000100800 */
[----:B------:R-:W-:Y:S02]  /*56380*/  HMMA.1688.F32.TF32 R40, R40, R46, R248 ;  /* 0x0000002e2828723c */ /* 0x000fe400000810f8 */
[----:B-1----:R-:W-:Y:S11]  /*56390*/  STL [R1+0x4a44], R22 ;  /* 0x004a441601007387 */ /* 0x002ff60000100800 */
[----:B------:R-:W-:Y:S02]  /*563a0*/  @!UPT UIADD3 URZ, URZ, URZ, URZ ;  /* 0x0000003f3f3ff290 */ /* 0x000fe4000fffe03f */
[----:B------:R-:W-:Y:S04]  /*563b0*/  STL.64 [R1+0x460], R24 ;  /* 0x0004601801007387 */ /* 0x000fe80000100a00 */
[----:B------:R-:W-:Y:S04]  /*563c0*/  STL.64 [R1+0x468], R26 ;  /* 0x0004681a01007387 */ /* 0x000fe80000100a00 */
[----:B------:R-:W1:Y:S04]  /*563d0*/  LDSM.16.M88.4 R24, [R3+0xca000] ;  /* 0x0ca000000318783b */ /* 0x000e680000000200 */
[----:B------:R-:W-:Y:S04]  /*563e0*/  STL [R1+0x4a40], R23 ;  /* 0x004a401701007387 */ /* 0x000fe80000100800 */
[----:B-1----:R-:W-:Y:S04]  /*563f0*/  STL [R1+0x4a4c], R26 ;  /* 0x004a4c1a01007387 */ /* 0x002fe80000100800 */
[----:B------:R1:W-:Y:S04]  /*56400*/  STL [R1+0x4a48], R27 ;  /* 0x004a481b01007387 */ /* 0x0003e80000100800 */
[----:B------:R-:W-:Y:S04]  /*56410*/  STL [R1+0x4a54], R30 ;  /* 0x004a541e01007387 */ /* 0x000fe80000100800 */
[----:B------:R-:W-:Y:S04]  /*56420*/  STL [R1+0x4a50], R31 ;  /* 0x004a501f01007387 */ /* 0x000fe80000100800 */
[----:B------:R-:W-:Y:S04]  /*56430*/  STL [R1+0x4a5c], R34 ;  /* 0x004a5c2201007387 */ /* 0x000fe80000100800 */
[----:B------:R-:W-:Y:S04]  /*56440*/  STL [R1+0x4a58], R35 ;  /* 0x004a582301007387 */ /* 0x000fe80000100800 */
[----:B------:R-:W-:Y:S04]  /*56450*/  STL [R1+0x4a64], R38 ;  /* 0x004a642601007387 */ /* 0x000fe80000100800 */
[----:B------:R-:W-:Y:S04]  /*56460*/  STL [R1+0x4a60], R39 ;  /* 0x004a602701007387 */ /* 0x000fe80000100800 */
[----:B------:R-:W2:Y:S04]  /*56470*/  LDL.LU R248, [R1+0xe40] ;  /* 0x000e400001f87983 */ /* 0x000ea80000300800 */
[----:B------:R-:W-:Y:S04]  /*56480*/  STL.64 [R1+0x420], R40 ;  /* 0x0004202801007387 */ /* 0x000fe80000100a00 */
[----:B------:R-:W-:Y:S04]  /*56490*/  STL.64 [R1+0x428], R42 ;  /* 0x0004282a01007387 */ /* 0x000fe80000100a00 */
[----:B------:R-:W2:Y:S01]  /*564a0*/  LDL.LU R249, [R1+0xe44] ;  /* 0x000e440001f97983 */ /* 0x000ea20000300800 */
[----:B------:R-:W-:Y:S01]  /*564b0*/  IMAD.MOV.U32 R250, RZ, RZ, R61 ;  /* 0x000000fffffa7224 */ /* 0x000fe200078e003d */
[----:B------:R-:W-:-:S02]  /*564c0*/  MOV R251, R60 ;  /* 0x0000003c00fb7202 */ /* 0x000fc40000000f00 */
[----:B------:R-:W-:Y:S01]  /*564d0*/  HMMA.1688.F32.TF32 R60, R216, R4, R244 ;  /* 0x00000004d83c723c */ /* 0x000fe200000810f4 */
[----:B------:R-:W3:Y:S01]  /*564e0*/  LDSM.16.M88.4 R40, [R3+0xd2000] ;  /* 0x0d2000000328783b */ /* 0x000ee20000000200 */
[----:B------:R-:W-:Y:S01]  /*564f0*/  IMAD.MOV.U32 R234, RZ, RZ, R45 ;  /* 0x000000ffffea7224 */ /* 0x000fe200078e002d */
[----:B------:R-:W-:Y:S01]  /*56500*/  MOV R235, R44 ;  /* 0x0000002c00eb7202 */ /* 0x000fe20000000f00 */
[----:B------:R-:W-:Y:S01]  /*56510*/  IMAD.MOV.U32 R233, RZ, RZ, R48 ;  /* 0x000000ffffe97224 */ /* 0x000fe200078e0030 */
[----:B------:R-:W4:Y:S01]  /*56520*/  LDSM.16.M88.4 R44, [R3+0xd4000] ;  /* 0x0d400000032c783b */ /* 0x000f220000000200 */
[----:B------:R-:W-:Y:S01]  /*56530*/  MOV R232, R49 ;  /* 0x0000003100e87202 */ /* 0x000fe20000000f00 */
[----:B------:R-:W-:Y:S02]  /*56540*/  IMAD.MOV.U32 R246, RZ, RZ, R53 ;  /* 0x000000fffff67224 */ /* 0x000fe400078e0035 */
[----:B------:R-:W5:Y:S01]  /*56550*/  LDSM.16.M88.4 R48, [R3+0xd6000] ;  /* 0x0d6000000330783b */ /* 0x000f620000000200 */
[----:B------:R-:W-:Y:S01]  /*56560*/  IMAD.MOV.U32 R247, RZ, RZ, R52 ;  /* 0x000000fffff77224 */ /* 0x000fe200078e0034 */
[----:B------:R-:W-:Y:S01]  /*56570*/  MOV R245, R56 ;  /* 0x0000003800f57202 */ /* 0x000fe20000000f00 */
[----:B------:R-:W-:Y:S01]  /*56580*/  IMAD.MOV.U32 R244, RZ, RZ, R57 ;  /* 0x000000fffff47224 */ /* 0x000fe200078e0039 */
[----:B------:R-:W4:Y:S04]  /*56590*/  LDSM.16.M88.4 R52, [R3+0xd8000] ;  /* 0x0d8000000334783b */ /* 0x000f280000000200 */
[----:B------:R-:W4:Y:S07]  /*565a0*/  LDSM.16.M88.4 R56, [R3+0xda000] ;  /* 0x0da000000338783b */ /* 0x000f2e0000000200 */
[----:B-1----:R-:W-:Y:S01]  /*565b0*/  IMAD.MOV.U32 R27, RZ, RZ, R60 ;  /* 0x000000ffff1b7224 */ /* 0x002fe200078e003c */
[----:B------:R-:W-:Y:S01]  /*565c0*/  MOV R23, R62 ;  /* 0x0000003e00177202 */ /* 0x000fe20000000f00 */
[----:B------:R-:W-:-:S02]  /*565d0*/  IMAD.MOV.U32 R22, RZ, RZ, R61 ;  /* 0x000000ffff167224 */ /* 0x000fc400078e003d */
[----:B------:R-:W-:Y:S02]  /*565e0*/  IMAD.MOV.U32 R18, RZ, RZ, R63 ;  /* 0x000000ffff127224 */ /* 0x000fe400078e003f */
[----:B------:R-:W1:Y:S04]  /*565f0*/  LDSM.16.M88.4 R60, [R3+0xdc000] ;  /* 0x0dc00000033c783b */ /* 0x000e680000000200 */
[----:B---3--:R-:W-:Y:S04]  /*56600*/  STL [R1+0x4a6c], R42 ;  /* 0x004a6c2a01007387 */ /* 0x008fe80000100800 */
[----:B------:R3:W-:Y:S04]  /*56610*/  STL [R1+0x4a68], R43 ;  /* 0x004a682b01007387 */ /* 0x0007e80000100800 */
[----:B------:R-:W-:Y:S04]  /*56620*/  STL [R1+0x4a7c], R18 ;  /* 0x004a7c1201007387 */ /* 0x000fe80000100800 */
[----:B------:R-:W-:Y:S04]  /*56630*/  STL [R1+0x4a78], R23 ;  /* 0x004a781701007387 */ /* 0x000fe80000100800 */
[----:B------:R-:W-:Y:S04]  /*56640*/  STL [R1+0x4a74], R22 ;  /* 0x004a741601007387 */ /* 0x000fe80000100800 */
[----:B------:R-:W-:Y:S04]  /*56650*/  STL [R1+0x4a70], R27 ;  /* 0x004a701b01007387 */ /* 0x000fe80000100800 */
[----:B----4-:R-:W-:Y:S04]  /*56660*/  STL [R1+0x49c8], R46 ;  /* 0x0049c82e01007387 */ /* 0x010fe80000100800 */
[----:B------:R-:W-:Y:S04]  /*56670*/  STL [R1+0x49c4], R47 ;  /* 0x0049c42f01007387 */ /* 0x000fe80000100800 */
[----:B-----5:R-:W-:Y:S04]  /*56680*/  STL [R1+0x49d0], R50 ;  /* 0x0049d03201007387 */ /* 0x020fe80000100800 */
[----:B------:R-:W-:Y:S04]  /*56690*/  STL [R1+0x49cc], R51 ;  /* 0x0049cc3301007387 */ /* 0x000fe80000100800 */
[----:B------:R-:W-:Y:S04]  /*566a0*/  STL [R1+0x49d4], R54 ;  /* 0x0049d43601007387 */ /* 0x000fe80000100800 */
[----:B------:R-:W-:Y:S04]  /*566b0*/  STL [R1+0x49c0], R55 ;  /* 0x0049c03701007387 */ /* 0x000fe80000100800 */
[----:B------:R-:W-:Y:S04]  /*566c0*/  STL [R1+0x49d8], R58 ;  /* 0x0049d83a01007387 */ /* 0x000fe80000100800 */
[----:B------:R-:W-:Y:S04]  /*566d0*/  STL [R1+0x49bc], R59 ;  /* 0x0049bc3b01007387 */ /* 0x000fe80000100800 */
[----:B-1----:R-:W-:Y:S04]  /*566e0*/  STL [R1+0x49b8], R62 ;  /* 0x0049b83e01007387 */ /* 0x002fe80000100800 */
[----:B------:R-:W-:Y:S01]  /*566f0*/  STL [R1+0x49b4], R63 ;  /* 0x0049b43f01007387 */ /* 0x000fe20000100800 */
[----:B--2---:R-:W-:Y:S03]  /*56700*/  HMMA.1688.F32.TF32 R68, R216, R8, R248 ;  /* 0x00000008d844723c */ /* 0x004fe600000810f8 */
[----:B------:R-:W2:Y:S04]  /*56710*/  LDL.LU R248, [R1+0xf40] ;  /* 0x000f400001f87983 */ /* 0x000ea80000300800 */
[----:B------:R-:W2:Y:S01]  /*56720*/  LDL.LU R249, [R1+0xf44] ;  /* 0x000f440001f97983 */ /* 0x000ea20000300800 */
[----:B------:R-:W-:Y:S01]  /*56730*/  IMAD.MOV.U32 R250, RZ, RZ, R65 ;  /* 0x000000fffffa7224 */ /* 0x000fe200078e0041 */
[----:B------:R-:W-:-:S02]  /*56740*/  MOV R251, R64 ;  /* 0x0000004000fb7202 */ /* 0x000fc40000000f00 */
[----:B------:R-:W1:Y:S11]  /*56750*/  LDSM.16.M88.4 R64, [R3+0xde000] ;  /* 0x0de000000340783b */ /* 0x000e760000000200 */
[----:B------:R-:W-:Y:S02]  /*56760*/  @!UPT UIADD3 URZ, URZ, URZ, URZ ;  /* 0x0000003f3f3ff290 */ /* 0x000fe4000fffe03f */
[----:B------:R-:W-:Y:S01]  /*56770*/  IMAD.MOV.U32 R35, RZ, RZ, R68 ;  /* 0x000000ffff237224 */ /* 0x000fe200078e0044 */
[----:B------:R-:W-:Y:S01]  /*56780*/  MOV R31, R70 ;  /* 0x00000046001f7202 */ /* 0x000fe20000000f00 */
[----:B------:R-:W-:Y:S02]  /*56790*/  IMAD.MOV.U32 R30, RZ, RZ, R69 ;  /* 0x000000ffff1e7224 */ /* 0x000fe400078e0045 */
[----:B------:R-:W-:Y:S02]  /*567a0*/  IMAD.MOV.U32 R26, RZ, RZ, R71 ;  /* 0x000000ffff1a7224 */ /* 0x000fe400078e0047 */
[C---:B------:R-:W-:Y:S03]  /*567b0*/  HMMA.1688.F32.TF32 R68, R216.reuse, R12, R232 ;  /* 0x0000000cd844723c */ /* 0x040fe600000810e8 */
[----:B------:R-:W-:Y:S11]  /*567c0*/  STL [R1+0x4a8c], R26 ;  /* 0x004a8c1a01007387 */ /* 0x000ff60000100800 */
[----:B------:R-:W-:Y:S10]  /*567d0*/  @!UPT UIADD3 URZ, URZ, URZ, URZ ;  /* 0x0000003f3f3ff290 */ /* 0x000ff4000fffe03f */
[----:B---3--:R-:W-:Y:S01]  /*567e0*/  IMAD.MOV.U32 R43, RZ, RZ, R68 ;  /* 0x000000ffff2b7224 */ /* 0x008fe200078e0044 */
[----:B------:R-:W-:Y:S01]  /*567f0*/  MOV R39, R70 ;  /* 0x0000004600277202 */ /* 0x000fe20000000f00 */
[----:B------:R-:W-:Y:S02]  /*56800*/  IMAD.MOV.U32 R38, RZ, RZ, R69 ;  /* 0x000000ffff267224 */ /* 0x000fe400078e0045 */
[----:B------:R-:W-:Y:S02]  /*56810*/  IMAD.MOV.U32 R34, RZ, RZ, R71 ;  /* 0x000000ffff227224 */ /* 0x000fe400078e0047 */
[C---:B------:R-:W-:Y:S01]  /*56820*/  HMMA.1688.F32.TF32 R68, R216.reuse, R16, R244 ;  /* 0x00000010d844723c */ /* 0x040fe200000810f4 */
[----:B------:R-:W-:Y:S04]  /*56830*/  STL [R1+0x4a88], R31 ;  /* 0x004a881f01007387 */ /* 0x000fe80000100800 */
[----:B------:R-:W-:Y:S04]  /*56840*/  STL [R1+0x4a84], R30 ;  /* 0x004a841e01007387 */ /* 0x000fe80000100800 */
[----:B------:R-:W-:Y:S04]  /*56850*/  STL [R1+0x4a80], R35 ;  /* 0x004a802301007387 */ /* 0x000fe80000100800 */
[----:B-1----:R-:W-:Y:S04]  /*56860*/  STL [R1+0x49dc], R66 ;  /* 0x0049dc4201007387 */ /* 0x002fe80000100800 */
[----:B------:R-:W-:Y:S04]  /*56870*/  STL [R1+0x49b0], R67 ;  /* 0x0049b04301007387 */ /* 0x000fe80000100800 */
[----:B------:R1:W-:Y:S03]  /*56880*/  STL [R1+0x4418], R3 ;  /* 0x0044180301007387 */ /* 0x0003e60000100800 */
[----:B------:R-:W-:Y:S01]  /*56890*/  IMAD.MOV.U32 R42, RZ, RZ, R71 ;  /* 0x000000ffff2a7224 */ /* 0x000fe200078e0047 */
[----:B------:R-:W-:Y:S01]  /*568a0*/  STL [R1+0x4a9c], R34 ;  /* 0x004a9c2201007387 */ /* 0x000fe20000100800 */
[----:B------:R-:W-:Y:S01]  /*568b0*/  IMAD.MOV.U32 R27, RZ, RZ, R70 ;  /* 0x000000ffff1b7224 */ /* 0x000fe200078e0046 */
[----:B------:R-:W-:Y:S01]  /*568c0*/  MOV R22, R69 ;  /* 0x0000004500167202 */ /* 0x000fe20000000f00 */
[----:B------:R-:W-:Y:S01]  /*568d0*/  IMAD.MOV.U32 R23, RZ, RZ, R68 ;  /* 0x000000ffff177224 */ /* 0x000fe200078e0044 */
[----:B------:R-:W-:Y:S04]  /*568e0*/  STL [R1+0x4a98], R39 ;  /* 0x004a982701007387 */ /* 0x000fe80000100800 */
[----:B------:R-:W-:Y:S04]  /*568f0*/  STL [R1+0x4a94], R38 ;  /* 0x004a942601007387 */ /* 0x000fe80000100800 */
[----:B------:R-:W-:Y:S04]  /*56900*/  STL [R1+0x4a90], R43 ;  /* 0x004a902b01007387 */ /* 0x000fe80000100800 */
[----:B------:R-:W-:Y:S04]  /*56910*/  STL [R1+0x4aac], R42 ;  /* 0x004aac2a01007387 */ /* 0x000fe80000100800 */
[----:B------:R3:W-:Y:S04]  /*56920*/  STL [R1+0x4aa8], R27 ;  /* 0x004aa81b01007387 */ /* 0x0007e80000100800 */
[----:B------:R-:W-:Y:S04]  /*56930*/  STL [R1+0x4aa4], R22 ;  /* 0x004aa41601007387 */ /* 0x000fe80000100800 */
[----:B------:R4:W-:Y:S01]  /*56940*/  STL [R1+0x4aa0], R23 ;  /* 0x004aa01701007387 */ /* 0x0009e20000100800 */
[----:B--2---:R-:W-:Y:S03]  /*56950*/  HMMA.1688.F32.TF32 R68, R216, R20, R248 ;  /* 0x00000014d844723c */ /* 0x004fe600000810f8 */
[----:B------:R-:W2:Y:S04]  /*56960*/  LDL.LU R248, [R1+0xef0] ;  /* 0x000ef00001f87983 */ /* 0x000ea80000300800 */
        /* <DEDUP_REMOVED lines=30> */
[----:B------:R-:W3:Y:S01]  /*56b50*/  LDL.LU R75, [R1+0xf0c] ;  /* 0x000f0c00014b7983 */ /* 0x000ee20000300800 */
[----:B------:R-:W-:-:S03]  /*56b60*/  MOV R19, R68 ;  /* 0x0000004400137202 */ /* 0x000fc60000000f00 */
[----:B------:R-:W4:Y:S01]  /*56b70*/  LDL.LU R224, [R1+0x1520] ;  /* 0x0015200001e07983 */ /* 0x000f220000300800 */
[----:B------:R-:W-:-:S03]  /*56b80*/  IMAD.MOV.U32 R14, RZ, RZ, R69 ;  /* 0x000000ffff0e7224 */ /* 0x000fc600078e0045 */
[----:B------:R-:W4:Y:S01]  /*56b90*/  LDL.LU R225, [R1+0x1524] ;  /* 0x0015240001e17983 */ /* 0x000f220000300800 */
[----:B------:R-:W-:-:S03]  /*56ba0*/  IMAD.MOV.U32 R15, RZ, RZ, R70 ;  /* 0x000000ffff0f7224 */ /* 0x000fc600078e0046 */
[----:B------:R-:W4:Y:S01]  /*56bb0*/  LDL.LU R226, [R1+0x1528] ;  /* 0x0015280001e27983 */ /* 0x000f220000300800 */
[----:B------:R-:W-:-:S03]  /*56bc0*/  MOV R10, R71 ;  /* 0x00000047000a7202 */ /* 0x000fc60000000f00 */
        /* <DEDUP_REMOVED lines=9> */
[----:B------:R1:W-:Y:S04]  /*56c60*/  STL [R1+0x4ab8], R15 ;  /* 0x004ab80f01007387 */ /* 0x0003e80000100800 */
[----:B------:R1:W-:Y:S04]  /*56c70*/  STL [R1+0x4ab4], R14 ;  /* 0x004ab40e01007387 */ /* 0x0003e80000100800 */
[----:B------:R1:W-:Y:S01]  /*56c80*/  STL [R1+0x4ab0], R19 ;  /* 0x004ab01301007387 */ /* 0x0003e20000100800 */
[C---:B--2---:R-:W-:Y:S08]  /*56c90*/  HMMA.1688.F32.TF32 R76, R216.reuse, R32, R76 ;  /* 0x00000020d84c723c */ /* 0x044ff0000008104c */
[C---:B---3--:R-:W-:Y:S11]  /*56ca0*/  HMMA.1688.F32.TF32 R72, R216.reuse, R36, R72 ;  /* 0x00000024d848723c */ /* 0x048ff60000081048 */
[----:B------:R-:W-:Y:S05]  /*56cb0*/  @!UPT UIADD3 URZ, URZ, URZ, URZ ;  /* 0x0000003f3f3ff290 */ /* 0x000fea000fffe03f */
[----:B------:R-:W-:Y:S01]  /*56cc0*/  MOV R11, R76 ;  /* 0x0000004c000b7202 */ /* 0x000fe20000000f00 */
[----:B------:R-:W-:Y:S01]  /*56cd0*/  IMAD.MOV.U32 R6, RZ, RZ, R77 ;  /* 0x000000ffff067224 */ /* 0x000fe200078e004d */
[----:B-1----:R-:W-:Y:S01]  /*56ce0*/  MOV R3, R79 ;  /* 0x0000004f00037202 */ /* 0x002fe20000000f00 */
[----:B------:R-:W-:Y:S01]  /*56cf0*/  IMAD.MOV.U32 R7, RZ, RZ, R78 ;  /* 0x000000ffff077224 */ /* 0x000fe200078e004e */
[----:B----4-:R-:W-:Y:S04]  /*56d00*/  HMMA.1688.F32.TF32 R68, R216, R40, R68 ;  /* 0x00000028d844723c */ /* 0x010fe80000081044 */
[----:B------:R-:W-:Y:S01]  /*56d10*/  IMAD.MOV.U32 R27, RZ, RZ, R72 ;  /* 0x000000ffff1b7224 */ /* 0x000fe200078e0048 */
[----:B------:R-:W-:Y:S01]  /*56d20*/  MOV R23, R74 ;  /* 0x0000004a00177202 */ /* 0x000fe20000000f00 */
[----:B------:R-:W-:-:S02]  /*56d30*/  IMAD.MOV.U32 R22, RZ, RZ, R73 ;  /* 0x000000ffff167224 */ /* 0x000fc400078e0049 */
[----:B------:R-:W-:Y:S02]  /*56d40*/  IMAD.MOV.U32 R34, RZ, RZ, R75 ;  /* 0x000000ffff227224 */ /* 0x000fe400078e004b */
[C---:B------:R-:W-:Y:S08]  /*56d50*/  HMMA.1688.F32.TF32 R72, R216.reuse, R48, R224 ;  /* 0x00000030d848723c */ /* 0x040ff000000810e0 */
[----:B-----5:R-:W-:Y:S06]  /*56d60*/  HMMA.1688.F32.TF32 R76, R216, R44, R220 ;  /* 0x0000002cd84c723c */ /* 0x020fec00000810dc */
[----:B------:R-:W-:Y:S01]  /*56d70*/  IMAD.MOV.U32 R15, RZ, RZ, R68 ;  /* 0x000000ffff0f7224 */ /* 0x000fe200078e0044 */
[----:B------:R-:W-:Y:S01]  /*56d80*/  MOV R14, R69 ;  /* 0x00000045000e7202 */ /* 0x000fe20000000f00 */
[----:B------:R-:W-:-:S02]  /*56d90*/  IMAD.MOV.U32 R19, RZ, RZ, R70 ;  /* 0x000000ffff137224 */ /* 0x000fc400078e0046 */
[----:B------:R-:W-:Y:S02]  /*56da0*/  IMAD.MOV.U32 R42, RZ, RZ, R71 ;  /* 0x000000ffff2a7224 */ /* 0x000fe400078e0047 */
[C---:B------:R-:W-:Y:S11]  /*56db0*/  HMMA.1688.F32.TF32 R68, R216.reuse, R52, R228 ;  /* 0x00000034d844723c */ /* 0x040ff600000810e4 */
        /* <DEDUP_REMOVED lines=8> */
[C---:B-1----:R-:W-:Y:S08]  /*56e40*/  HMMA.1688.F32.TF32 R68, R216.reuse, R64, R248 ;  /* 0x00000040d844723c */ /* 0x042ff000000810f8 */
[C---:B------:R-:W-:Y:S01]  /*56e50*/  HMMA.1688.F32.TF32 R80, R216.reuse, R28, R80 ;  /* 0x0000001cd850723c */ /* 0x040fe20000081050 */
[----:B------:R-:W-:Y:S07]  /*56e60*/  STL.64 [R1+0x780], R76 ;  /* 0x0007804c01007387 */ /* 0x000fee0000100a00 */
[----:B------:R-:W-:Y:S01]  /*56e70*/  HMMA.1688.F32.TF32 R84, R216, R24, R84 ;  /* 0x00000018d854723c */ /* 0x000fe20000081054 */
[----:B------:R-:W-:Y:S04]  /*56e80*/  STL.64 [R1+0x788], R78 ;  /* 0x0007884e01007387 */ /* 0x000fe80000100a00 */
        /* <DEDUP_REMOVED lines=8> */
[----:B-1----:R-:W4:Y:S04]  /*56f10*/  LDL.LU R68, [R1+0x1460] ;  /* 0x0014600001447983 */ /* 0x002f280000300800 */
[----:B------:R-:W4:Y:S04]  /*56f20*/  LDL.LU R69, [R1+0x1464] ;  /* 0x0014640001457983 */ /* 0x000f280000300800 */
[----:B---3--:R-:W4:Y:S04]  /*56f30*/  LDL.LU R70, [R1+0x1468] ;  /* 0x0014680001467983 */ /* 0x008f280000300800 */
[----:B------:R-:W4:Y:S01]  /*56f40*/  LDL.LU R71, [R1+0x146c] ;  /* 0x00146c0001477983 */ /* 0x000f220000300800 */
[----:B------:R-:W-:-:S03]  /*56f50*/  IMAD.MOV.U32 R39, RZ, RZ, R80 ;  /* 0x000000ffff277224 */ /* 0x000fc600078e0050 */
[----:B------:R-:W3:Y:S01]  /*56f60*/  LDL.LU R72, [R1+0x1470] ;  /* 0x0014700001487983 */ /* 0x000ee20000300800 */
[----:B------:R-:W-:-:S03]  /*56f70*/  MOV R38, R81 ;  /* 0x0000005100267202 */ /* 0x000fc60000000f00 */
[----:B------:R-:W3:Y:S01]  /*56f80*/  LDL.LU R73, [R1+0x1474] ;  /* 0x0014740001497983 */ /* 0x000ee20000300800 */
[----:B------:R-:W-:-:S03]  /*56f90*/  IMAD.MOV.U32 R43, RZ, RZ, R82 ;  /* 0x000000ffff2b7224 */ /* 0x000fc600078e0052 */
[----:B------:R-:W3:Y:S01]  /*56fa0*/  LDL.LU R74, [R1+0x1478] ;  /* 0x00147800014a7983 */ /* 0x000ee20000300800 */
[----:B------:R-:W-:-:S03]  /*56fb0*/  IMAD.MOV.U32 R26, RZ, RZ, R83 ;  /* 0x000000ffff1a7224 */ /* 0x000fc600078e0053 */
[----:B------:R-:W3:Y:S01]  /*56fc0*/  LDL.LU R75, [R1+0x147c] ;  /* 0x00147c00014b7983 */ /* 0x000ee20000300800 */
        /* <DEDUP_REMOVED lines=52> */
[----:B------:R-:W-:Y:S04]  /*57310*/  LDS R216, [R161+0x8180] ;  /* 0x00818000a1d87984 */ /* 0x000fe80000000800 */
[----:B------:R-:W-:Y:S04]  /*57320*/  LDS R218, [R161+0xa180] ;  /* 0x00a18000a1da7984 */ /* 0x000fe80000000800 */
[----:B------:R-:W-:Y:S04]  /*57330*/  LDS R217, [R189+0x8180] ;  /* 0x00818000bdd97984 */ /* 0x000fe80000000800 */
[----:B------:R-:W1:Y:S01]  /*57340*/  LDS R219, [R189+0xa180] ;  /* 0x00a18000bddb7984 */ /* 0x000e620000000800 */
[C---:B--2---:R-:W-:Y:S08]  /*57350*/  HMMA.1688.F32.TF32 R104, R240.reuse, R8, R96 ;  /* 0x00000008f068723c */ /* 0x044ff00000081060 */
[C---:B------:R-:W-:Y:S08]  /*57360*/  HMMA.1688.F32.TF32 R96, R240.reuse, R16, R88 ;  /* 0x00000010f060723c */ /* 0x040ff00000081058 */
[C---:B---3--:R-:W-:Y:S08]  /*57370*/  HMMA.1688.F32.TF32 R108, R240.reuse, R4, R100 ;  /* 0x00000004f06c723c */ /* 0x048ff00000081064 */
[C---:B-----5:R-:W-:Y:S08]  /*57380*/  HMMA.1688.F32.TF32 R88, R240.reuse, R24, R80 ;  /* 0x00000018f058723c */ /* 0x060ff00000081050 */
[C---:B----4-:R-:W-:Y:S08]  /*57390*/  HMMA.1688.F32.TF32 R100, R240.reuse, R12, R92 ;  /* 0x0000000cf064723c */ /* 0x050ff0000008105c */
[C---:B------:R-:W-:Y:S08]  /*573a0*/  HMMA.1688.F32.TF32 R92, R240.reuse, R20, R84 ;  /* 0x00000014f05c723c */ /* 0x040ff00000081054 */
[C---:B------:R-:W-:Y:S08]  /*573b0*/  HMMA.1688.F32.TF32 R84, R240.reuse, R28, R76 ;  /* 0x0000001cf054723c */ /* 0x040ff0000008104c */
[C---:B------:R-:W-:Y:S01]  /*573c0*/  HMMA.1688.F32.TF32 R80, R240.reuse, R32, R72 ;  /* 0x00000020f050723c */ /* 0x040fe20000081048 */
[----:B------:R-:W-:Y:S07]  /*573d0*/  STL.64 [R1+0x7b0], R108 ;  /* 0x0007b06c01007387 */ /* 0x000fee0000100a00 */
[C---:B------:R-:W-:Y:S01]  /*573e0*/  HMMA.1688.F32.TF32 R76, R240.reuse, R36, R68 ;  /* 0x00000024f04c723c */ /* 0x040fe20000081044 */
[----:B------:R-:W-:Y:S07]  /*573f0*/  STL.64 [R1+0x7b8], R110 ;  /* 0x0007b86e01007387 */ /* 0x000fee0000100a00 */
[C---:B------:R-:W-:Y:S01]  /*57400*/  HMMA.1688.F32.TF32 R72, R240.reuse, R40, R220 ;  /* 0x00000028f048723c */ /* 0x040fe200000810dc */
        /* <DEDUP_REMOVED lines=18> */
[----:B------:R2:W-:Y:S02]  /*57530*/  STL.64 [R1+0xa38], R74 ;  /* 0x000a384a01007387 */ /* 0x0005e40000100a00 */
[----:B--2---:R-:W-:Y:S01]  /*57540*/  HMMA.1688.F32.TF32 R72, R240, R48, R228 ;  /* 0x00000030f048723c */ /* 0x004fe200000810e4 */
[----:B------:R-:W-:Y:S01]  /*57550*/  MOV R66, R68 ;  /* 0x0000004400427202 */ /* 0x000fe20000000f00 */
[----:B------:R-:W-:Y:S01]  /*57560*/  IMAD.MOV.U32 R58, RZ, RZ, R69 ;  /* 0x000000ffff3a7224 */ /* 0x000fe200078e0045 */
[----:B------:R-:W-:Y:S01]  /*57570*/  MOV R50, R71 ;  /* 0x0000004700327202 */ /* 0x000fe20000000f00 */
[----:B------:R-:W-:-:S04]  /*57580*/  IMAD.MOV.U32 R54, RZ, RZ, R70 ;  /* 0x000000ffff367224 */ /* 0x000fc800078e0046 */
[C---:B------:R-:W-:Y:S01]  /*57590*/  HMMA.1688.F32.TF32 R68, R240.reuse, R52, R232 ;  /* 0x00000034f044723c */ /* 0x040fe200000810e8 */
[----:B------:R-:W-:Y:S04]  /*575a0*/  STL [R1+0x49ec], R50 ;  /* 0x0049ec3201007387 */ /* 0x000fe80000100800 */
[----:B------:R-:W-:Y:S04]  /*575b0*/  STL [R1+0x49e8], R54 ;  /* 0x0049e83601007387 */ /* 0x000fe80000100800 */
[----:B------:R-:W-:Y:S04]  /*575c0*/  STL [R1+0x49e4], R58 ;  /* 0x0049e43a01007387 */ /* 0x000fe80000100800 */
[----:B------:R-:W-:Y:S04]  /*575d0*/  STL [R1+0x49e0], R66 ;  /* 0x0049e04201007387 */ /* 0x000fe80000100800 */
[----:B------:R-:W-:Y:S04]  /*575e0*/  STL.64 [R1+0xa10], R72 ;  /* 0x000a104801007387 */ /* 0x000fe80000100a00 */
[----:B------:R2:W-:Y:S02]  /*575f0*/  STL.64 [R1+0xa18], R74 ;  /* 0x000a184a01007387 */ /* 0x0005e40000100a00 */
[----:B--2---:R-:W-:Y:S01]  /*57600*/  HMMA.1688.F32.TF32 R72, R240, R56, R244 ;  /* 0x00000038f048723c */ /* 0x004fe200000810f4 */
[----:B------:R-:W-:Y:S01]  /*57610*/  IMAD.MOV.U32 R66, RZ, RZ, R71 ;  /* 0x000000ffff427224 */ /* 0x000fe200078e0047 */
[----:B------:R-:W-:Y:S01]  /*57620*/  MOV R58, R70 ;  /* 0x00000046003a7202 */ /* 0x000fe20000000f00 */
[----:B------:R-:W-:-:S02]  /*57630*/  IMAD.MOV.U32 R50, RZ, RZ, R68 ;  /* 0x000000ffff327224 */ /* 0x000fc400078e0044 */
[----:B------:R-:W-:Y:S01]  /*57640*/  IMAD.MOV.U32 R54, RZ, RZ, R69 ;  /* 0x000000ffff367224 */ /* 0x000fe200078e0045 */
[----:B------:R-:W-:Y:S04]  /*57650*/  STL [R1+0x49fc], R66 ;  /* 0x0049fc4201007387 */ /* 0x000fe80000100800 */
[----:B------:R-:W-:Y:S01]  /*57660*/  STL [R1+0x49f8], R58 ;  /* 0x0049f83a01007387 */ /* 0x000fe20000100800 */
[----:B------:R-:W-:Y:S03]  /*57670*/  HMMA.1688.F32.TF32 R68, R240, R60, R248 ;  /* 0x0000003cf044723c */ /* 0x000fe600000810f8 */
[----:B------:R-:W-:Y:S04]  /*57680*/  STL [R1+0x49f4], R50 ;  /* 0x0049f43201007387 */ /* 0x000fe80000100800 */
[----:B------:R-:W-:Y:S05]  /*57690*/  STL [R1+0x49f0], R54 ;  /* 0x0049f03601007387 */ /* 0x000fea0000100800 */
[----:B------:R2:W-:Y:S04]  /*576a0*/  STL.64 [R1+0x9f0], R72 ;  /* 0x0009f04801007387 */ /* 0x0005e80000100a00 */
[----:B------:R3:W-:Y:S04]  /*576b0*/  STL.64 [R1+0x9f8], R74 ;  /* 0x0009f84a01007387 */ /* 0x0007e80000100a00 */
        /* <DEDUP_REMOVED lines=25> */
[----:B--2---:R-:W2:Y:S01]  /*57850*/  LDL.LU R72, [R1+0xec0] ;  /* 0x000ec00001487983 */ /* 0x004ea20000300800 */
[----:B------:R-:W-:-:S03]  /*57860*/  MOV R46, R69 ;  /* 0x00000045002e7202 */ /* 0x000fc60000000f00 */
[----:B------:R-:W2:Y:S01]  /*57870*/  LDL.LU R73, [R1+0xec4] ;  /* 0x000ec40001497983 */ /* 0x000ea20000300800 */
[----:B------:R-:W-:-:S03]  /*57880*/  IMAD.MOV.U32 R47, RZ, RZ, R70 ;  /* 0x000000ffff2f7224 */ /* 0x000fc600078e0046 */
[----:B---3--:R-:W2:Y:S01]  /*57890*/  LDL.LU R74, [R1+0xec8] ;  /* 0x000ec800014a7983 */ /* 0x008ea20000300800 */
[----:B------:R-:W-:-:S03]  /*578a0*/  IMAD.MOV.U32 R55, RZ, RZ, R71 ;  /* 0x000000ffff377224 */ /* 0x000fc600078e0047 */
        /* <DEDUP_REMOVED lines=13> */
[----:B------:R1:W-:Y:S04]  /*57980*/  STL [R1+0x4a0c], R55 ;  /* 0x004a0c3701007387 */ /* 0x0003e80000100800 */
[----:B------:R-:W-:Y:S04]  /*57990*/  STL [R1+0x4a08], R47 ;  /* 0x004a082f01007387 */ /* 0x000fe80000100800 */
[----:B------:R1:W-:Y:S04]  /*579a0*/  STL [R1+0x4a04], R46 ;  /* 0x004a042e01007387 */ /* 0x0003e80000100800 */
[----:B------:R1:W-:Y:S01]  /*579b0*/  STL [R1+0x4a00], R51 ;  /* 0x004a003301007387 */ /* 0x0003e20000100800 */
[----:B----4-:R-:W-:Y:S03]  /*579c0*/  HMMA.1688.F32.TF32 R80, R240, R64, R80 ;  /* 0x00000040f050723c */ /* 0x010fe60000081050 */
[----:B------:R-:W-:Y:S04]  /*579d0*/  LDS R240, [R161+0x8200] ;  /* 0x00820000a1f07984 */ /* 0x000fe80000000800 */
[----:B------:R-:W-:Y:S04]  /*579e0*/  LDS R242, [R161+0xa200] ;  /* 0x00a20000a1f27984 */ /* 0x000fe80000000800 */
[----:B------:R-:W-:Y:S04]  /*579f0*/  LDS R241, [R189+0x8200] ;  /* 0x00820000bdf17984 */ /* 0x000fe80000000800 */
[----:B------:R-:W4:Y:S01]  /*57a00*/  LDS R243, [R189+0xa200] ;  /* 0x00a20000bdf37984 */ /* 0x000f220000000800 */
[----:B-----5:R-:W-:Y:S08]  /*57a10*/  HMMA.1688.F32.TF32 R76, R236, R4, R76 ;  /* 0x00000004ec4c723c */ /* 0x020ff0000008104c */
[----:B------:R-:W-:Y:S01]  /*57a20*/  MOV R54, R83 ;  /* 0x0000005300367202 */ /* 0x000fe20000000f00 */
[----:B------:R-:W-:Y:S01]  /*57a30*/  IMAD.MOV.U32 R50, RZ, RZ, R82 ;  /* 0x000000ffff327224 */ /* 0x000fe200078e0052 */
[----:B------:R-:W-:Y:S01]  /*57a40*/  MOV R66, R80 ;  /* 0x0000005000427202 */ /* 0x000fe20000000f00 */
[----:B------:R-:W-:-:S02]  /*57a50*/  IMAD.MOV.U32 R58, RZ, RZ, R81 ;  /* 0x000000ffff3a7224 */ /* 0x000fc400078e0051 */
[----:B------:R5:W-:Y:S04]  /*57a60*/  STL [R1+0x4a1c], R54 ;  /* 0x004a1c3601007387 */ /* 0x000be80000100800 */
[----:B------:R1:W-:Y:S01]  /*57a70*/  STL [R1+0x4a18], R50 ;  /* 0x004a183201007387 */ /* 0x0003e20000100800 */
[C---:B--2---:R-:W-:Y:S08]  /*57a80*/  HMMA.1688.F32.TF32 R72, R236.reuse, R8, R72 ;  /* 0x00000008ec48723c */ /* 0x044ff00000081048 */
[----:B---3--:R-:W-:Y:S01]  /*57a90*/  HMMA.1688.F32.TF32 R68, R236, R12, R68 ;  /* 0x0000000cec44723c */ /* 0x008fe20000081044 */
[----:B-1----:R-:W-:Y:S01]  /*57aa0*/  IMAD.MOV.U32 R55, RZ, RZ, R76 ;  /* 0x000000ffff377224 */ /* 0x002fe200078e004c */
[----:B------:R-:W-:Y:S01]  /*57ab0*/  MOV R46, R78 ;  /* 0x0000004e002e7202 */ /* 0x000fe20000000f00 */
[----:B------:R-:W-:Y:S01]  /*57ac0*/  IMAD.MOV.U32 R47, RZ, RZ, R77 ;  /* 0x000000ffff2f7224 */ /* 0x000fe200078e004d */
[----:B------:R1:W-:Y:S01]  /*57ad0*/  STL [R1+0x4a14], R66 ;  /* 0x004a144201007387 */ /* 0x0003e20000100800 */
[----:B------:R-:W-:-:S03]  /*57ae0*/  IMAD.MOV.U32 R51, RZ, RZ, R79 ;  /* 0x000000ffff337224 */ /* 0x000fc600078e004f */
[----:B------:R2:W-:Y:S08]  /*57af0*/  STL [R1+0x4a10], R58 ;  /* 0x004a103a01007387 */ /* 0x0005f00000100800 */
[----:B-----5:R-:W-:Y:S01]  /*57b00*/  IMAD.MOV.U32 R54, RZ, RZ, R72 ;  /* 0x000000ffff367224 */ /* 0x020fe200078e0048 */
[----:B------:R-:W-:Y:S01]  /*57b10*/  MOV R50, R73 ;  /* 0x0000004900327202 */ /* 0x000fe20000000f00 */
[----:B-1----:R-:W-:Y:S01]  /*57b20*/  IMAD.MOV.U32 R66, RZ, RZ, R74 ;  /* 0x000000ffff427224 */ /* 0x002fe200078e004a */
[----:B------:R-:W-:Y:S01]  /*57b30*/  HMMA.1688.F32.TF32 R76, R236, R16, R220 ;  /* 0x00000010ec4c723c */ /* 0x000fe200000810dc */
[----:B--2---:R-:W-:-:S07]  /*57b40*/  IMAD.MOV.U32 R58, RZ, RZ, R75 ;  /* 0x000000ffff3a7224 */ /* 0x004fce00078e004b */
[----:B------:R-:W-:Y:S01]  /*57b50*/  HMMA.1688.F32.TF32 R72, R236, R20, R224 ;  /* 0x00000014ec48723c */ /* 0x000fe200000810e0 */
[----:B------:R-:W-:Y:S01]  /*57b60*/  MOV R59, R68 ;  /* 0x00000044003b7202 */ /* 0x000fe20000000f00 */
[----:B------:R-:W-:Y:S01]  /*57b70*/  IMAD.MOV.U32 R62, RZ, RZ, R69 ;  /* 0x000000ffff3e7224 */ /* 0x000fe200078e0045 */
[----:B------:R-:W-:Y:S01]  /*57b80*/  MOV R67, R71 ;  /* 0x0000004700437202 */ /* 0x000fe20000000f00 */
[----:B------:R-:W-:-:S04]  /*57b90*/  IMAD.MOV.U32 R63, RZ, RZ, R70 ;  /* 0x000000ffff3f7224 */ /* 0x000fc800078e0046 */
[C---:B------:R-:W-:Y:S07]  /*57ba0*/  HMMA.1688.F32.TF32 R68, R236.reuse, R24, R228 ;  /* 0x00000018ec44723c */ /* 0x040fee00000810e4 */
        /* <DEDUP_REMOVED lines=8> */
[-C--:B-1----:R-:W-:Y:S07]  /*57c30*/  HMMA.1688.F32.TF32 R68, R236, R36.reuse, R248 ;  /* 0x00000024ec44723c */ /* 0x082fee00000810f8 */
[----:B------:R-:W-:Y:S04]  /*57c40*/  STL.64 [R1+0xa70], R76 ;  /* 0x000a704c01007387 */ /* 0x000fe80000100a00 */
[----:B------:R-:W-:Y:S04]  /*57c50*/  STL.64 [R1+0xa78], R78 ;  /* 0x000a784e01007387 */ /* 0x000fe80000100a00 */
[----:B------:R-:W2:Y:S04]  /*57c60*/  LDL.LU R244, [R1+0x13a0] ;  /* 0x0013a00001f47983 */ /* 0x000ea80000300800 */
[----:B------:R1:W-:Y:S04]  /*57c70*/  STL.64 [R1+0xa60], R72 ;  /* 0x000a604801007387 */ /* 0x0003e80000100a00 */
[----:B------:R3:W-:Y:S04]  /*57c80*/  STL.64 [R1+0xa68], R74 ;  /* 0x000a684a01007387 */ /* 0x0007e80000100a00 */
        /* <DEDUP_REMOVED lines=17> */
[----:B-1----:R-:W2:Y:S04]  /*57da0*/  LDL.LU R72, [R1+0x130] ;  /* 0x0001300001487983 */ /* 0x002ea80000300800 */
[----:B------:R-:W2:Y:S04]  /*57db0*/  LDL.LU R73, [R1+0x134] ;  /* 0x0001340001497983 */ /* 0x000ea80000300800 */
[----:B---3--:R-:W2:Y:S04]  /*57dc0*/  LDL.LU R74, [R1+0x138] ;  /* 0x00013800014a7983 */ /* 0x008ea80000300800 */
        /* <DEDUP_REMOVED lines=61> */
[----:B-----5:R-:W5:Y:S04]  /*581a0*/  LDL.LU R68, [R1+0x13f0] ;  /* 0x0013f00001447983 */ /* 0x020f680000300800 */
        /* <DEDUP_REMOVED lines=11> */
[C---:B--2---:R-:W-:Y:S08]  /*58260*/  HMMA.1688.F32.TF32 R72, R216.reuse, R36, R72 ;  /* 0x00000024d848723c */ /* 0x044ff00000081048 */
[C---:B---3--:R-:W-:Y:S08]  /*58270*/  HMMA.1688.F32.TF32 R80, R216.reuse, R28, R80 ;  /* 0x0000001cd850723c */ /* 0x048ff00000081050 */
[C---:B----4-:R-:W-:Y:S08]  /*58280*/  HMMA.1688.F32.TF32 R84, R216.reuse, R24, R84 ;  /* 0x00000018d854723c */ /* 0x050ff00000081054 */
[C---:B------:R-:W-:Y:S08]  /*58290*/  HMMA.1688.F32.TF32 R96, R216.reuse, R12, R96 ;  /* 0x0000000cd860723c */ /* 0x040ff00000081060 */
[C---:B------:R-:W-:Y:S08]  /*582a0*/  HMMA.1688.F32.TF32 R100, R216.reuse, R8, R100 ;  /* 0x00000008d864723c */ /* 0x040ff00000081064 */
[----:B------:R-:W-:Y:S08]  /*582b0*/  HMMA.1688.F32.TF32 R104, R216, R4, R104 ;  /* 0x00000004d868723c */ /* 0x000ff00000081068 */
[C---:B------:R-:W-:Y:S08]  /*582c0*/  HMMA.1688.F32.TF32 R112, R236.reuse, R60, R112 ;  /* 0x0000003cec70723c */ /* 0x040ff00000081070 */
[C---:B------:R-:W-:Y:S08]  /*582d0*/  HMMA.1688.F32.TF32 R116, R236.reuse, R56, R116 ;  /* 0x00000038ec74723c */ /* 0x040ff00000081074 */
[C---:B------:R-:W-:Y:S08]  /*582e0*/  HMMA.1688.F32.TF32 R120, R236.reuse, R52, R120 ;  /* 0x00000034ec78723c */ /* 0x040ff00000081078 */
[C---:B------:R-:W-:Y:S08]  /*582f0*/  HMMA.1688.F32.TF32 R128, R236.reuse, R44, R128 ;  /* 0x0000002cec80723c */ /* 0x040ff00000081080 */
[C---:B------:R-:W-:Y:S08]  /*58300*/  HMMA.1688.F32.TF32 R132, R236.reuse, R40, R132 ;  /* 0x00000028ec84723c */ /* 0x040ff00000081084 */
[C---:B------:R-:W-:Y:S08]  /*58310*/  HMMA.1688.F32.TF32 R124, R236.reuse, R48, R124 ;  /* 0x00000030ec7c723c */ /* 0x040ff0000008107c */
[----:B------:R-:W-:Y:S07]  /*58320*/  HMMA.1688.F32.TF32 R108, R236, R64, R108 ;  /* 0x00000040ec6c723c */ /* 0x000fee000008106c */
[----:B------:R-:W-:Y:S04]  /*58330*/  STL.64 [R1+0xb70], R132 ;  /* 0x000b708401007387 */ /* 0x000fe80000100a00 */
[----:B------:R-:W-:Y:S04]  /*58340*/  STL.64 [R1+0xb78], R134 ;  /* 0x000b788601007387 */ /* 0x000fe80000100a00 */
[----:B------:R-:W-:Y:S01]  /*58350*/  STL.64 [R1+0xb60], R128 ;  /* 0x000b608001007387 */ /* 0x000fe20000100a00 */
[C---:B------:R-:W-:Y:S03]  /*58360*/  HMMA.1688.F32.TF32 R92, R216.reuse, R16, R92 ;  /* 0x00000010d85c723c */ /* 0x040fe6000008105c */
        /* <DEDUP_REMOVED lines=49> */
[----:B--2---:R-:W-:Y:S01]  /*58680*/  HMMA.1688.F32.TF32 R68, R216, R64, R248 ;  /* 0x00000040d844723c */ /* 0x004fe200000810f8 */
[----:B------:R-:W-:Y:S04]  /*58690*/  LDS R216, [R161+0x8300] ;  /* 0x00830000a1d87984 */ /* 0x000fe80000000800 */
[----:B------:R-:W-:Y:S04]  /*586a0*/  LDS R218, [R161+0xa300] ;  /* 0x00a30000a1da7984 */ /* 0x000fe80000000800 */
[----:B------:R-:W-:Y:S04]  /*586b0*/  STL.64 [R1+0xd30], R76 ;  /* 0x000d304c01007387 */ /* 0x000fe80000100a00 */
        /* <DEDUP_REMOVED lines=105> */
[----:B------:R-:W5:Y:S04]  /*58d50*/  LDL.LU R104, [R1] ;  /* 0x0000000001687983 */ /* 0x000f680000300800 */
[----:B------:R-:W5:Y:S04]  /*58d60*/  LDL.LU R105, [R1+0x4] ;  /* 0x0000040001697983 */ /* 0x000f680000300800 */
[----:B------:R-:W5:Y:S04]  /*58d70*/  LDL.LU R106, [R1+0x8] ;  /* 0x00000800016a7983 */ /* 0x000f680000300800 */
[----:B------:R-:W5:Y:S04]  /*58d80*/  LDL.LU R107, [R1+0xc] ;  /* 0x00000c00016b7983 */ /* 0x000f680000300800 */
[----:B------:R-:W-:Y:S04]  /*58d90*/  LDS R217, [R189+0x8300] ;  /* 0x00830000bdd97984 */ /* 0x000fe80000000800 */
[----:B------:R-:W1:Y:S01]  /*58da0*/  LDS R219, [R189+0xa300] ;  /* 0x00a30000bddb7984 */ /* 0x000e620000000800 */
[C---:B----4-:R-:W-:Y:S08]  /*58db0*/  HMMA.1688.F32.TF32 R76, R240.reuse, R56, R76 ;  /* 0x00000038f04c723c */ /* 0x050ff0000008104c */
[C---:B--2---:R-:W-:Y:S08]  /*58dc0*/  HMMA.1688.F32.TF32 R80, R240.reuse, R52, R80 ;  /* 0x00000034f050723c */ /* 0x044ff00000081050 */
[C---:B---3--:R-:W-:Y:S08]  /*58dd0*/  HMMA.1688.F32.TF32 R84, R240.reuse, R48, R84 ;  /* 0x00000030f054723c */ /* 0x048ff00000081054 */
        /* <DEDUP_REMOVED lines=16> */
[----:B------:R3:W-:Y:S01]  /*58ee0*/  STL.64 [R1+0xdb8], R142 ;  /* 0x000db88e01007387 */ /* 0x0007e20000100a00 */
[C---:B------:R-:W-:Y:S03]  /*58ef0*/  HMMA.1688.F32.TF32 R88, R240.reuse, R44, R88 ;  /* 0x0000002cf058723c */ /* 0x040fe60000081058 */
[----:B---3--:R-:W3:Y:S04]  /*58f00*/  LDL.LU.64 R142, [R1+0x4d28] ;  /* 0x004d2800018e7983 */ /* 0x008ee80000300a00 */
[----:B------:R-:W3:Y:S04]  /*58f10*/  LDL.LU.64 R140, [R1+0x4d20] ;  /* 0x004d2000018c7983 */ /* 0x000ee80000300a00 */
[----:B------:R-:W-:Y:S04]  /*58f20*/  STL.64 [R1+0xdd0], R136 ;  /* 0x000dd08801007387 */ /* 0x000fe80000100a00 */
[----:B------:R4:W-:Y:S04]  /*58f30*/  STL.64 [R1+0xdd8], R138 ;  /* 0x000dd88a01007387 */ /* 0x0009e80000100a00 */
[----:B----4-:R-:W4:Y:S04]  /*58f40*/  LDL.LU.64 R138, [R1+0x4d18] ;  /* 0x004d1800018a7983 */ /* 0x010f280000300a00 */
[----:B------:R-:W4:Y:S04]  /*58f50*/  LDL.LU.64 R136, [R1+0x4d10] ;  /* 0x004d100001887983 */ /* 0x000f280000300a00 */
        /* <DEDUP_REMOVED lines=9> */
[----:B------:R1:W-:Y:S01]  /*58ff0*/  STL.64 [R1+0xe48], R126 ;  /* 0x000e487e01007387 */ /* 0x0003e20000100a00 */
[C---:B------:R-:W-:Y:S03]  /*59000*/  HMMA.1688.F32.TF32 R72, R240.reuse, R60, R72 ;  /* 0x0000003cf048723c */ /* 0x040fe60000081048 */
[----:B-1----:R-:W2:Y:S04]  /*59010*/  LDL.LU.64 R126, [R1+0x4ce8] ;  /* 0x004ce800017e7983 */ /* 0x002ea80000300a00 */
[----:B------:R-:W2:Y:S04]  /*59020*/  LDL.LU.64 R124, [R1+0x4ce0] ;  /* 0x004ce000017c7983 */ /* 0x000ea80000300a00 */
[----:B------:R-:W-:Y:S04]  /*59030*/  STL.64 [R1+0xe60], R120 ;  /* 0x000e607801007387 */ /* 0x000fe80000100a00 */
[----:B------:R1:W-:Y:S04]  /*59040*/  STL.64 [R1+0xe68], R122 ;  /* 0x000e687a01007387 */ /* 0x0003e80000100a00 */
[----:B-1----:R-:W2:Y:S04]  /*59050*/  LDL.LU.64 R122, [R1+0x4cd8] ;  /* 0x004cd800017a7983 */ /* 0x002ea80000300a00 */
[----:B------:R-:W2:Y:S04]  /*59060*/  LDL.LU.64 R120, [R1+0x4cd0] ;  /* 0x004cd00001787983 */ /* 0x000ea80000300a00 */
[----:B------:R-:W-:Y:S04]  /*59070*/  STL.64 [R1+0xe80], R96 ;  /* 0x000e806001007387 */ /* 0x000fe80000100a00 */
[----:B------:R1:W-:Y:S01]  /*59080*/  STL.64 [R1+0xe88], R98 ;  /* 0x000e886201007387 */ /* 0x0003e20000100a00 */
[----:B------:R-:W-:Y:S03]  /*59090*/  HMMA.1688.F32.TF32 R240, R240, R64, R68 ;  /* 0x00000040f0f0723c */ /* 0x000fe60000081044 */
        /* <DEDUP_REMOVED lines=34> */
[----:B------:R-:W2:Y:S04]  /*592c0*/  LDL.LU.64 R70, [R1+0x4c48] ;  /* 0x004c480001467983 */ /* 0x000ea80000300a00 */
[----:B------:R-:W2:Y:S04]  /*592d0*/  LDL.LU.64 R68, [R1+0x4c40] ;  /* 0x004c400001447983 */ /* 0x000ea80000300a00 */
[----:B------:R1:W-:Y:S04]  /*592e0*/  STL.64 [R1+0xe70], R240 ;  /* 0x000e70f001007387 */ /* 0x0003e80000100a00 */
[----:B------:R3:W-:Y:S01]  /*592f0*/  STL.64 [R1+0xe78], R242 ;  /* 0x000e78f201007387 */ /* 0x0007e20000100a00 */
[C---:B------:R-:W-:Y:S03]  /*59300*/  HMMA.1688.F32.TF32 R244, R236.reuse, R20, R244 ;  /* 0x00000014ecf4723c */ /* 0x040fe600000810f4 */
[----:B-1----:R-:W2:Y:S04]  /*59310*/  LDL.LU R240, [R1+0x40] ;  /* 0x0000400001f07983 */ /* 0x002ea80000300800 */
[----:B------:R-:W2:Y:S04]  /*59320*/  LDL.LU R241, [R1+0x44] ;  /* 0x0000440001f17983 */ /* 0x000ea80000300800 */
[----:B---3--:R-:W2:Y:S04]  /*59330*/  LDL.LU R242, [R1+0x48] ;  /* 0x0000480001f27983 */ /* 0x008ea80000300800 */
[----:B------:R-:W2:Y:S01]  /*59340*/  LDL.LU R243, [R1+0x4c] ;  /* 0x00004c0001f37983 */ /* 0x000ea20000300800 */
[C---:B------:R-:W-:Y:S03]  /*59350*/  HMMA.1688.F32.TF32 R248, R236.reuse, R24, R248 ;  /* 0x00000018ecf8723c */ /* 0x040fe600000810f8 */
[----:B------:R-:W-:Y:S04]  /*59360*/  STL.64 [R1+0xe50], R220 ;  /* 0x000e50dc01007387 */ /* 0x000fe80000100a00 */
[----:B------:R1:W-:Y:S04]  /*59370*/  STL.64 [R1+0xe58], R222 ;  /* 0x000e58de01007387 */ /* 0x0003e80000100a00 */
[----:B-1----:R-:W3:Y:S04]  /*59380*/  LDL.LU.64 R222, [R1+0x4c38] ;  /* 0x004c380001de7983 */ /* 0x002ee80000300a00 */
[----:B------:R-:W3:Y:S04]  /*59390*/  LDL.LU.64 R220, [R1+0x4c30] ;  /* 0x004c300001dc7983 */ /* 0x000ee80000300a00 */
        /* <DEDUP_REMOVED lines=14> */
[----:B-1----:R-:W4:Y:S04]  /*59480*/  LDL.LU.64 R246, [R1+0x4bf8] ;  /* 0x004bf80001f67983 */ /* 0x002f280000300a00 */
[----:B------:R-:W4:Y:S04]  /*59490*/  LDL.LU.64 R244, [R1+0x4bf0] ;  /* 0x004bf00001f47983 */ /* 0x000f280000300a00 */
[----:B------:R-:W-:Y:S04]  /*594a0*/  STL.64 [R1+0xdc0], R248 ;  /* 0x000dc0f801007387 */ /* 0x000fe80000100a00 */
[----:B------:R1:W-:Y:S04]  /*594b0*/  STL.64 [R1+0xdc8], R250 ;  /* 0x000dc8fa01007387 */ /* 0x0003e80000100a00 */
[----:B-1----:R-:W5:Y:S04]  /*594c0*/  LDL.LU.64 R250, [R1+0x4be8] ;  /* 0x004be80001fa7983 */ /* 0x002f680000300a00 */
[----:B------:R-:W5:Y:S01]  /*594d0*/  LDL.LU.64 R248, [R1+0x4be0] ;  /* 0x004be00001f87983 */ /* 0x000f620000300a00 */
[C---:B--2---:R-:W-:Y:S11]  /*594e0*/  HMMA.1688.F32.TF32 R240, R236.reuse, R28, R240 ;  /* 0x0000001cecf0723c */ /* 0x044ff600000810f0 */
[----:B------:R-:W-:Y:S11]  /*594f0*/  @!UPT UIADD3 URZ, URZ, URZ, URZ ;  /* 0x0000003f3f3ff290 */ /* 0x000ff6000fffe03f */
[----:B------:R-:W-:Y:S01]  /*59500*/  @!UPT UIADD3 URZ, URZ, URZ, URZ ;  /* 0x0000003f3f3ff290 */ /* 0x000fe2000fffe03f */
[----:B------:R-:W-:Y:S04]  /*59510*/  STL.64 [R1+0xda0], R240 ;  /* 0x000da0f001007387 */ /* 0x000fe80000100a00 */
[----:B------:R1:W-:Y:S02]  /*59520*/  STL.64 [R1+0xda8], R242 ;  /* 0x000da8f201007387 */ /* 0x0003e40000100a00 */
[C---:B-1----:R-:W-:Y:S08]  /*59530*/  HMMA.1688.F32.TF32 R240, R236.reuse, R32, R116 ;  /* 0x00000020ecf0723c */ /* 0x042ff00000081074 */
        /* <DEDUP_REMOVED lines=11> */
[C---:B---3--:R-:W-:Y:S08]  /*595f0*/  HMMA.1688.F32.TF32 R108, R236.reuse, R56, R232 ;  /* 0x00000038ec6c723c */ /* 0x048ff000000810e8 */
[C---:B----4-:R-:W-:Y:S08]  /*59600*/  HMMA.1688.F32.TF32 R112, R236.reuse, R52, R244 ;  /* 0x00000034ec70723c */ /* 0x050ff000000810f4 */
[C---:B-----5:R-:W-:Y:S11]  /*59610*/  HMMA.1688.F32.TF32 R104, R236.reuse, R48, R248 ;  /* 0x00000030ec68723c */ /* 0x060ff600000810f8 */
[----:B------:R-:W-:Y:S11]  /*59620*/  @!UPT UIADD3 URZ, URZ, URZ, URZ ;  /* 0x0000003f3f3ff290 */ /* 0x000ff6000fffe03f */
[----:B------:R-:W-:Y:S01]  /*59630*/  @!UPT UIADD3 URZ, URZ, URZ, URZ ;  /* 0x0000003f3f3ff290 */ /* 0x000fe2000fffe03f */
[----:B------:R-:W-:Y:S04]  /*59640*/  STL.64 [R1+0xd00], R104 ;  /* 0x000d006801007387 */ /* 0x000fe80000100a00 */
[----:B------:R1:W-:Y:S02]  /*59650*/  STL.64 [R1+0xd08], R106 ;  /* 0x000d086a01007387 */ /* 0x0003e40000100a00 */
[C---:B-1----:R-:W-:Y:S02]  /*59660*/  HMMA.1688.F32.TF32 R104, R236.reuse, R60, R228 ;  /* 0x0000003cec68723c */ /* 0x042fe400000810e4 */
[----:B------:R-:W-:Y:S04]  /*59670*/  STL.64 [R1+0xce0], R112 ;  /* 0x000ce07001007387 */ /* 0x000fe80000100a00 */
[----:B------:R1:W-:Y:S04]  /*59680*/  STL.64 [R1+0xce8], R114 ;  /* 0x000ce87201007387 */ /* 0x0003e80000100a00 */
[----:B------:R-:W-:Y:S04]  /*59690*/  STL.64 [R1+0xcc0], R108 ;  /* 0x000cc06c01007387 */ /* 0x000fe80000100a00 */
[----:B------:R2:W-:Y:S01]  /*596a0*/  STL.64 [R1+0xcc8], R110 ;  /* 0x000cc86e01007387 */ /* 0x0005e20000100a00 */
[----:B-1----:R-:W-:Y:S08]  /*596b0*/  HMMA.1688.F32.TF32 R112, R236, R64, R224 ;  /* 0x00000040ec70723c */ /* 0x002ff000000810e0 */
[----:B------:R-:W-:Y:S01]  /*596c0*/  STL.64 [R1+0xca0], R104 ;  /* 0x000ca06801007387 */ /* 0x000fe20000100a00 */
[C---:B--2---:R-:W-:Y:S03]  /*596d0*/  HMMA.1688.F32.TF32 R108, R216.reuse, R4, R220 ;  /* 0x00000004d86c723c */ /* 0x044fe600000810dc */
[----:B------:R1:W-:Y:S05]  /*596e0*/  STL.64 [R1+0xca8], R106 ;  /* 0x000ca86a01007387 */ /* 0x0003ea0000100a00 */
[C---:B------:R-:W-:Y:S08]  /*596f0*/  HMMA.1688.F32.TF32 R72, R216.reuse, R12, R72 ;  /* 0x0000000cd848723c */ /* 0x040ff00000081048 */
[C---:B-1----:R-:W-:Y:S01]  /*59700*/  HMMA.1688.F32.TF32 R104, R216.reuse, R8, R68 ;  /* 0x00000008d868723c */ /* 0x042fe20000081044 */
[----:B------:R-:W-:Y:S04]  /*59710*/  STL.64 [R1+0xc70], R112 ;  /* 0x000c707001007387 */ /* 0x000fe80000100a00 */
[----:B------:R-:W-:Y:S04]  /*59720*/  STL.64 [R1+0xc78], R114 ;  /* 0x000c787201007387 */ /* 0x000fe80000100a00 */
[----:B------:R-:W-:Y:S01]  /*59730*/  STL.64 [R1+0xc60], R108 ;  /* 0x000c606c01007387 */ /* 0x000fe20000100a00 */
[----:B------:R-:W-:Y:S03]  /*59740*/  HMMA.1688.F32.TF32 R76, R216, R16, R76 ;  /* 0x00000010d84c723c */ /* 0x000fe6000008104c */
[----:B------:R-:W-:Y:S01]  /*59750*/  STL.64 [R1+0xc68], R110 ;  /* 0x000c686e01007387 */ /* 0x000fe20000100a00 */
[----:B------:R-:W-:Y:S01]  /*59760*/  IMAD.MOV.U32 R248, RZ, RZ, R96 ;  /* 0x000000fffff87224 */ /* 0x000fe200078e0060 */
[----:B------:R-:W-:Y:S01]  /*59770*/  MOV R250, R100 ;  /* 0x0000006400fa7202 */ /* 0x000fe20000000f00 */
[----:B------:R-:W-:Y:S01]  /*59780*/  IMAD.MOV.U32 R249, RZ, RZ, R102 ;  /* 0x000000fffff97224 */ /* 0x000fe200078e0066 */
[----:B------:R-:W-:Y:S01]  /*59790*/  MOV R245, R97 ;  /* 0x0000006100f57202 */ /* 0x000fe20000000f00 */
[----:B------:R-:W-:Y:S01]  /*597a0*/  IMAD.MOV.U32 R251, RZ, RZ, R99 ;  /* 0x000000fffffb7224 */ /* 0x000fe200078e0063 */
[----:B------:R-:W-:Y:S04]  /*597b0*/  LDS R68, [R161+0x8380] ;  /* 0x00838000a1447984 */ /* 0x000fe80000000800 */
[----:B------:R-:W-:Y:S04]  /*597c0*/  STL.64 [R1+0xc40], R104 ;  /* 0x000c406801007387 */ /* 0x000fe80000100a00 */
[----:B------:R-:W-:Y:S04]  /*597d0*/  STL.64 [R1+0xc48], R106 ;  /* 0x000c486a01007387 */ /* 0x000fe80000100a00 */
[----:B------:R-:W-:Y:S04]  /*597e0*/  STL.64 [R1+0xc20], R72 ;  /* 0x000c204801007387 */ /* 0x000fe80000100a00 */
[----:B------:R1:W-:Y:S01]  /*597f0*/  STL.64 [R1+0xc28], R74 ;  /* 0x000c284a01007387 */ /* 0x0003e20000100a00 */
[----:B------:R-:W-:-:S02]  /*59800*/  IMAD.MOV.U32 R244, RZ, RZ, R98 ;  /* 0x000000fffff47224 */ /* 0x000fc400078e0062 */
[----:B------:R-:W-:Y:S01]  /*59810*/  IMAD.MOV.U32 R246, RZ, RZ, R101 ;  /* 0x000000fffff67224 */ /* 0x000fe200078e0065 */
[----:B------:R-:W-:Y:S01]  /*59820*/  LDS R70, [R161+0xa380] ;  /* 0x00a38000a1467984 */ /* 0x000fe20000000800 */
[----:B------:R-:W-:-:S03]  /*59830*/  IMAD.MOV.U32 R247, RZ, RZ, R103 ;  /* 0x000000fffff77224 */ /* 0x000fc600078e0067 */
[----:B------:R-:W-:Y:S01]  /*59840*/  LDS R69, [R189+0x8380] ;  /* 0x00838000bd457984 */ /* 0x000fe20000000800 */
[C---:B-1----:R-:W-:Y:S03]  /*59850*/  HMMA.1688.F32.TF32 R72, R216.reuse, R20, R80 ;  /* 0x00000014d848723c */ /* 0x042fe60000081050 */
[----:B------:R-:W-:Y:S04]  /*59860*/  STL.64 [R1+0xc00], R76 ;  /* 0x000c004c01007387 */ /* 0x000fe80000100a00 */
[----:B------:R1:W-:Y:S01]  /*59870*/  STL.64 [R1+0xc08], R78 ;  /* 0x000c084e01007387 */ /* 0x0003e20000100a00 */
[C---:B------:R-:W-:Y:S03]  /*59880*/  HMMA.1688.F32.TF32 R80, R216.reuse, R24, R84 ;  /* 0x00000018d850723c */ /* 0x040fe60000081054 */
[----:B------:R-:W2:Y:S05]  /*59890*/  LDS R71, [R189+0xa380] ;  /* 0x00a38000bd477984 */ /* 0x000eaa0000000800 */
[C---:B-1----:R-:W-:Y:S07]  /*598a0*/  HMMA.1688.F32.TF32 R76, R216.reuse, R28, R88 ;  /* 0x0000001cd84c723c */ /* 0x042fee0000081058 */
[----:B------:R-:W-:Y:S04]  /*598b0*/  STL.64 [R1+0xbe0], R72 ;  /* 0x000be04801007387 */ /* 0x000fe80000100a00 */
[----:B------:R1:W-:Y:S02]  /*598c0*/  STL.64 [R1+0xbe8], R74 ;  /* 0x000be84a01007387 */ /* 0x0003e40000100a00 */
[----:B-1----:R-:W-:Y:S02]  /*598d0*/  HMMA.1688.F32.TF32 R72, R216, R32, R92 ;  /* 0x00000020d848723c */ /* 0x002fe4000008105c */
[----:B------:R-:W-:Y:S04]  /*598e0*/  STL.64 [R1+0xbc0], R80 ;  /* 0x000bc05001007387 */ /* 0x000fe80000100a00 */
[----:B------:R1:W-:Y:S04]  /*598f0*/  STL.64 [R1+0xbc8], R82 ;  /* 0x000bc85201007387 */ /* 0x0003e80000100a00 */
[----:B------:R-:W-:Y:S04]  /*59900*/  STL.64 [R1+0xba0], R76 ;  /* 0x000ba04c01007387 */ /* 0x000fe80000100a00 */
[----:B------:R-:W-:Y:S04]  /*59910*/  STL.64 [R1+0xba8], R78 ;  /* 0x000ba84e01007387 */ /* 0x000fe80000100a00 */
[----:B------:R-:W3:Y:S05]  /*59920*/  LDL.LU R96, [R1+0x4bdc] ;  /* 0x004bdc0001607983 */ /* 0x000eea0000300800 */
[----:B------:R4:W-:Y:S04]  /*59930*/  STL.64 [R1+0xb80], R72 ;  /* 0x000b804801007387 */ /* 0x0009e80000100a00 */
[----:B------:R5:W-:Y:S04]  /*59940*/  STL.64 [R1+0xb88], R74 ;  /* 0x000b884a01007387 */ /* 0x000be80000100a00 */
[----:B------:R-:W2:Y:S04]  /*59950*/  LDL.LU R102, [R1+0x4bd8] ;  /* 0x004bd80001667983 */ /* 0x000ea80000300800 */
[----:B------:R-:W3:Y:S04]  /*59960*/  LDL.LU R100, [R1+0x4bd4] ;  /* 0x004bd40001647983 */ /* 0x000ee80000300800 */
[----:B------:R-:W4:Y:S04]  /*59970*/  LDL.LU R99, [R1+0x4bd0] ;  /* 0x004bd00001637983 */ /* 0x000f280000300800 */
[----:B------:R-:W4:Y:S04]  /*59980*/  LDL.LU R98, [R1+0x4bcc] ;  /* 0x004bcc0001627983 */ /* 0x000f280000300800 */
[----:B------:R-:W4:Y:S04]  /*59990*/  LDL.LU R97, [R1+0x4bc8] ;  /* 0x004bc80001617983 */ /* 0x000f280000300800 */
[----:B------:R-:W4:Y:S04]  /*599a0*/  LDL.LU R101, [R1+0x4bc4] ;  /* 0x004bc40001657983 */ /* 0x000f280000300800 */
[----:B------:R-:W5:Y:S01]  /*599b0*/  LDL.LU R103, [R1+0x4bc0] ;  /* 0x004bc00001677983 */ /* 0x000f620000300800 */
[----:B--2---:R-:W-:Y:S01]  /*599c0*/  IMAD.MOV.U32 R233, RZ, RZ, R102 ;  /* 0x000000ffffe97224 */ /* 0x004fe200078e0066 */
[----:B---3--:R-:W-:-:S02]  /*599d0*/  MOV R232, R100 ;  /* 0x0000006400e87202 */ /* 0x008fc40000000f00 */
[----:B------:R-:W2:Y:S04]  /*599e0*/  LDL.LU R100, [R1+0x4bbc] ;  /* 0x004bbc0001647983 */ /* 0x000ea80000300800 */
[----:B------:R-:W3:Y:S01]  /*599f0*/  LDL.LU R102, [R1+0x4bb8] ;  /* 0x004bb80001667983 */ /* 0x000ee20000300800 */
[----:B------:R-:W-:-:S03]  /*59a00*/  IMAD.MOV.U32 R235, RZ, RZ, R96 ;  /* 0x000000ffffeb7224 */ /* 0x000fc600078e0060 */
[----:B------:R-:W3:Y:S04]  /*59a10*/  LDL.LU R234, [R1+0x4d8] ;  /* 0x0004d80001ea7983 */ /* 0x000ee80000300800 */
[----:B------:R-:W3:Y:S01]  /*59a20*/  LDL.LU R96, [R1+0x4bb4] ;  /* 0x004bb40001607983 */ /* 0x000ee20000300800 */
[----:B----4-:R-:W-:-:S03]  /*59a30*/  MOV R224, R101 ;  /* 0x0000006500e07202 */ /* 0x010fc60000000f00 */
[----:B------:R-:W4:Y:S01]  /*59a40*/  LDL.LU R101, [R1+0x4bb0] ;  /* 0x004bb00001657983 */ /* 0x000f220000300800 */
[----:B-----5:R-:W-:-:S03]  /*59a50*/  IMAD.MOV.U32 R225, RZ, RZ, R103 ;  /* 0x000000ffffe17224 */ /* 0x020fc600078e0067 */
[----:B------:R-:W5:Y:S01]  /*59a60*/  LDL.LU R103, [R1+0x4bac] ;  /* 0x004bac0001677983 */ /* 0x000f620000300800 */
[----:B--2---:R-:W-:-:S03]  /*59a70*/  IMAD.MOV.U32 R226, RZ, RZ, R100 ;  /* 0x000000ffffe27224 */ /* 0x004fc600078e0064 */
[----:B------:R-:W2:Y:S01]  /*59a80*/  LDL.LU R100, [R1+0x4ba8] ;  /* 0x004ba80001647983 */ /* 0x000ea20000300800 */
[----:B---3--:R-:W-:-:S03]  /*59a90*/  MOV R227, R102 ;  /* 0x0000006600e37202 */ /* 0x008fc60000000f00 */
[----:B------:R-:W3:Y:S04]  /*59aa0*/  LDL.LU R102, [R1+0x4ba4] ;  /* 0x004ba40001667983 */ /* 0x000ee80000300800 */
[----:B------:R-:W3:Y:S01]  /*59ab0*/  LDL.LU R236, [R1+0x520] ;  /* 0x0005200001ec7983 */ /* 0x000ee20000300800 */
[----:B------:R-:W-:-:S03]  /*59ac0*/  IMAD.MOV.U32 R239, RZ, RZ, R96 ;  /* 0x000000ffffef7224 */ /* 0x000fc600078e0060 */
[----:B------:R-:W3:Y:S04]  /*59ad0*/  LDL.LU R237, [R1+0x524] ;  /* 0x0005240001ed7983 */ /* 0x000ee80000300800 */
[----:B------:R-:W3:Y:S01]  /*59ae0*/  LDL.LU R238, [R1+0x528] ;  /* 0x0005280001ee7983 */ /* 0x000ee20000300800 */
[----:B----4-:R-:W-:-:S03]  /*59af0*/  IMAD.MOV.U32 R223, RZ, RZ, R101 ;  /* 0x000000ffffdf7224 */ /* 0x010fc600078e0065 */
[----:B------:R-:W1:Y:S01]  /*59b00*/  LDL.LU R96, [R1+0x4ba0] ;  /* 0x004ba00001607983 */ /* 0x000e620000300800 */
[----:B-----5:R-:W-:Y:S02]  /*59b10*/  IMAD.MOV.U32 R222, RZ, RZ, R103 ;  /* 0x000000ffffde7224 */ /* 0x020fe400078e0067 */
[----:B--2---:R-:W-:Y:S02]  /*59b20*/  IMAD.MOV.U32 R220, RZ, RZ, R100 ;  /* 0x000000ffffdc7224 */ /* 0x004fe400078e0064 */
[----:B------:R-:W2:Y:S01]  /*59b30*/  LDL.LU R100, [R1+0x4b9c] ;  /* 0x004b9c0001647983 */ /* 0x000ea20000300800 */
[----:B---3--:R-:W-:-:S03]  /*59b40*/  MOV R221, R102 ;  /* 0x0000006600dd7202 */ /* 0x008fc60000000f00 */
[----:B------:R-:W3:Y:S04]  /*59b50*/  LDL.LU R102, [R1+0x4b98] ;  /* 0x004b980001667983 */ /* 0x000ee80000300800 */
[----:B------:R-:W4:Y:S04]  /*59b60*/  LDL.LU R103, [R1+0x4b94] ;  /* 0x004b940001677983 */ /* 0x000f280000300800 */
[----:B------:R-:W5:Y:S04]  /*59b70*/  LDL.LU R101, [R1+0x4b90] ;  /* 0x004b900001657983 */ /* 0x000f680000300800 */
[----:B------:R-:W5:Y:S04]  /*59b80*/  LDL.LU R84, [R1+0x560] ;  /* 0x0005600001547983 */ /* 0x000f680000300800 */
[----:B------:R-:W5:Y:S04]  /*59b90*/  LDL.LU R85, [R1+0x564] ;  /* 0x0005640001557983 */ /* 0x000f680000300800 */
[----:B------:R-:W5:Y:S04]  /*59ba0*/  LDL.LU R86, [R1+0x568] ;  /* 0x0005680001567983 */ /* 0x000f680000300800 */
[----:B------:R-:W5:Y:S01]  /*59bb0*/  LDL.LU R87, [R1+0x56c] ;  /* 0x00056c0001577983 */ /* 0x000f620000300800 */
[----:B-1----:R-:W-:Y:S01]  /*59bc0*/  IMAD.MOV.U32 R83, RZ, RZ, R96 ;  /* 0x000000ffff537224 */ /* 0x002fe200078e0060 */
[----:B------:R-:W-:Y:S01]  /*59bd0*/  MOV R229, R98 ;  /* 0x0000006200e57202 */ /* 0x000fe20000000f00 */
[----:B------:R-:W-:-:S02]  /*59be0*/  IMAD.MOV.U32 R228, RZ, RZ, R97 ;  /* 0x000000ffffe47224 */ /* 0x000fc400078e0061 */
[----:B------:R-:W-:Y:S01]  /*59bf0*/  IMAD.MOV.U32 R230, RZ, RZ, R99 ;  /* 0x000000ffffe67224 */ /* 0x000fe200078e0063 */
[----:B--2---:R-:W-:Y:S02]  /*59c00*/  MOV R91, R100 ;  /* 0x00000064005b7202 */ /* 0x004fe40000000f00 */
[----:B------:R-:W2:Y:S01]  /*59c10*/  LDL.LU R100, [R1+0x1260] ;  /* 0x0012600001647983 */ /* 0x000ea20000300800 */
[----:B---3--:R-:W-:Y:S01]  /*59c20*/  IMAD.MOV.U32 R89, RZ, RZ, R102 ;  /* 0x000000ffff597224 */ /* 0x008fe200078e0066 */
[----:B----4-:R-:W-:Y:S01]  /*59c30*/  MOV R88, R103 ;  /* 0x0000006700587202 */ /* 0x010fe20000000f00 */
[----:B-----5:R-:W-:Y:S02]  /*59c40*/  IMAD.MOV.U32 R90, RZ, RZ, R101 ;  /* 0x000000ffff5a7224 */ /* 0x020fe400078e0065 */
        /* <DEDUP_REMOVED lines=42> */
[C---:B-----5:R-:W-:Y:S08]  /*59ef0*/  HMMA.1688.F32.TF32 R116, R216.reuse, R40, R116 ;  /* 0x00000028d874723c */ /* 0x060ff00000081074 */
[C---:B------:R-:W-:Y:S08]  /*59f00*/  HMMA.1688.F32.TF32 R112, R216.reuse, R44, R112 ;  /* 0x0000002cd870723c */ /* 0x040ff00000081070 */
[C---:B------:R-:W-:Y:S01]  /*59f10*/  HMMA.1688.F32.TF32 R76, R216.reuse, R36, R96 ;  /* 0x00000024d84c723c */ /* 0x040fe20000081060 */
[----:B------:R-:W2:Y:S11]  /*59f20*/  LDL.LU R96, [R1+0x1220] ;  /* 0x0012200001607983 */ /* 0x000eb60000300800 */
[----:B------:R-:W-:Y:S11]  /*59f30*/  @!UPT UIADD3 URZ, URZ, URZ, URZ ;  /* 0x0000003f3f3ff290 */ /* 0x000ff6000fffe03f */
[----:B------:R-:W-:Y:S04]  /*59f40*/  STL.64 [R1+0xb10], R76 ;  /* 0x000b104c01007387 */ /* 0x000fe80000100a00 */
[----:B------:R-:W-:Y:S04]  /*59f50*/  STL.64 [R1+0xb18], R78 ;  /* 0x000b184e01007387 */ /* 0x000fe80000100a00 */
[----:B------:R-:W2:Y:S04]  /*59f60*/  LDL.LU R97, [R1+0x1224] ;  /* 0x0012240001617983 */ /* 0x000ea80000300800 */
[----:B------:R-:W2:Y:S04]  /*59f70*/  LDL.LU R98, [R1+0x1228] ;  /* 0x0012280001627983 */ /* 0x000ea80000300800 */
[----:B------:R-:W2:Y:S04]  /*59f80*/  LDL.LU R99, [R1+0x122c] ;  /* 0x00122c0001637983 */ /* 0x000ea80000300800 */
[----:B------:R-:W-:Y:S04]  /*59f90*/  STL.64 [R1+0xb00], R116 ;  /* 0x000b007401007387 */ /* 0x000fe80000100a00 */
[----:B------:R1:W-:Y:S01]  /*59fa0*/  STL.64 [R1+0xb08], R118 ;  /* 0x000b087601007387 */ /* 0x0003e20000100a00 */
[----:B------:R-:W-:Y:S03]  /*59fb0*/  HMMA.1688.F32.TF32 R72, R216, R60, R72 ;  /* 0x0000003cd848723c */ /* 0x000fe60000081048 */
[----:B------:R-:W-:Y:S04]  /*59fc0*/  LDS R76, [R161+0x8400] ;  /* 0x00840000a14c7984 */ /* 0x000fe80000000800 */
[----:B------:R-:W-:Y:S04]  /*59fd0*/  LDS R78, [R161+0xa400] ;  /* 0x00a40000a14e7984 */ /* 0x000fe80000000800 */
[----:B-1----:R-:W3:Y:S04]  /*59fe0*/  LDL.LU.64 R118, [R1+0x4b78] ;  /* 0x004b780001767983 */ /* 0x002ee80000300a00 */
[----:B------:R-:W3:Y:S04]  /*59ff0*/  LDL.LU.64 R116, [R1+0x4b70] ;  /* 0x004b700001747983 */ /* 0x000ee80000300a00 */
[----:B------:R-:W-:Y:S04]  /*5a000*/  STL.64 [R1+0xaf0], R112 ;  /* 0x000af07001007387 */ /* 0x000fe80000100a00 */
[----:B------:R1:W-:Y:S01]  /*5a010*/  STL.64 [R1+0xaf8], R114 ;  /* 0x000af87201007387 */ /* 0x0003e20000100a00 */
[----:B------:R-:W-:Y:S03]  /*5a020*/  HMMA.1688.F32.TF32 R88, R68, R20, R88 ;  /* 0x000000144458723c */ /* 0x000fe60000081058 */
[----:B------:R-:W-:Y:S04]  /*5a030*/  LDS R77, [R189+0x8400] ;  /* 0x00840000bd4d7984 */ /* 0x000fe80000000800 */
[----:B------:R-:W4:Y:S04]  /*5a040*/  LDS R79, [R189+0xa400] ;  /* 0x00a40000bd4f7984 */ /* 0x000f280000000800 */
[----:B-1----:R-:W5:Y:S04]  /*5a050*/  LDL.LU.64 R114, [R1+0x4b68] ;  /* 0x004b680001727983 */ /* 0x002f680000300a00 */
[----:B------:R-:W5:Y:S04]  /*5a060*/  LDL.LU.64 R112, [R1+0x4b60] ;  /* 0x004b600001707983 */ /* 0x000f680000300a00 */
[----:B------:R-:W-:Y:S04]  /*5a070*/  STL.64 [R1+0xae0], R108 ;  /* 0x000ae06c01007387 */ /* 0x000fe80000100a00 */
[----:B------:R1:W-:Y:S04]  /*5a080*/  STL.64 [R1+0xae8], R110 ;  /* 0x000ae86e01007387 */ /* 0x0003e80000100a00 */
[----:B-1----:R-:W4:Y:S04]  /*5a090*/  LDL.LU.64 R110, [R1+0x4b58] ;  /* 0x004b5800016e7983 */ /* 0x002f280000300a00 */
[----:B------:R-:W4:Y:S04]  /*5a0a0*/  LDL.LU.64 R108, [R1+0x4b50] ;  /* 0x004b5000016c7983 */ /* 0x000f280000300a00 */
        /* <DEDUP_REMOVED lines=9> */
[----:B------:R2:W-:Y:S02]  /*5a140*/  STL.64 [R1+0xab8], R74 ;  /* 0x000ab84a01007387 */ /* 0x0005e40000100a00 */
[----:B--2---:R-:W-:Y:S02]  /*5a150*/  HMMA.1688.F32.TF32 R72, R216, R64, R100 ;  /* 0x00000040d848723c */ /* 0x004fe40000081064 */
[----:B------:R-:W2:Y:S11]  /*5a160*/  LDL.LU R216, [R1+0x1240] ;  /* 0x0012400001d87983 */ /* 0x000eb60000300800 */
[----:B------:R-:W-:Y:S10]  /*5a170*/  @!UPT UIADD3 URZ, URZ, URZ, URZ ;  /* 0x0000003f3f3ff290 */ /* 0x000ff4000fffe03f */
[----:B------:R-:W-:Y:S04]  /*5a180*/  STL.64 [R1+0x9a0], R72 ;  /* 0x0009a04801007387 */ /* 0x000fe80000100a00 */
[----:B------:R-:W-:Y:S04]  /*5a190*/  STL.64 [R1+0x9a8], R74 ;  /* 0x0009a84a01007387 */ /* 0x000fe80000100a00 */
[----:B------:R-:W2:Y:S04]  /*5a1a0*/  LDL.LU R217, [R1+0x1244] ;  /* 0x0012440001d97983 */ /* 0x000ea80000300800 */
[----:B------:R-:W2:Y:S04]  /*5a1b0*/  LDL.LU R218, [R1+0x1248] ;  /* 0x0012480001da7983 */ /* 0x000ea80000300800 */
[----:B------:R-:W2:Y:S04]  /*5a1c0*/  LDL.LU R219, [R1+0x124c] ;  /* 0x00124c0001db7983 */ /* 0x000ea80000300800 */
[----:B------:R-:W3:Y:S04]  /*5a1d0*/  LDL.LU R100, [R1+0x1230] ;  /* 0x0012300001647983 */ /* 0x000ee80000300800 */
[----:B------:R-:W3:Y:S04]  /*5a1e0*/  LDL.LU R101, [R1+0x1234] ;  /* 0x0012340001657983 */ /* 0x000ee80000300800 */
[----:B------:R-:W3:Y:S04]  /*5a1f0*/  LDL.LU R102, [R1+0x1238] ;  /* 0x0012380001667983 */ /* 0x000ee80000300800 */
[----:B------:R-:W3:Y:S04]  /*5a200*/  LDL.LU R103, [R1+0x123c] ;  /* 0x00123c0001677983 */ /* 0x000ee80000300800 */
[----:B------:R-:W-:Y:S04]  /*5a210*/  LDS R72, [R161+0x8480] ;  /* 0x00848000a1487984 */ /* 0x000fe80000000800 */
[----:B------:R-:W-:Y:S04]  /*5a220*/  LDS R74, [R161+0xa480] ;  /* 0x00a48000a14a7984 */ /* 0x000fe80000000800 */
[----:B------:R-:W-:Y:S04]  /*5a230*/  LDS R73, [R189+0x8480] ;  /* 0x00848000bd497984 */ /* 0x000fe80000000800 */
[----:B------:R-:W1:Y:S01]  /*5a240*/  LDS R75, [R189+0xa480] ;  /* 0x00a48000bd4b7984 */ /* 0x000e620000000800 */
[C---:B--2---:R-:W-:Y:S11]  /*5a250*/  HMMA.1688.F32.TF32 R216, R68.reuse, R4, R216 ;  /* 0x0000000444d8723c */ /* 0x044ff600000810d8 */
[----:B------:R-:W-:Y:S11]  /*5a260*/  @!UPT UIADD3 URZ, URZ, URZ, URZ ;  /* 0x0000003f3f3ff290 */ /* 0x000ff6000fffe03f */
[----:B------:R-:W-:Y:S01]  /*5a270*/  @!UPT UIADD3 URZ, URZ, URZ, URZ ;  /* 0x0000003f3f3ff290 */ /* 0x000fe2000fffe03f */
[----:B------:R-:W-:Y:S04]  /*5a280*/  STL.64 [R1+0x990], R216 ;  /* 0x000990d801007387 */ /* 0x000fe80000100a00 */
[----:B------:R3:W-:Y:S02]  /*5a290*/  STL.64 [R1+0x998], R218 ;  /* 0x000998da01007387 */ /* 0x0007e40000100a00 */
[C---:B---3--:R-:W-:Y:S08]  /*5a2a0*/  HMMA.1688.F32.TF32 R216, R68.reuse, R8, R100 ;  /* 0x0000000844d8723c */ /* 0x048ff00000081064 */
        /* <DEDUP_REMOVED lines=11> */
[C---:B------:R-:W-:Y:S03]  /*5a360*/  HMMA.1688.F32.TF32 R80, R68.reuse, R36, R236 ;  /* 0x000000244450723c */ /* 0x040fe600000810ec */
[----:B------:R2:W-:Y:S04]  /*5a370*/  STL.64 [R1+0x958], R90 ;  /* 0x0009585a01007387 */ /* 0x0005e80000100a00 */
[----:B------:R-:W-:Y:S04]  /*5a380*/  STL.64 [R1+0x940], R92 ;  /* 0x0009405c01007387 */ /* 0x000fe80000100a00 */
[----:B------:R-:W-:Y:S01]  /*5a390*/  STL.64 [R1+0x948], R94 ;  /* 0x0009485e01007387 */ /* 0x000fe20000100a00 */
[C---:B--2---:R-:W-:Y:S03]  /*5a3a0*/  HMMA.1688.F32.TF32 R88, R68.reuse, R32, R220 ;  /* 0x000000204458723c */ /* 0x044fe600000810dc */
[----:B------:R-:W-:Y:S04]  /*5a3b0*/  STL.64 [R1+0x930], R84 ;  /* 0x0009305401007387 */ /* 0x000fe80000100a00 */
[----:B------:R2:W-:Y:S04]  /*5a3c0*/  STL.64 [R1+0x938], R86 ;  /* 0x0009385601007387 */ /* 0x0005e80000100a00 */
[----:B------:R-:W-:Y:S04]  /*5a3d0*/  LDS R100, [R161+0x8600] ;  /* 0x00860000a1647984 */ /* 0x000fe80000000800 */
[----:B------:R-:W-:Y:S01]  /*5a3e0*/  LDS R102, [R161+0xa600] ;  /* 0x00a60000a1667984 */ /* 0x000fe20000000800 */
[C---:B--2---:R-:W-:Y:S03]  /*5a3f0*/  HMMA.1688.F32.TF32 R84, R68.reuse, R40, R224 ;  /* 0x000000284454723c */ /* 0x044fe600000810e0 */
[----:B------:R-:W-:Y:S04]  /*5a400*/  LDS R101, [R189+0x8600] ;  /* 0x00860000bd657984 */ /* 0x000fe80000000800 */
[----:B------:R-:W-:Y:S04]  /*5a410*/  LDS R103, [R189+0xa600] ;  /* 0x00a60000bd677984 */ /* 0x000fe80000000800 */
        /* <DEDUP_REMOVED lines=17> */
[----:B--2---:R-:W-:Y:S08]  /*5a530*/  HMMA.1688.F32.TF32 R84, R68, R64, R104 ;  /* 0x000000404454723c */ /* 0x004ff00000081068 */
[C---:B----4-:R-:W-:Y:S01]  /*5a540*/  HMMA.1688.F32.TF32 R68, R76.reuse, R4, R108 ;  /* 0x000000044c44723c */ /* 0x050fe2000008106c */
[----:B------:R-:W-:Y:S04]  /*5a550*/  STL.64 [R1+0x8c0], R88 ;  /* 0x0008c05801007387 */ /* 0x000fe80000100a00 */
[----:B------:R-:W-:Y:S04]  /*5a560*/  STL.64 [R1+0x8c8], R90 ;  /* 0x0008c85a01007387 */ /* 0x000fe80000100a00 */
[----:B------:R-:W-:Y:S04]  /*5a570*/  STL.64 [R1+0x8b0], R80 ;  /* 0x0008b05001007387 */ /* 0x000fe80000100a00 */
[----:B------:R5:W-:Y:S04]  /*5a580*/  STL.64 [R1+0x8b8], R82 ;  /* 0x0008b85201007387 */ /* 0x000be80000100a00 */
[----:B------:R-:W-:Y:S04]  /*5a590*/  STL.64 [R1+0x870], R84 ;  /* 0x0008705401007387 */ /* 0x000fe80000100a00 */
[----:B------:R2:W-:Y:S01]  /*5a5a0*/  STL.64 [R1+0x878], R86 ;  /* 0x0008785601007387 */ /* 0x0005e20000100a00 */
[C---:B-----5:R-:W-:Y:S03]  /*5a5b0*/  HMMA.1688.F32.TF32 R80, R76.reuse, R8, R112 ;  /* 0x000000084c50723c */ /* 0x060fe60000081070 */
[----:B------:R-:W-:Y:S04]  /*5a5c0*/  STL.64 [R1+0x850], R68 ;  /* 0x0008504401007387 */ /* 0x000fe80000100a00 */
[----:B------:R3:W-:Y:S01]  /*5a5d0*/  STL.64 [R1+0x858], R70 ;  /* 0x0008584601007387 */ /* 0x0007e20000100a00 */
[C---:B--2---:R-:W-:Y:S08]  /*5a5e0*/  HMMA.1688.F32.TF32 R84, R76.reuse, R12, R116 ;  /* 0x0000000c4c54723c */ /* 0x044ff00000081074 */
[C---:B---3--:R-:W-:Y:S07]  /*5a5f0*/  HMMA.1688.F32.TF32 R68, R76.reuse, R16, R120 ;  /* 0x000000104c44723c */ /* 0x048fee0000081078 */
        /* <DEDUP_REMOVED lines=35> */
[----:B--2---:R-:W-:Y:S07]  /*5a830*/  HMMA.1688.F32.TF32 R68, R76, R64, R172 ;  /* 0x000000404c44723c */ /* 0x004fee00000810ac */
[----:B------:R-:W-:Y:S04]  /*5a840*/  STL.64 [R1+0x4b0], R80 ;  /* 0x0004b05001007387 */ /* 0x000fe80000100a00 */
[----:B------:R2:W-:Y:S01]  /*5a850*/  STL.64 [R1+0x4b8], R82 ;  /* 0x0004b85201007387 */ /* 0x0005e20000100a00 */
[C---:B-1----:R-:W-:Y:S03]  /*5a860*/  HMMA.1688.F32.TF32 R76, R72.reuse, R8, R180 ;  /* 0x00000008484c723c */ /* 0x042fe600000810b4 */
[----:B------:R-:W-:Y:S04]  /*5a870*/  STL.64 [R1+0x380], R84 ;  /* 0x0003805401007387 */ /* 0x000fe80000100a00 */
[----:B------:R-:W-:Y:S01]  /*5a880*/  STL.64 [R1+0x388], R86 ;  /* 0x0003885601007387 */ /* 0x000fe20000100a00 */
[C---:B--2---:R-:W-:Y:S03]  /*5a890*/  HMMA.1688.F32.TF32 R80, R72.reuse, R4, R176 ;  /* 0x000000044850723c */ /* 0x044fe600000810b0 */
[----:B------:R-:W-:Y:S04]  /*5a8a0*/  STL.64 [R1+0x370], R68 ;  /* 0x0003704401007387 */ /* 0x000fe80000100a00 */
[----:B------:R1:W-:Y:S02]  /*5a8b0*/  STL.64 [R1+0x378], R70 ;  /* 0x0003784601007387 */ /* 0x0003e40000100a00 */
[----:B-1----:R-:W-:Y:S01]  /*5a8c0*/  HMMA.1688.F32.TF32 R68, R72, R12, R184 ;  /* 0x0000000c4844723c */ /* 0x002fe200000810b8 */
[----:B------:R-:W-:Y:S11]  /*5a8d0*/  IMAD.MOV.U32 R240, RZ, RZ, R207 ;  /* 0x000000fffff07224 */ /* 0x000ff600078e00cf */
[----:B------:R-:W-:Y:S02]  /*5a8e0*/  @!UPT UIADD3 URZ, URZ, URZ, URZ ;  /* 0x0000003f3f3ff290 */ /* 0x000fe4000fffe03f */
[----:B------:R-:W-:Y:S04]  /*5a8f0*/  STL.64 [R1+0x360], R80 ;  /* 0x0003605001007387 */ /* 0x000fe80000100a00 */
[----:B------:R1:W-:Y:S04]  /*5a900*/  STL.64 [R1+0x368], R82 ;  /* 0x0003685201007387 */ /* 0x0003e80000100a00 */
[----:B------:R-:W-:Y:S01]  /*5a910*/  STL.64 [R1+0x350], R76 ;  /* 0x0003504c01007387 */ /* 0x000fe20000100a00 */
[----:B------:R-:W-:-:S03]  /*5a920*/  MOV R241, R198 ;  /* 0x000000c600f17202 */ /* 0x000fc60000000f00 */
[----:B------:R-:W-:Y:S01]  /*5a930*/  STL.64 [R1+0x358], R78 ;  /* 0x0003584e01007387 */ /* 0x000fe20000100a00 */
[----:B------:R-:W-:-:S03]  /*5a940*/  IMAD.MOV.U32 R242, RZ, RZ, R197 ;  /* 0x000000fffff27224 */ /* 0x000fc600078e00c5 */
[----:B------:R-:W2:Y:S01]  /*5a950*/  LDL.LU R207, [R1+0x4b2c] ;  /* 0x004b2c0001cf7983 */ /* 0x000ea20000300800 */
[----:B------:R-:W-:-:S03]  /*5a960*/  IMAD.MOV.U32 R243, RZ, RZ, R196 ;  /* 0x000000fffff37224 */ /* 0x000fc600078e00c4 */
[----:B------:R-:W-:Y:S01]  /*5a970*/  STL.64 [R1+0x340], R68 ;  /* 0x0003404401007387 */ /* 0x000fe20000100a00 */
[----:B------:R-:W-:-:S03]  /*5a980*/  MOV R232, R203 ;  /* 0x000000cb00e87202 */ /* 0x000fc60000000f00 */
[----:B------:R3:W-:Y:S04]  /*5a990*/  STL.64 [R1+0x348], R70 ;  /* 0x0003484601007387 */ /* 0x0007e80000100a00 */
[----:B------:R-:W1:Y:S04]  /*5a9a0*/  LDL.LU R198, [R1+0x4b28] ;  /* 0x004b280001c67983 */ /* 0x000e680000300800 */
[----:B------:R-:W4:Y:S04]  /*5a9b0*/  LDL.LU R197, [R1+0x4b24] ;  /* 0x004b240001c57983 */ /* 0x000f280000300800 */
[----:B------:R-:W5:Y:S04]  /*5a9c0*/  LDL.LU R196, [R1+0x4b20] ;  /* 0x004b200001c47983 */ /* 0x000f680000300800 */
[----:B------:R-:W3:Y:S01]  /*5a9d0*/  LDL.LU R203, [R1+0x4b1c] ;  /* 0x004b1c0001cb7983 */ /* 0x000ee20000300800 */
[----:B------:R-:W-:Y:S01]  /*5a9e0*/  IMAD.MOV.U32 R233, RZ, RZ, R212 ;  /* 0x000000ffffe97224 */ /* 0x000fe200078e00d4 */
[----:B------:R-:W-:Y:S01]  /*5a9f0*/  MOV R235, R214 ;  /* 0x000000d600eb7202 */ /* 0x000fe20000000f00 */
[----:B------:R-:W-:Y:S01]  /*5aa00*/  IMAD.MOV.U32 R234, RZ, RZ, R213 ;  /* 0x000000ffffea7224 */ /* 0x000fe200078e00d5 */
[----:B------:R-:W3:Y:S01]  /*5aa10*/  LDL.LU R212, [R1+0x4b18] ;  /* 0x004b180001d47983 */ /* 0x000ee20000300800 */
[----:B------:R-:W-:-:S03]  /*5aa20*/  IMAD.MOV.U32 R228, RZ, RZ, R215 ;  /* 0x000000ffffe47224 */ /* 0x000fc600078e00d7 */
[----:B------:R-:W3:Y:S01]  /*5aa30*/  LDL.LU R213, [R1+0x4b14] ;  /* 0x004b140001d57983 */ /* 0x000ee20000300800 */
[----:B------:R-:W-:Y:S01]  /*5aa40*/  IMAD.MOV.U32 R229, RZ, RZ, R208 ;  /* 0x000000ffffe57224 */ /* 0x000fe200078e00d0 */
[----:B------:R-:W-:Y:S02]  /*5aa50*/  MOV R230, R209 ;  /* 0x000000d100e67202 */ /* 0x000fe40000000f00 */
[----:B------:R-:W3:Y:S01]  /*5aa60*/  LDL.LU R214, [R1+0x4b10] ;  /* 0x004b100001d67983 */ /* 0x000ee20000300800 */
[----:B------:R-:W-:-:S03]  /*5aa70*/  IMAD.MOV.U32 R231, RZ, RZ, R210 ;  /* 0x000000ffffe77224 */ /* 0x000fc600078e00d2 */
[----:B------:R-:W3:Y:S01]  /*5aa80*/  LDL.LU R215, [R1+0x4b0c] ;  /* 0x004b0c0001d77983 */ /* 0x000ee20000300800 */
[----:B------:R-:W-:-:S03]  /*5aa90*/  IMAD.MOV.U32 R236, RZ, RZ, R211 ;  /* 0x000000ffffec7224 */ /* 0x000fc600078e00d3 */
[----:B------:R-:W3:Y:S01]  /*5aaa0*/  LDL.LU R208, [R1+0x4b08] ;  /* 0x004b080001d07983 */ /* 0x000ee20000300800 */
[----:B------:R-:W-:-:S03]  /*5aab0*/  MOV R237, R204 ;  /* 0x000000cc00ed7202 */ /* 0x000fc60000000f00 */
[----:B------:R-:W3:Y:S01]  /*5aac0*/  LDL.LU R209, [R1+0x4b04] ;  /* 0x004b040001d17983 */ /* 0x000ee20000300800 */
[----:B------:R-:W-:-:S03]  /*5aad0*/  IMAD.MOV.U32 R238, RZ, RZ, R205 ;  /* 0x000000ffffee7224 */ /* 0x000fc600078e00cd */
[----:B------:R-:W3:Y:S01]  /*5aae0*/  LDL.LU R210, [R1+0x4b00] ;  /* 0x004b000001d27983 */ /* 0x000ee20000300800 */
[----:B------:R-:W-:-:S03]  /*5aaf0*/  IMAD.MOV.U32 R239, RZ, RZ, R206 ;  /* 0x000000ffffef7224 */ /* 0x000fc600078e00ce */
[----:B------:R-:W3:Y:S04]  /*5ab00*/  LDL.LU R211, [R1+0x4afc] ;  /* 0x004afc0001d37983 */ /* 0x000ee80000300800 */
[----:B------:R-:W3:Y:S04]  /*5ab10*/  LDL.LU R204, [R1+0x4af8] ;  /* 0x004af80001cc7983 */ /* 0x000ee80000300800 */
[----:B------:R-:W3:Y:S04]  /*5ab20*/  LDL.LU R205, [R1+0x4af4] ;  /* 0x004af40001cd7983 */ /* 0x000ee80000300800 */
[----:B------:R-:W3:Y:S04]  /*5ab30*/  LDL.LU R206, [R1+0x4af0] ;  /* 0x004af00001ce7983 */ /* 0x000ee80000300800 */
[----:B------:R-:W3:Y:S01]  /*5ab40*/  LDL.LU R84, [R1+0x11f0] ;  /* 0x0011f00001547983 */ /* 0x000ee20000300800 */
[----:B------:R-:W-:-:S03]  /*5ab50*/  IMAD.MOV.U32 R221, RZ, RZ, R200 ;  /* 0x000000ffffdd7224 */ /* 0x000fc600078e00c8 */
[----:B------:R-:W3:Y:S01]  /*5ab60*/  LDL.LU R85, [R1+0x11f4] ;  /* 0x0011f40001557983 */ /* 0x000ee20000300800 */
[----:B------:R-:W-:-:S03]  /*5ab70*/  IMAD.MOV.U32 R222, RZ, RZ, R201 ;  /* 0x000000ffffde7224 */ /* 0x000fc600078e00c9 */
[----:B------:R-:W3:Y:S01]  /*5ab80*/  LDL.LU R86, [R1+0x11f8] ;  /* 0x0011f80001567983 */ /* 0x000ee20000300800 */
[----:B------:R-:W-:-:S03]  /*5ab90*/  MOV R223, R202 ;  /* 0x000000ca00df7202 */ /* 0x000fc60000000f00 */
[----:B------:R-:W3:Y:S01]  /*5aba0*/  LDL.LU R87, [R1+0x11fc] ;  /* 0x0011fc0001577983 */ /* 0x000ee20000300800 */
        /* <DEDUP_REMOVED lines=8> */
[----:B------:R-:W-:Y:S02]  /*5ac30*/  IMAD.MOV.U32 R246, RZ, RZ, R191 ;  /* 0x000000fffff67224 */ /* 0x000fe400078e00bf */
[----:B------:R-:W-:Y:S01]  /*5ac40*/  IMAD.MOV.U32 R248, RZ, RZ, R163 ;  /* 0x000000fffff87224 */ /* 0x000fe200078e00a3 */
[----:B------:R-:W-:Y:S04]  /*5ac50*/  LDS R78, [R161+0xa500] ;  /* 0x00a50000a14e7984 */ /* 0x000fe80000000800 */
[----:B------:R-:W-:Y:S04]  /*5ac60*/  LDS R77, [R189+0x8500] ;  /* 0x00850000bd4d7984 */ /* 0x000fe80000000800 */
[----:B------:R-:W1:Y:S01]  /*5ac70*/  LDS R79, [R189+0xa500] ;  /* 0x00a50000bd4f7984 */ /* 0x000e620000000800 */
[----:B--2---:R-:W-:-:S03]  /*5ac80*/  MOV R220, R207 ;  /* 0x000000cf00dc7202 */ /* 0x004fc60000000f00 */
[----:B------:R-:W2:Y:S04]  /*5ac90*/  LDL.LU R207, [R1+0x4aec] ;  /* 0x004aec0001cf7983 */ /* 0x000ea80000300800 */
[----:B------:R-:W2:Y:S04]  /*5aca0*/  LDL.LU R200, [R1+0x4ae8] ;  /* 0x004ae80001c87983 */ /* 0x000ea80000300800 */
[----:B------:R-:W2:Y:S04]  /*5acb0*/  LDL.LU R201, [R1+0x4ae4] ;  /* 0x004ae40001c97983 */ /* 0x000ea80000300800 */
[----:B------:R-:W2:Y:S01]  /*5acc0*/  LDL.LU R202, [R1+0x4ae0] ;  /* 0x004ae00001ca7983 */ /* 0x000ea20000300800 */
[----:B-1----:R-:W-:Y:S01]  /*5acd0*/  IMAD.MOV.U32 R83, RZ, RZ, R198 ;  /* 0x000000ffff537224 */ /* 0x002fe200078e00c6 */
[----:B----4-:R-:W-:Y:S01]  /*5ace0*/  MOV R82, R197 ;  /* 0x000000c500527202 */ /* 0x010fe20000000f00 */
[----:B-----5:R-:W-:-:S02]  /*5acf0*/  IMAD.MOV.U32 R81, RZ, RZ, R196 ;  /* 0x000000ffff517224 */ /* 0x020fc400078e00c4 */
[----:B---3--:R-:W-:Y:S02]  /*5ad00*/  IMAD.MOV.U32 R80, RZ, RZ, R203 ;  /* 0x000000ffff507224 */ /* 0x008fe400078e00cb */
        /* <DEDUP_REMOVED lines=9> */
[C---:B------:R-:W-:Y:S11]  /*5ada0*/  HMMA.1688.F32.TF32 R84, R72.reuse, R40, R84 ;  /* 0x000000284854723c */ /* 0x040ff60000081054 */
[----:B------:R-:W-:Y:S11]  /*5adb0*/  @!UPT UIADD3 URZ, URZ, URZ, URZ ;  /* 0x0000003f3f3ff290 */ /* 0x000ff6000fffe03f */
[----:B------:R-:W-:Y:S02]  /*5adc0*/  @!UPT UIADD3 URZ, URZ, URZ, URZ ;  /* 0x0000003f3f3ff290 */ /* 0x000fe4000fffe03f */
[----:B------:R-:W-:Y:S01]  /*5add0*/  IMAD.MOV.U32 R252, RZ, RZ, R84 ;  /* 0x000000fffffc7224 */ /* 0x000fe200078e0054 */
[----:B------:R-:W-:Y:S01]  /*5ade0*/  MOV R191, R85 ;  /* 0x0000005500bf7202 */ /* 0x000fe20000000f00 */
[----:B------:R-:W-:Y:S02]  /*5adf0*/  IMAD.MOV.U32 R190, RZ, RZ, R86 ;  /* 0x000000ffffbe7224 */ /* 0x000fe400078e0056 */
[----:B------:R-:W-:Y:S02]  /*5ae00*/  IMAD.MOV.U32 R163, RZ, RZ, R87 ;  /* 0x000000ffffa37224 */ /* 0x000fe400078e0057 */
[C---:B------:R-:W-:Y:S08]  /*5ae10*/  HMMA.1688.F32.TF32 R84, R72.reuse, R44, R80 ;  /* 0x0000002c4854723c */ /* 0x040ff00000081050 */
[----:B------:R-:W-:Y:S01]  /*5ae20*/  HMMA.1688.F32.TF32 R80, R72, R48, R220 ;  /* 0x000000304850723c */ /* 0x000fe200000810dc */
[----:B------:R-:W-:Y:S01]  /*5ae30*/  IMAD.MOV.U32 R249, RZ, RZ, R162 ;  /* 0x000000fffff97224 */ /* 0x000fe200078e00a2 */
[----:B------:R-:W-:Y:S01]  /*5ae40*/  MOV R250, R2 ;  /* 0x0000000200fa7202 */ /* 0x000fe20000000f00 */
[----:B------:R-:W-:-:S05]  /*5ae50*/  IMAD.MOV.U32 R251, RZ, RZ, R0 ;  /* 0x000000fffffb7224 */ /* 0x000fca00078e0000 */
[C---:B--2---:R-:W-:Y:S08]  /*5ae60*/  HMMA.1688.F32.TF32 R88, R72.reuse, R24, R200 ;  /* 0x000000184858723c */ /* 0x044ff000000810c8 */
[C---:B---3--:R-:W-:Y:S01]  /*5ae70*/  HMMA.1688.F32.TF32 R92, R72.reuse, R20, R196 ;  /* 0x00000014485c723c */ /* 0x048fe200000810c4 */
[----:B------:R-:W-:Y:S04]  /*5ae80*/  LDS R196, [R161+0x8700] ;  /* 0x00870000a1c47984 */ /* 0x000fe80000000800 */
[----:B------:R-:W-:Y:S04]  /*5ae90*/  LDS R198, [R161+0xa700] ;  /* 0x00a70000a1c67984 */ /* 0x000fe80000000800 */
[----:B------:R-:W-:Y:S04]  /*5aea0*/  LDS R197, [R189+0x8700] ;  /* 0x00870000bdc57984 */ /* 0x000fe80000000800 */
[----:B------:R-:W-:Y:S01]  /*5aeb0*/  LDS R199, [R189+0xa700] ;  /* 0x00a70000bdc77984 */ /* 0x000fe20000000800 */
[C---:B----4-:R-:W-:Y:S11]  /*5aec0*/  HMMA.1688.F32.TF32 R68, R72.reuse, R16, R192 ;  /* 0x000000104844723c */ /* 0x050ff600000810c0 */
[----:B------:R-:W-:Y:S11]  /*5aed0*/  @!UPT UIADD3 URZ, URZ, URZ, URZ ;  /* 0x0000003f3f3ff290 */ /* 0x000ff6000fffe03f */
[----:B------:R-:W-:Y:S01]  /*5aee0*/  @!UPT UIADD3 URZ, URZ, URZ, URZ ;  /* 0x0000003f3f3ff290 */ /* 0x000fe2000fffe03f */
        /* <DEDUP_REMOVED lines=12> */
[----:B------:R-:W-:Y:S04]  /*5afb0*/  LDS R211, [R189+0xa680] ;  /* 0x00a68000bdd37984 */ /* 0x000fe80000000800 */
        /* <DEDUP_REMOVED lines=16> */
[----:B------:R-:W1:Y:S01]  /*5b0c0*/  LDS R71, [R189+0xa580] ;  /* 0x00a58000bd477984 */ /* 0x000e620000000800 */
[----:B------:R-:W-:Y:S03]  /*5b0d0*/  HMMA.1688.F32.TF32 R72, R72, R64, R232 ;  /* 0x000000404848723c */ /* 0x000fe600000810e8 */
[----:B------:R-:W-:Y:S04]  /*5b0e0*/  STL.64 [R1+0x150], R88 ;  /* 0x0001505801007387 */ /* 0x000fe80000100a00 */
[----:B------:R-:W-:Y:S04]  /*5b0f0*/  STL.64 [R1+0x158], R90 ;  /* 0x0001585a01007387 */ /* 0x000fe80000100a00 */
        /* <DEDUP_REMOVED lines=9> */
[----:B------:R2:W-:Y:S04]  /*5b190*/  STL.64 [R1+0x110], R84 ;  /* 0x0001105401007387 */ /* 0x0005e80000100a00 */
[----:B------:R3:W-:Y:S04]  /*5b1a0*/  STL.64 [R1+0x118], R86 ;  /* 0x0001185601007387 */ /* 0x0007e80000100a00 */
[----:B------:R4:W-:Y:S04]  /*5b1b0*/  STL.64 [R1+0x100], R80 ;  /* 0x0001005001007387 */ /* 0x0009e80000100a00 */
[----:B------:R5:W-:Y:S04]  /*5b1c0*/  STL.64 [R1+0x108], R82 ;  /* 0x0001085201007387 */ /* 0x000be80000100a00 */
[----:B------:R1:W-:Y:S04]  /*5b1d0*/  STL [R1+0xf0], R72 ;  /* 0x0000f04801007387 */ /* 0x0003e80000100800 */
        /* <DEDUP_REMOVED lines=16> */
[----:B--2---:R-:W2:Y:S04]  /*5b2e0*/  LDL.LU R84, [R1+0x10c0] ;  /* 0x0010c00001547983 */ /* 0x004ea80000300800 */
[----:B------:R-:W2:Y:S04]  /*5b2f0*/  LDL.LU R85, [R1+0x10c4] ;  /* 0x0010c40001557983 */ /* 0x000ea80000300800 */
[----:B---3--:R-:W2:Y:S04]  /*5b300*/  LDL.LU R86, [R1+0x10c8] ;  /* 0x0010c80001567983 */ /* 0x008ea80000300800 */
        /* <DEDUP_REMOVED lines=57> */
[----:B------:R-:W-:Y:S01]  /*5b6a0*/  MOV R162, R73 ;  /* 0x0000004900a27202 */ /* 0x000fe20000000f00 */
[----:B------:R-:W-:-:S02]  /*5b6b0*/  IMAD.MOV.U32 R2, RZ, RZ, R74 ;  /* 0x000000ffff027224 */ /* 0x000fc400078e004a */
[----:B------:R-:W-:-:S05]  /*5b6c0*/  IMAD.MOV.U32 R0, RZ, RZ, R75 ;  /* 0x000000ffff007224 */ /* 0x000fca00078e004b */
[----:B------:R-:W-:Y:S04]  /*5b6d0*/  STL [R1+0x4928], R0 ;  /* 0x0049280001007387 */ /* 0x000fe80000100800 */
[----:B------:R-:W-:Y:S04]  /*5b6e0*/  STL [R1+0x4924], R162 ;  /* 0x004924a201007387 */ /* 0x000fe80000100800 */
[----:B------:R-:W-:Y:S01]  /*5b6f0*/  STL [R1+0x4920], R2 ;  /* 0x0049200201007387 */ /* 0x000fe20000100800 */
[C---:B-1----:R-:W-:Y:S03]  /*5b700*/  HMMA.1688.F32.TF32 R72, R76.reuse, R20, R240 ;  /* 0x000000144c48723c */ /* 0x042fe600000810f0 */
[----:B------:R-:W5:Y:S05]  /*5b710*/  LDL.LU R240, [R1+0x210] ;  /* 0x0002100001f07983 */ /* 0x000f6a0000300800 */
[C---:B--2---:R-:W-:Y:S11]  /*5b720*/  HMMA.1688.F32.TF32 R120, R76.reuse, R16, R120 ;  /* 0x000000104c78723c */ /* 0x044ff60000081078 */
[----:B------:R-:W-:Y:S11]  /*5b730*/  @!UPT UIADD3 URZ, URZ, URZ, URZ ;  /* 0x0000003f3f3ff290 */ /* 0x000ff6000fffe03f */
[----:B------:R-:W-:Y:S01]  /*5b740*/  @!UPT UIADD3 URZ, URZ, URZ, URZ ;  /* 0x0000003f3f3ff290 */ /* 0x000fe2000fffe03f */
[----:B------:R-:W-:Y:S04]  /*5b750*/  STL.64 [R1+0xe0], R120 ;  /* 0x0000e07801007387 */ /* 0x000fe80000100a00 */
[----:B------:R-:W-:Y:S04]  /*5b760*/  STL.64 [R1+0xe8], R122 ;  /* 0x0000e87a01007387 */ /* 0x000fe80000100a00 */
[----:B------:R-:W-:Y:S04]  /*5b770*/  STL.64 [R1+0xd0], R72 ;  /* 0x0000d04801007387 */ /* 0x000fe80000100a00 */
[----:B------:R3:W-:Y:S04]  /*5b780*/  STL.64 [R1+0xd8], R74 ;  /* 0x0000d84a01007387 */ /* 0x0007e80000100a00 */
[----:B------:R-:W2:Y:S04]  /*5b790*/  LDL.LU R241, [R1+0x214] ;  /* 0x0002140001f17983 */ /* 0x000ea80000300800 */
[----:B------:R-:W2:Y:S04]  /*5b7a0*/  LDL.LU R242, [R1+0x218] ;  /* 0x0002180001f27983 */ /* 0x000ea80000300800 */
[----:B------:R-:W2:Y:S01]  /*5b7b0*/  LDL.LU R243, [R1+0x21c] ;  /* 0x00021c0001f37983 */ /* 0x000ea20000300800 */
[C---:B---3--:R-:W-:Y:S08]  /*5b7c0*/  HMMA.1688.F32.TF32 R72, R76.reuse, R24, R116 ;  /* 0x000000184c48723c */ /* 0x048ff00000081074 */
[C---:B------:R-:W-:Y:S08]  /*5b7d0*/  HMMA.1688.F32.TF32 R112, R76.reuse, R28, R112 ;  /* 0x0000001c4c70723c */ /* 0x040ff00000081070 */
[C---:B------:R-:W-:Y:S07]  /*5b7e0*/  HMMA.1688.F32.TF32 R108, R76.reuse, R32, R108 ;  /* 0x000000204c6c723c */ /* 0x040fee000008106c */
[----:B------:R-:W-:Y:S04]  /*5b7f0*/  STL.64 [R1+0xc0], R72 ;  /* 0x0000c04801007387 */ /* 0x000fe80000100a00 */
[----:B------:R1:W-:Y:S02]  /*5b800*/  STL.64 [R1+0xc8], R74 ;  /* 0x0000c84a01007387 */ /* 0x0003e40000100a00 */
[C---:B-1----:R-:W-:Y:S02]  /*5b810*/  HMMA.1688.F32.TF32 R72, R76.reuse, R36, R104 ;  /* 0x000000244c48723c */ /* 0x042fe40000081068 */
[----:B------:R-:W-:Y:S04]  /*5b820*/  STL.64 [R1+0xb0], R112 ;  /* 0x0000b07001007387 */ /* 0x000fe80000100a00 */
[----:B------:R-:W-:Y:S02]  /*5b830*/  STL.64 [R1+0xb8], R114 ;  /* 0x0000b87201007387 */ /* 0x000fe40000100a00 */
[C---:B------:R-:W-:Y:S02]  /*5b840*/  HMMA.1688.F32.TF32 R104, R76.reuse, R40, R216 ;  /* 0x000000284c68723c */ /* 0x040fe400000810d8 */
[----:B------:R-:W-:Y:S04]  /*5b850*/  STL.64 [R1+0xa0], R108 ;  /* 0x0000a06c01007387 */ /* 0x000fe80000100a00 */
[----:B------:R-:W-:Y:S02]  /*5b860*/  STL.64 [R1+0xa8], R110 ;  /* 0x0000a86e01007387 */ /* 0x000fe40000100a00 */
        /* <DEDUP_REMOVED lines=12> */
[C---:B----4-:R-:W-:Y:S02]  /*5b930*/  HMMA.1688.F32.TF32 R72, R76.reuse, R60, R80 ;  /* 0x0000003c4c48723c */ /* 0x050fe40000081050 */
[----:B------:R-:W-:Y:S04]  /*5b940*/  STL.64 [R1+0x50], R88 ;  /* 0x0000505801007387 */ /* 0x000fe80000100a00 */
[----:B------:R-:W-:Y:S02]  /*5b950*/  STL.64 [R1+0x58], R90 ;  /* 0x0000585a01007387 */ /* 0x000fe40000100a00 */
[----:B------:R-:W-:Y:S02]  /*5b960*/  HMMA.1688.F32.TF32 R80, R76, R64, R220 ;  /* 0x000000404c50723c */ /* 0x000fe400000810dc */
[----:B------:R-:W-:Y:S04]  /*5b970*/  STL.64 [R1+0x40], R84 ;  /* 0x0000405401007387 */ /* 0x000fe80000100a00 */
[----:B------:R-:W-:Y:S02]  /*5b980*/  STL.64 [R1+0x48], R86 ;  /* 0x0000485601007387 */ /* 0x000fe40000100a00 */
[C---:B------:R-:W-:Y:S07]  /*5b990*/  HMMA.1688.F32.TF32 R76, R68.reuse, R4, R236 ;  /* 0x00000004444c723c */ /* 0x040fee00000810ec */
[----:B------:R-:W-:Y:S01]  /*5b9a0*/  STL.64 [R1+0x30], R72 ;  /* 0x0000304801007387 */ /* 0x000fe20000100a00 */
[C---:B-----5:R-:W-:Y:S03]  /*5b9b0*/  HMMA.1688.F32.TF32 R248, R68.reuse, R12, R248 ;  /* 0x0000000c44f8723c */ /* 0x060fe600000810f8 */
[----:B------:R1:W-:Y:S05]  /*5b9c0*/  STL.64 [R1+0x38], R74 ;  /* 0x0000384a01007387 */ /* 0x0003ea0000100a00 */
[C---:B-1----:R-:W-:Y:S01]  /*5b9d0*/  HMMA.1688.F32.TF32 R72, R68.reuse, R8, R224 ;  /* 0x000000084448723c */ /* 0x042fe200000810e0 */
[----:B------:R-:W-:Y:S04]  /*5b9e0*/  STL.64 [R1+0x20], R80 ;  /* 0x0000205001007387 */ /* 0x000fe80000100a00 */
[----:B------:R-:W-:Y:S04]  /*5b9f0*/  STL.64 [R1+0x28], R82 ;  /* 0x0000285201007387 */ /* 0x000fe80000100a00 */
[----:B------:R-:W-:Y:S04]  /*5ba00*/  STL.64 [R1+0x10], R76 ;  /* 0x0000104c01007387 */ /* 0x000fe80000100a00 */
[----:B------:R-:W-:Y:S04]  /*5ba10*/  STL.64 [R1+0x18], R78 ;  /* 0x0000184e01007387 */ /* 0x000fe80000100a00 */
[----:B------:R-:W-:Y:S06]  /*5ba20*/  STL.64 [R1+0x48f8], R250 ;  /* 0x0048f8fa01007387 */ /* 0x000fec0000100a00 */
[----:B------:R-:W-:Y:S04]  /*5ba30*/  STL.64 [R1], R72 ;  /* 0x0000004801007387 */ /* 0x000fe80000100a00 */
[----:B------:R1:W-:Y:S02]  /*5ba40*/  STL.64 [R1+0x8], R74 ;  /* 0x0000084a01007387 */ /* 0x0003e40000100a00 */
[C---:B-1----:R-:W-:Y:S02]  /*5ba50*/  HMMA.1688.F32.TF32 R72, R68.reuse, R16, R228 ;  /* 0x000000104448723c */ /* 0x042fe400000810e4 */
[----:B------:R-:W-:Y:S06]  /*5ba60*/  STL.64 [R1+0x48f0], R248 ;  /* 0x0048f0f801007387 */ /* 0x000fec0000100a00 */
[C---:B------:R-:W-:Y:S11]  /*5ba70*/  HMMA.1688.F32.TF32 R76, R68.reuse, R20, R232 ;  /* 0x00000014444c723c */ /* 0x040ff600000810e8 */
[----:B------:R-:W-:Y:S04]  /*5ba80*/  @!UPT UIADD3 URZ, URZ, URZ, URZ ;  /* 0x0000003f3f3ff290 */ /* 0x000fe8000fffe03f */
[----:B------:R1:W-:Y:S01]  /*5ba90*/  STL [R1+0x1ec], R75 ;  /* 0x0001ec4b01007387 */ /* 0x0003e20000100800 */
[----:B------:R-:W-:Y:S01]  /*5baa0*/  MOV R0, R72 ;  /* 0x0000004800007202 */ /* 0x000fe20000000f00 */
[----:B------:R-:W-:Y:S02]  /*5bab0*/  IMAD.MOV.U32 R162, RZ, RZ, R73 ;  /* 0x000000ffffa27224 */ /* 0x000fe400078e0049 */
[----:B------:R-:W-:Y:S01]  /*5bac0*/  IMAD.MOV.U32 R2, RZ, RZ, R74 ;  /* 0x000000ffff027224 */ /* 0x000fe200078e004a */
[----:B------:R-:W3:Y:S01]  /*5bad0*/  LDL.LU R232, [R1+0x220] ;  /* 0x0002200001e87983 */ /* 0x000ee20000300800 */
[C---:B-1----:R-:W-:Y:S03]  /*5bae0*/  HMMA.1688.F32.TF32 R72, R68.reuse, R24, R244 ;  /* 0x000000184448723c */ /* 0x042fe600000810f4 */
[----:B------:R-:W-:Y:S04]  /*5baf0*/  STL.64 [R1+0x1d0], R76 ;  /* 0x0001d04c01007387 */ /* 0x000fe80000100a00 */
[----:B------:R-:W-:Y:S11]  /*5bb00*/  STL.64 [R1+0x1d8], R78 ;  /* 0x0001d84e01007387 */ /* 0x000ff60000100a00 */
[----:B------:R-:W-:Y:S05]  /*5bb10*/  @!UPT UIADD3 URZ, URZ, URZ, URZ ;  /* 0x0000003f3f3ff290 */ /* 0x000fea000fffe03f */
[----:B------:R-:W-:Y:S04]  /*5bb20*/  STL.64 [R1+0x1c0], R72 ;  /* 0x0001c04801007387 */ /* 0x000fe80000100a00 */
[----:B------:R2:W-:Y:S04]  /*5bb30*/  STL.64 [R1+0x1c8], R74 ;  /* 0x0001c84a01007387 */ /* 0x0005e80000100a00 */
[----:B------:R-:W3:Y:S04]  /*5bb40*/  LDL.LU R233, [R1+0x224] ;  /* 0x0002240001e97983 */ /* 0x000ee80000300800 */
[----:B------:R-:W3:Y:S04]  /*5bb50*/  LDL.LU R234, [R1+0x228] ;  /* 0x0002280001ea7983 */ /* 0x000ee80000300800 */
[----:B------:R-:W3:Y:S04]  /*5bb60*/  LDL.LU R235, [R1+0x22c] ;  /* 0x00022c0001eb7983 */ /* 0x000ee80000300800 */
[----:B------:R-:W4:Y:S04]  /*5bb70*/  LDL.LU R244, [R1+0x230] ;  /* 0x0002300001f47983 */ /* 0x000f280000300800 */
[----:B------:R-:W4:Y:S04]  /*5bb80*/  LDL.LU R245, [R1+0x234] ;  /* 0x0002340001f57983 */ /* 0x000f280000300800 */
[----:B------:R-:W4:Y:S04]  /*5bb90*/  LDL.LU R246, [R1+0x238] ;  /* 0x0002380001f67983 */ /* 0x000f280000300800 */
[----:B------:R-:W4:Y:S04]  /*5bba0*/  LDL.LU R247, [R1+0x23c] ;  /* 0x00023c0001f77983 */ /* 0x000f280000300800 */
[----:B------:R-:W5:Y:S01]  /*5bbb0*/  LDL.LU R80, [R1+0x280] ;  /* 0x0002800001507983 */ /* 0x000f620000300800 */
[C---:B--2---:R-:W-:Y:S11]  /*5bbc0*/  HMMA.1688.F32.TF32 R72, R68.reuse, R28, R240 ;  /* 0x0000001c4448723c */ /* 0x044ff600000810f0 */
[----:B------:R-:W-:Y:S11]  /*5bbd0*/  @!UPT UIADD3 URZ, URZ, URZ, URZ ;  /* 0x0000003f3f3ff290 */ /* 0x000ff6000fffe03f */
[----:B------:R-:W-:Y:S01]  /*5bbe0*/  @!UPT UIADD3 URZ, URZ, URZ, URZ ;  /* 0x0000003f3f3ff290 */ /* 0x000fe2000fffe03f */
[----:B------:R-:W-:Y:S04]  /*5bbf0*/  STL.64 [R1+0x1b0], R72 ;  /* 0x0001b04801007387 */ /* 0x000fe80000100a00 */
[----:B------:R3:W-:Y:S04]  /*5bc00*/  STL.64 [R1+0x1b8], R74 ;  /* 0x0001b84a01007387 */ /* 0x0007e80000100a00 */
[----:B------:R-:W5:Y:S04]  /*5bc10*/  LDL.LU R81, [R1+0x284] ;  /* 0x0002840001517983 */ /* 0x000f680000300800 */
[----:B------:R-:W5:Y:S04]  /*5bc20*/  LDL.LU R82, [R1+0x288] ;  /* 0x0002880001527983 */ /* 0x000f680000300800 */
[----:B------:R-:W5:Y:S04]  /*5bc30*/  LDL.LU R83, [R1+0x28c] ;  /* 0x00028c0001537983 */ /* 0x000f680000300800 */
        /* <DEDUP_REMOVED lines=25> */
[----:B------:R-:W5:Y:S11]  /*5bdd0*/  LDL.LU R232, [R1+0x390] ;  /* 0x0003900001e87983 */ /* 0x000f760000300800 */
[----:B------:R-:W-:Y:S09]  /*5bde0*/  @!UPT UIADD3 URZ, URZ, URZ, URZ ;  /* 0x0000003f3f3ff290 */ /* 0x000ff2000fffe03f */
[----:B------:R-:W-:Y:S04]  /*5bdf0*/  STL.64 [R1+0x1a0], R72 ;  /* 0x0001a04801007387 */ /* 0x000fe80000100a00 */
[----:B------:R5:W-:Y:S04]  /*5be00*/  STL.64 [R1+0x1a8], R74 ;  /* 0x0001a84a01007387 */ /* 0x000be80000100a00 */
        /* <DEDUP_REMOVED lines=11> */
[C---:B----4-:R-:W-:Y:S08]  /*5bec0*/  HMMA.1688.F32.TF32 R244, R68.reuse, R36, R244 ;  /* 0x0000002444f4723c */ /* 0x050ff000000810f4 */
[C---:B--2---:R-:W-:Y:S08]  /*5bed0*/  HMMA.1688.F32.TF32 R88, R68.reuse, R44, R88 ;  /* 0x0000002c4458723c */ /* 0x044ff00000081058 */
[C---:B-----5:R-:W-:Y:S07]  /*5bee0*/  HMMA.1688.F32.TF32 R72, R68.reuse, R40, R92 ;  /* 0x000000284448723c */ /* 0x060fee000008105c */
[----:B------:R-:W-:Y:S04]  /*5bef0*/  STL.64 [R1+0x4880], R246 ;  /* 0x004880f601007387 */ /* 0x000fe80000100a00 */
[----:B------:R-:W-:Y:S01]  /*5bf00*/  STL.64 [R1+0x4878], R244 ;  /* 0x004878f401007387 */ /* 0x000fe20000100a00 */
[C---:B------:R-:W-:Y:S11]  /*5bf10*/  HMMA.1688.F32.TF32 R76, R68.reuse, R48, R84 ;  /* 0x00000030444c723c */ /* 0x040ff60000081054 */
[----:B------:R-:W-:Y:S04]  /*5bf20*/  STL.64 [R1+0x250], R72 ;  /* 0x0002504801007387 */ /* 0x000fe80000100a00 */
[----:B------:R1:W-:Y:S04]  /*5bf30*/  STL.64 [R1+0x258], R74 ;  /* 0x0002584a01007387 */ /* 0x0003e80000100a00 */
[----:B------:R-:W-:Y:S01]  /*5bf40*/  STL.64 [R1+0x240], R88 ;  /* 0x0002405801007387 */ /* 0x000fe20000100a00 */
[C---:B-1----:R-:W-:Y:S03]  /*5bf50*/  HMMA.1688.F32.TF32 R72, R68.reuse, R52, R80 ;  /* 0x000000344448723c */ /* 0x042fe60000081050 */
[----:B------:R-:W-:Y:S04]  /*5bf60*/  STL.64 [R1+0x248], R90 ;  /* 0x0002485a01007387 */ /* 0x000fe80000100a00 */
[----:B------:R-:W-:Y:S01]  /*5bf70*/  STL.64 [R1+0x230], R76 ;  /* 0x0002304c01007387 */ /* 0x000fe20000100a00 */
[C---:B------:R-:W-:Y:S03]  /*5bf80*/  HMMA.1688.F32.TF32 R80, R68.reuse, R56, R220 ;  /* 0x000000384450723c */ /* 0x040fe600000810dc */
[----:B------:R1:W-:Y:S05]  /*5bf90*/  STL.64 [R1+0x238], R78 ;  /* 0x0002384e01007387 */ /* 0x0003ea0000100a00 */
[----:B-1----:R-:W-:Y:S08]  /*5bfa0*/  HMMA.1688.F32.TF32 R76, R68, R60, R236 ;  /* 0x0000003c444c723c */ /* 0x002ff000000810ec */
[----:B------:R-:W-:Y:S01]  /*5bfb0*/  MOV R244, R75 ;  /* 0x0000004b00f47202 */ /* 0x000fe20000000f00 */
[----:B------:R-:W-:Y:S01]  /*5bfc0*/  IMAD.MOV.U32 R246, RZ, RZ, R73 ;  /* 0x000000fffff67224 */ /* 0x000fe200078e0049 */
[----:B------:R-:W-:Y:S01]  /*5bfd0*/  MOV R247, R72 ;  /* 0x0000004800f77202 */ /* 0x000fe20000000f00 */
[----:B------:R-:W-:-:S02]  /*5bfe0*/  IMAD.MOV.U32 R245, RZ, RZ, R74 ;  /* 0x000000fffff57224 */ /* 0x000fc400078e004a */
[----:B------:R1:W-:Y:S04]  /*5bff0*/  STL [R1+0x48b4], R244 ;  /* 0x0048b4f401007387 */ /* 0x0003e80000100800 */
[----:B------:R-:W-:Y:S04]  /*5c000*/  STL [R1+0x48b0], R246 ;  /* 0x0048b0f601007387 */ /* 0x000fe80000100800 */
[----:B------:R2:W-:Y:S04]  /*5c010*/  STL [R1+0x48ac], R247 ;  /* 0x0048acf701007387 */ /* 0x0005e80000100800 */
[----:B------:R4:W-:Y:S01]  /*5c020*/  STL [R1+0x48a8], R245 ;  /* 0x0048a8f501007387 */ /* 0x0009e20000100800 */
[----:B------:R-:W-:Y:S03]  /*5c030*/  HMMA.1688.F32.TF32 R72, R68, R64, R240 ;  /* 0x000000404448723c */ /* 0x000fe600000810f0 */
[----:B------:R-:W-:Y:S04]  /*5c040*/  STL.64 [R1+0x210], R80 ;  /* 0x0002105001007387 */ /* 0x000fe80000100a00 */
[----:B------:R-:W-:Y:S04]  /*5c050*/  STL.64 [R1+0x218], R82 ;  /* 0x0002185201007387 */ /* 0x000fe80000100a00 */
[----:B------:R-:W-:Y:S04]  /*5c060*/  STL.64 [R1+0x200], R76 ;  /* 0x0002004c01007387 */ /* 0x000fe80000100a00 */
[----:B------:R5:W-:Y:S04]  /*5c070*/  STL.64 [R1+0x208], R78 ;  /* 0x0002084e01007387 */ /* 0x000be80000100a00 */
[----:B------:R-:W3:Y:S04]  /*5c080*/  LDL.LU R240, [R1+0x3a0] ;  /* 0x0003a00001f07983 */ /* 0x000ee80000300800 */
[----:B------:R-:W3:Y:S04]  /*5c090*/  LDL.LU R241, [R1+0x3a4] ;  /* 0x0003a40001f17983 */ /* 0x000ee80000300800 */
[----:B------:R-:W3:Y:S04]  /*5c0a0*/  LDL.LU R242, [R1+0x3a8] ;  /* 0x0003a80001f27983 */ /* 0x000ee80000300800 */
[----:B------:R-:W3:Y:S01]  /*5c0b0*/  LDL.LU R243, [R1+0x3ac] ;  /* 0x0003ac0001f37983 */ /* 0x000ee20000300800 */
[----:B-1----:R-:W-:Y:S01]  /*5c0c0*/  IMAD.MOV.U32 R244, RZ, RZ, R72 ;  /* 0x000000fffff47224 */ /* 0x002fe200078e0048 */
[----:B--2---:R-:W-:Y:S01]  /*5c0d0*/  MOV R247, R74 ;  /* 0x0000004a00f77202 */ /* 0x004fe20000000f00 */
[----:B------:R-:W-:-:S02]  /*5c0e0*/  IMAD.MOV.U32 R246, RZ, RZ, R73 ;  /* 0x000000fffff67224 */ /* 0x000fc400078e0049 */
[----:B----4-:R-:W-:Y:S01]  /*5c0f0*/  IMAD.MOV.U32 R245, RZ, RZ, R75 ;  /* 0x000000fffff57224 */ /* 0x010fe200078e004b */
[----:B------:R-:W-:Y:S04]  /*5c100*/  STL [R1+0x48c4], R244 ;  /* 0x0048c4f401007387 */ /* 0x000fe80000100800 */
[----:B------:R-:W-:Y:S04]  /*5c110*/  STL [R1+0x48c0], R246 ;  /* 0x0048c0f601007387 */ /* 0x000fe80000100800 */
[----:B------:R1:W-:Y:S04]  /*5c120*/  STL [R1+0x48bc], R247 ;  /* 0x0048bcf701007387 */ /* 0x0003e80000100800 */
[----:B------:R2:W-:Y:S01]  /*5c130*/  STL [R1+0x48b8], R245 ;  /* 0x0048b8f501007387 */ /* 0x0005e20000100800 */
[C---:B-----5:R-:W-:Y:S08]  /*5c140*/  HMMA.1688.F32.TF32 R68, R100.reuse, R12, R232 ;  /* 0x0000000c6444723c */ /* 0x060ff000000810e8 */
[C---:B------:R-:W-:Y:S08]  /*5c150*/  HMMA.1688.F32.TF32 R76, R100.reuse, R4, R224 ;  /* 0x00000004644c723c */ /* 0x040ff000000810e0 */
[----:B------:R-:W-:Y:S11]  /*5c160*/  HMMA.1688.F32.TF32 R72, R100, R8, R228 ;  /* 0x000000086448723c */ /* 0x000ff600000810e4 */
[----:B------:R-:W-:Y:S04]  /*5c170*/  @!UPT UIADD3 URZ, URZ, URZ, URZ ;  /* 0x0000003f3f3ff290 */ /* 0x000fe8000fffe03f */
[----:B------:R-:W-:Y:S04]  /*5c180*/  STL.64 [R1+0x2e0], R76 ;  /* 0x0002e04c01007387 */ /* 0x000fe80000100a00 */
[----:B------:R-:W-:Y:S04]  /*5c190*/  STL.64 [R1+0x2e8], R78 ;  /* 0x0002e84e01007387 */ /* 0x000fe80000100a00 */
[----:B------:R-:W-:Y:S04]  /*5c1a0*/  STL.64 [R1+0x2d0], R72 ;  /* 0x0002d04801007387 */ /* 0x000fe80000100a00 */
[----:B------:R-:W-:Y:S04]  /*5c1b0*/  STL.64 [R1+0x2d8], R74 ;  /* 0x0002d84a01007387 */ /* 0x000fe80000100a00 */
        /* <DEDUP_REMOVED lines=19> */
[----:B-1----:R-:W-:-:S03]  /*5c2f0*/  IMAD.MOV.U32 R247, RZ, RZ, R68 ;  /* 0x000000fffff77224 */ /* 0x002fc600078e0044 */
[----:B------:R-:W4:Y:S01]  /*5c300*/  LDL.LU R226, [R1+0x3e8] ;  /* 0x0003e80001e27983 */ /* 0x000f220000300800 */
[----:B--2---:R-:W-:-:S03]  /*5c310*/  MOV R245, R69 ;  /* 0x0000004500f57202 */ /* 0x004fc60000000f00 */
[----:B------:R-:W2:Y:S04]  /*5c320*/  LDL.LU R227, [R1+0x3ec] ;  /* 0x0003ec0001e37983 */ /* 0x000ea80000300800 */
[----:B------:R-:W-:Y:S04]  /*5c330*/  STL [R1+0x48cc], R247 ;  /* 0x0048ccf701007387 */ /* 0x000fe80000100800 */
[----:B------:R-:W-:Y:S01]  /*5c340*/  STL [R1+0x48c8], R245 ;  /* 0x0048c8f501007387 */ /* 0x000fe20000100800 */
[----:B---3--:R-:W-:Y:S11]  /*5c350*/  HMMA.1688.F32.TF32 R68, R100, R16, R240 ;  /* 0x000000106444723c */ /* 0x008ff600000810f0 */
[----:B------:R-:W-:Y:S11]  /*5c360*/  @!UPT UIADD3 URZ, URZ, URZ, URZ ;  /* 0x0000003f3f3ff290 */ /* 0x000ff6000fffe03f */
[----:B------:R-:W-:Y:S01]  /*5c370*/  @!UPT UIADD3 URZ, URZ, URZ, URZ ;  /* 0x0000003f3f3ff290 */ /* 0x000fe2000fffe03f */
[----:B------:R5:W-:Y:S04]  /*5c380*/  STL.64 [R1+0x2b0], R68 ;  /* 0x0002b04401007387 */ /* 0x000be80000100a00 */
[----:B------:R-:W3:Y:S04]  /*5c390*/  LDL.LU R240, [R1+0x1090] ;  /* 0x0010900001f07983 */ /* 0x000ee80000300800 */
[----:B------:R-:W3:Y:S04]  /*5c3a0*/  LDL.LU R241, [R1+0x1094] ;  /* 0x0010940001f17983 */ /* 0x000ee80000300800 */
[----:B------:R-:W3:Y:S04]  /*5c3b0*/  LDL.LU R242, [R1+0x1098] ;  /* 0x0010980001f27983 */ /* 0x000ee80000300800 */
[----:B------:R-:W3:Y:S04]  /*5c3c0*/  LDL.LU R243, [R1+0x109c] ;  /* 0x00109c0001f37983 */ /* 0x000ee80000300800 */
[----:B------:R-:W3:Y:S04]  /*5c3d0*/  LDL.LU R232, [R1+0x10a0] ;  /* 0x0010a00001e87983 */ /* 0x000ee80000300800 */
[----:B------:R-:W3:Y:S04]  /*5c3e0*/  LDL.LU R233, [R1+0x10a4] ;  /* 0x0010a40001e97983 */ /* 0x000ee80000300800 */
[----:B------:R-:W3:Y:S01]  /*5c3f0*/  LDL.LU R234, [R1+0x10a8] ;  /* 0x0010a80001ea7983 */ /* 0x000ee20000300800 */
[----:B------:R-:W-:-:S02]  /*5c400*/  IMAD.MOV.U32 R244, RZ, RZ, R70 ;  /* 0x000000fffff47224 */ /* 0x000fc400078e0046 */
[----:B------:R-:W-:-:S05]  /*5c410*/  IMAD.MOV.U32 R246, RZ, RZ, R71 ;  /* 0x000000fffff67224 */ /* 0x000fca00078e0047 */
[----:B------:R-:W-:Y:S04]  /*5c420*/  STL [R1+0x48d4], R246 ;  /* 0x0048d4f601007387 */ /* 0x000fe80000100800 */
[----:B------:R-:W-:Y:S01]  /*5c430*/  STL [R1+0x48d0], R244 ;  /* 0x0048d0f401007387 */ /* 0x000fe20000100800 */
[----:B------:R-:W-:Y:S01]  /*5c440*/  MOV R235, R188 ;  /* 0x000000bc00eb7202 */ /* 0x000fe20000000f00 */
[C---:B-----5:R-:W-:Y:S11]  /*5c450*/  HMMA.1688.F32.TF32 R68, R100.reuse, R20, R80 ;  /* 0x000000146444723c */ /* 0x060ff60000081050 */
[----:B------:R-:W-:Y:S11]  /*5c460*/  @!UPT UIADD3 URZ, URZ, URZ, URZ ;  /* 0x0000003f3f3ff290 */ /* 0x000ff6000fffe03f */
[----:B------:R-:W-:Y:S01]  /*5c470*/  @!UPT UIADD3 URZ, URZ, URZ, URZ ;  /* 0x0000003f3f3ff290 */ /* 0x000fe2000fffe03f */
[----:B------:R4:W-:Y:S01]  /*5c480*/  STL.64 [R1+0x2a0], R68 ;  /* 0x0002a04401007387 */ /* 0x0009e20000100a00 */
[----:B------:R-:W-:Y:S02]  /*5c490*/  IMAD.MOV.U32 R247, RZ, RZ, R70 ;  /* 0x000000fffff77224 */ /* 0x000fe400078e0046 */
[----:B------:R-:W-:Y:S02]  /*5c4a0*/  IMAD.MOV.U32 R245, RZ, RZ, R71 ;  /* 0x000000fffff57224 */ /* 0x000fe400078e0047 */
[C---:B----4-:R-:W-:Y:S01]  /*5c4b0*/  HMMA.1688.F32.TF32 R68, R100.reuse, R28, R236 ;  /* 0x0000001c6444723c */ /* 0x050fe200000810ec */
[----:B------:R1:W-:Y:S07]  /*5c4c0*/  STL [R1+0x48dc], R247 ;  /* 0x0048dcf701007387 */ /* 0x0003ee0000100800 */
[C---:B------:R-:W-:Y:S01]  /*5c4d0*/  HMMA.1688.F32.TF32 R72, R100.reuse, R24, R220 ;  /* 0x000000186448723c */ /* 0x040fe200000810dc */
[----:B------:R4:W-:Y:S11]  /*5c4e0*/  STL [R1+0x48d8], R245 ;  /* 0x0048d8f501007387 */ /* 0x0009f60000100800 */
[----:B------:R-:W-:Y:S04]  /*5c4f0*/  @!UPT UIADD3 URZ, URZ, URZ, URZ ;  /* 0x0000003f3f3ff290 */ /* 0x000fe8000fffe03f */
[----:B-1----:R-:W-:Y:S01]  /*5c500*/  MOV R247, R68 ;  /* 0x0000004400f77202 */ /* 0x002fe20000000f00 */
[----:B----4-:R-:W-:Y:S01]  /*5c510*/  IMAD.MOV.U32 R245, RZ, RZ, R69 ;  /* 0x000000fffff57224 */ /* 0x010fe200078e0045 */
[----:B------:R-:W-:Y:S01]  /*5c520*/  MOV R244, R71 ;  /* 0x0000004700f47202 */ /* 0x000fe20000000f00 */
[----:B------:R-:W-:Y:S02]  /*5c530*/  IMAD.MOV.U32 R246, RZ, RZ, R70 ;  /* 0x000000fffff67224 */ /* 0x000fe400078e0046 */
[----:B--2---:R-:W-:Y:S02]  /*5c540*/  HMMA.1688.F32.TF32 R68, R100, R32, R224 ;  /* 0x000000206444723c */ /* 0x004fe400000810e0 */
[----:B------:R-:W-:Y:S04]  /*5c550*/  STL.64 [R1+0x290], R72 ;  /* 0x0002904801007387 */ /* 0x000fe80000100a00 */
[----:B------:R-:W-:Y:S04]  /*5c560*/  STL.64 [R1+0x298], R74 ;  /* 0x0002984a01007387 */ /* 0x000fe80000100a00 */
[----:B------:R-:W-:Y:S04]  /*5c570*/  STL [R1+0x48ec], R247 ;  /* 0x0048ecf701007387 */ /* 0x000fe80000100800 */
[----:B------:R-:W-:Y:S04]  /*5c580*/  STL [R1+0x48e8], R244 ;  /* 0x0048e8f401007387 */ /* 0x000fe80000100800 */
[----:B------:R-:W-:Y:S04]  /*5c590*/  STL [R1+0x48e4], R245 ;  /* 0x0048e4f501007387 */ /* 0x000fe80000100800 */
[----:B------:R-:W-:Y:S02]  /*5c5a0*/  STL [R1+0x48e0], R246 ;  /* 0x0048e0f601007387 */ /* 0x000fe40000100800 */
[----:B------:R-:W-:-:S02]  /*5c5b0*/  IMAD.MOV.U32 R188, RZ, RZ, R71 ;  /* 0x000000ffffbc7224 */ /* 0x000fc400078e0047 */
[----:B------:R-:W-:Y:S04]  /*5c5c0*/  STL.64 [R1+0x270], R68 ;  /* 0x0002704401007387 */ /* 0x000fe80000100a00 */
[----:B------:R1:W-:Y:S02]  /*5c5d0*/  STL [R1+0x278], R70 ;  /* 0x0002784601007387 */ /* 0x0003e40000100800 */
[C---:B-1----:R-:W-:Y:S08]  /*5c5e0*/  HMMA.1688.F32.TF32 R68, R100.reuse, R36, R228 ;  /* 0x000000246444723c */ /* 0x042ff000000810e4 */
[----:B---3--:R-:W-:Y:S11]  /*5c5f0*/  HMMA.1688.F32.TF32 R84, R100, R40, R232 ;  /* 0x000000286454723c */ /* 0x008ff600000810e8 */
[----:B------:R-:W-:Y:S05]  /*5c600*/  @!UPT UIADD3 URZ, URZ, URZ, URZ ;  /* 0x0000003f3f3ff290 */ /* 0x000fea000fffe03f */
[----:B------:R-:W-:Y:S01]  /*5c610*/  IMAD.MOV.U32 R247, RZ, RZ, R68 ;  /* 0x000000fffff77224 */ /* 0x000fe200078e0044 */
[----:B------:R-:W-:Y:S01]  /*5c620*/  MOV R244, R69 ;  /* 0x0000004500f47202 */ /* 0x000fe20000000f00 */
[----:B------:R-:W-:Y:S02]  /*5c630*/  IMAD.MOV.U32 R246, RZ, RZ, R71 ;  /* 0x000000fffff67224 */ /* 0x000fe400078e0047 */
[----:B------:R-:W-:-:S03]  /*5c640*/  IMAD.MOV.U32 R245, RZ, RZ, R70 ;  /* 0x000000fffff57224 */ /* 0x000fc600078e0046 */
[----:B------:R-:W-:Y:S04]  /*5c650*/  STL.64 [R1+0x4908], R246 ;  /* 0x004908f601007387 */ /* 0x000fe80000100a00 */
[----:B------:R1:W-:Y:S04]  /*5c660*/  STL.64 [R1+0x4900], R244 ;  /* 0x004900f401007387 */ /* 0x0003e80000100a00 */
        /* <DEDUP_REMOVED lines=34> */
[C---:B------:R-:W-:Y:S03]  /*5c890*/  HMMA.1688.F32.TF32 R88, R100.reuse, R44, R240 ;  /* 0x0000002c6458723c */ /* 0x040fe600000810f0 */
[----:B------:R-:W5:Y:S04]  /*5c8a0*/  LDL.LU R240, [R1+0x1010] ;  /* 0x0010100001f07983 */ /* 0x000f680000300800 */
[----:B------:R-:W5:Y:S04]  /*5c8b0*/  LDL.LU R241, [R1+0x1014] ;  /* 0x0010140001f17983 */ /* 0x000f680000300800 */
[----:B------:R-:W5:Y:S04]  /*5c8c0*/  LDL.LU R242, [R1+0x1018] ;  /* 0x0010180001f27983 */ /* 0x000f680000300800 */
[----:B------:R-:W5:Y:S08]  /*5c8d0*/  LDL.LU R243, [R1+0x101c] ;  /* 0x00101c0001f37983 */ /* 0x000f700000300800 */
[----:B------:R-:W-:Y:S04]  /*5c8e0*/  STL.64 [R1+0x47b0], R90 ;  /* 0x0047b05a01007387 */ /* 0x000fe80000100a00 */
[----:B------:R1:W-:Y:S01]  /*5c8f0*/  STL.64 [R1+0x47a8], R88 ;  /* 0x0047a85801007387 */ /* 0x0003e20000100a00 */
[C---:B--2---:R-:W-:Y:S08]  /*5c900*/  HMMA.1688.F32.TF32 R76, R100.reuse, R52, R96 ;  /* 0x00000034644c723c */ /* 0x044ff00000081060 */
[C---:B---3--:R-:W-:Y:S08]  /*5c910*/  HMMA.1688.F32.TF32 R92, R100.reuse, R48, R92 ;  /* 0x00000030645c723c */ /* 0x048ff0000008105c */
[C---:B----4-:R-:W-:Y:S08]  /*5c920*/  HMMA.1688.F32.TF32 R80, R100.reuse, R56, R80 ;  /* 0x000000386450723c */ /* 0x050ff00000081050 */
[C---:B-----5:R-:W-:Y:S07]  /*5c930*/  HMMA.1688.F32.TF32 R96, R100.reuse, R60, R220 ;  /* 0x0000003c6460723c */ /* 0x060fee00000810dc */
[----:B------:R-:W-:Y:S01]  /*5c940*/  STL.64 [R1+0x47c0], R94 ;  /* 0x0047c05e01007387 */ /* 0x000fe20000100a00 */
[----:B------:R-:W-:Y:S03]  /*5c950*/  HMMA.1688.F32.TF32 R100, R100, R64, R232 ;  /* 0x000000406464723c */ /* 0x000fe600000810e8 */
[----:B------:R2:W-:Y:S05]  /*5c960*/  STL.64 [R1+0x47b8], R92 ;  /* 0x0047b85c01007387 */ /* 0x0005ea0000100a00 */
[C---:B------:R-:W-:Y:S01]  /*5c970*/  HMMA.1688.F32.TF32 R104, R208.reuse, R4, R236 ;  /* 0x00000004d068723c */ /* 0x040fe200000810ec */
[----:B------:R-:W-:Y:S07]  /*5c980*/  STL.64 [R1+0x47d0], R78 ;  /* 0x0047d04e01007387 */ /* 0x000fee0000100a00 */
[C---:B------:R-:W-:Y:S01]  /*5c990*/  HMMA.1688.F32.TF32 R108, R208.reuse, R8, R224 ;  /* 0x00000008d06c723c */ /* 0x040fe200000810e0 */
[----:B------:R3:W-:Y:S07]  /*5c9a0*/  STL.64 [R1+0x47c8], R76 ;  /* 0x0047c84c01007387 */ /* 0x0007ee0000100a00 */
        /* <DEDUP_REMOVED lines=55> */
[----:B------:R-:W4:Y:S04]  /*5cd20*/  LDL.LU R241, [R1+0xf64] ;  /* 0x000f640001f17983 */ /* 0x000f280000300800 */
[----:B------:R-:W4:Y:S04]  /*5cd30*/  LDL.LU R242, [R1+0xf68] ;  /* 0x000f680001f27983 */ /* 0x000f280000300800 */
[----:B------:R-:W4:Y:S04]  /*5cd40*/  LDL.LU R243, [R1+0xf6c] ;  /* 0x000f6c0001f37983 */ /* 0x000f280000300800 */
[----:B------:R-:W-:Y:S04]  /*5cd50*/  LDS R232, [R161+0x8780] ;  /* 0x00878000a1e87984 */ /* 0x000fe80000000800 */
[----:B------:R-:W-:Y:S04]  /*5cd60*/  STL.64 [R1+0x4840], R218 ;  /* 0x004840da01007387 */ /* 0x000fe80000100a00 */
[----:B------:R-:W-:Y:S04]  /*5cd70*/  STL.64 [R1+0x4838], R216 ;  /* 0x004838d801007387 */ /* 0x000fe80000100a00 */
[----:B------:R-:W-:Y:S04]  /*5cd80*/  LDS R234, [R161+0xa780] ;  /* 0x00a78000a1ea7984 */ /* 0x000fe80000000800 */
[----:B------:R-:W-:Y:S04]  /*5cd90*/  LDS R233, [R189+0x8780] ;  /* 0x00878000bde97984 */ /* 0x000fe80000000800 */
[----:B------:R-:W1:Y:S01]  /*5cda0*/  LDS R235, [R189+0xa780] ;  /* 0x00a78000bdeb7984 */ /* 0x000e620000000800 */
[C---:B-----5:R-:W-:Y:S08]  /*5cdb0*/  HMMA.1688.F32.TF32 R144, R208.reuse, R40, R116 ;  /* 0x00000028d090723c */ /* 0x060ff00000081074 */
[C---:B--2---:R-:W-:Y:S08]  /*5cdc0*/  HMMA.1688.F32.TF32 R124, R208.reuse, R24, R124 ;  /* 0x00000018d07c723c */ /* 0x044ff0000008107c */
[C---:B---3--:R-:W-:Y:S08]  /*5cdd0*/  HMMA.1688.F32.TF32 R128, R208.reuse, R20, R128 ;  /* 0x00000014d080723c */ /* 0x048ff00000081080 */
[C---:B----4-:R-:W-:Y:S08]  /*5cde0*/  HMMA.1688.F32.TF32 R72, R208.reuse, R28, R132 ;  /* 0x0000001cd048723c */ /* 0x050ff00000081084 */
[C---:B------:R-:W-:Y:S07]  /*5cdf0*/  HMMA.1688.F32.TF32 R112, R208.reuse, R32, R112 ;  /* 0x00000020d070723c */ /* 0x040fee0000081070 */
[----:B------:R-:W-:Y:S01]  /*5ce00*/  STL.64 [R1+0x4850], R130 ;  /* 0x0048508201007387 */ /* 0x000fe20000100a00 */
[C---:B------:R-:W-:Y:S03]  /*5ce10*/  HMMA.1688.F32.TF32 R148, R208.reuse, R36, R120 ;  /* 0x00000024d094723c */ /* 0x040fe60000081078 */
[----:B------:R-:W-:Y:S05]  /*5ce20*/  STL.64 [R1+0x4848], R128 ;  /* 0x0048488001007387 */ /* 0x000fea0000100a00 */
        /* <DEDUP_REMOVED lines=31> */
[----:B-1----:R-:W4:Y:S04]  /*5d020*/  LDL.LU R244, [R1+0x6f0] ;  /* 0x0006f00001f47983 */ /* 0x002f280000300800 */
        /* <DEDUP_REMOVED lines=82> */
[----:B------:R-:W-:Y:S04]  /*5d550*/  STL.64 [R1+0x4978], R206 ;  /* 0x004978ce01007387 */ /* 0x000fe80000100a00 */
[----:B------:R-:W-:Y:S01]  /*5d560*/  STL.64 [R1+0x4970], R204 ;  /* 0x004970cc01007387 */ /* 0x000fe20000100a00 */
[----:B------:R-:W-:Y:S01]  /*5d570*/  MOV R239, R160 ;  /* 0x000000a000ef7202 */ /* 0x000fe20000000f00 */
[----:B--2---:R-:W-:Y:S08]  /*5d580*/  HMMA.1688.F32.TF32 R68, R196, R4, R68 ;  /* 0x00000004c444723c */ /* 0x004ff00000081044 */
[----:B---3--:R-:W-:Y:S08]  /*5d590*/  HMMA.1688.F32.TF32 R208, R208, R64, R76 ;  /* 0x00000040d0d0723c */ /* 0x008ff0000008104c */
[----:B----4-:R-:W-:Y:S11]  /*5d5a0*/  HMMA.1688.F32.TF32 R220, R196, R8, R220 ;  /* 0x00000008c4dc723c */ /* 0x010ff600000810dc */
[----:B------:R-:W-:Y:S04]  /*5d5b0*/  @!UPT UIADD3 URZ, URZ, URZ, URZ ;  /* 0x0000003f3f3ff290 */ /* 0x000fe8000fffe03f */
[----:B------:R-:W-:Y:S04]  /*5d5c0*/  STL.64 [R1+0x4988], R210 ;  /* 0x004988d201007387 */ /* 0x000fe80000100a00 */
[----:B------:R-:W-:Y:S04]  /*5d5d0*/  STL.64 [R1+0x4980], R208 ;  /* 0x004980d001007387 */ /* 0x000fe80000100a00 */
[----:B------:R-:W-:Y:S04]  /*5d5e0*/  STL.64 [R1+0x4998], R70 ;  /* 0x0049984601007387 */ /* 0x000fe80000100a00 */
[----:B------:R5:W-:Y:S02]  /*5d5f0*/  STL.64 [R1+0x4990], R68 ;  /* 0x0049904401007387 */ /* 0x000be40000100a00 */
[----:B-----5:R-:W-:Y:S02]  /*5d600*/  HMMA.1688.F32.TF32 R68, R232, R4, R88 ;  /* 0x00000004e844723c */ /* 0x020fe40000081058 */
[----:B------:R-:W-:Y:S04]  /*5d610*/  STL.64 [R1+0x49a8], R222 ;  /* 0x0049a8de01007387 */ /* 0x000fe80000100a00 */
[----:B------:R-:W-:Y:S11]  /*5d620*/  STL.64 [R1+0x49a0], R220 ;  /* 0x0049a0dc01007387 */ /* 0x000ff60000100a00 */
[----:B------:R-:W-:Y:S06]  /*5d630*/  @!UPT UIADD3 URZ, URZ, URZ, URZ ;  /* 0x0000003f3f3ff290 */ /* 0x000fec000fffe03f */
[----:B------:R-:W-:Y:S01]  /*5d640*/  STL [R1+0x1480], R68 ;  /* 0x0014804401007387 */ /* 0x000fe20000100800 */
[----:B------:R-:W-:-:S03]  /*5d650*/  IMAD.MOV.U32 R160, RZ, RZ, R69 ;  /* 0x000000ffffa07224 */ /* 0x000fc600078e0045 */
[----:B------:R1:W-:Y:S02]  /*5d660*/  STL.64 [R1+0x1488], R70 ;  /* 0x0014884601007387 */ /* 0x0003e40000100a00 */
[C---:B-1----:R-:W-:Y:S08]  /*5d670*/  HMMA.1688.F32.TF32 R68, R232.reuse, R12, R244 ;  /* 0x0000000ce844723c */ /* 0x042ff000000810f4 */
[C---:B------:R-:W-:Y:S08]  /*5d680*/  HMMA.1688.F32.TF32 R72, R232.reuse, R8, R84 ;  /* 0x00000008e848723c */ /* 0x040ff00000081054 */
[C---:B------:R-:W-:Y:S11]  /*5d690*/  HMMA.1688.F32.TF32 R76, R232.reuse, R16, R248 ;  /* 0x00000010e84c723c */ /* 0x040ff600000810f8 */
[----:B------:R-:W-:Y:S04]  /*5d6a0*/  @!UPT UIADD3 URZ, URZ, URZ, URZ ;  /* 0x0000003f3f3ff290 */ /* 0x000fe8000fffe03f */
[----:B------:R-:W-:Y:S04]  /*5d6b0*/  STL.64 [R1+0x1470], R72 ;  /* 0x0014704801007387 */ /* 0x000fe80000100a00 */
[----:B------:R1:W-:Y:S04]  /*5d6c0*/  STL.64 [R1+0x1478], R74 ;  /* 0x0014784a01007387 */ /* 0x0003e80000100a00 */
[----:B------:R-:W-:Y:S04]  /*5d6d0*/  STL.64 [R1+0x1460], R68 ;  /* 0x0014604401007387 */ /* 0x000fe80000100a00 */
[----:B------:R2:W-:Y:S01]  /*5d6e0*/  STL.64 [R1+0x1468], R70 ;  /* 0x0014684601007387 */ /* 0x0005e20000100a00 */
[C---:B-1----:R-:W-:Y:S08]  /*5d6f0*/  HMMA.1688.F32.TF32 R72, R232.reuse, R20, R236 ;  /* 0x00000014e848723c */ /* 0x042ff000000810ec */
[----:B--2---:R-:W-:Y:S01]  /*5d700*/  HMMA.1688.F32.TF32 R68, R232, R24, R240 ;  /* 0x00000018e844723c */ /* 0x004fe200000810f0 */
[----:B------:R-:W-:Y:S01]  /*5d710*/  STL.64 [R1+0x1450], R76 ;  /* 0x0014504c01007387 */ /* 0x000fe20000100a00 */
[----:B------:R-:W-:-:S03]  /*5d720*/  IMAD.MOV.U32 R248, RZ, RZ, R15 ;  /* 0x000000fffff87224 */ /* 0x000fc600078e000f */
[----:B------:R-:W-:Y:S01]  /*5d730*/  STL.64 [R1+0x1458], R78 ;  /* 0x0014584e01007387 */ /* 0x000fe20000100a00 */
[----:B------:R-:W-:Y:S01]  /*5d740*/  MOV R249, R14 ;  /* 0x0000000e00f97202 */ /* 0x000fe20000000f00 */
[----:B------:R-:W-:Y:S01]  /*5d750*/  IMAD.MOV.U32 R250, RZ, RZ, R19 ;  /* 0x000000fffffa7224 */ /* 0x000fe200078e0013 */
[----:B------:R-:W-:Y:S01]  /*5d760*/  MOV R244, R27 ;  /* 0x0000001b00f47202 */ /* 0x000fe20000000f00 */
[----:B------:R-:W-:Y:S02]  /*5d770*/  IMAD.MOV.U32 R251, RZ, RZ, R42 ;  /* 0x000000fffffb7224 */ /* 0x000fe400078e002a */
[----:B------:R-:W-:Y:S02]  /*5d780*/  IMAD.MOV.U32 R245, RZ, RZ, R22 ;  /* 0x000000fffff57224 */ /* 0x000fe400078e0016 */
[----:B------:R-:W-:Y:S01]  /*5d790*/  IMAD.MOV.U32 R246, RZ, RZ, R23 ;  /* 0x000000fffff67224 */ /* 0x000fe200078e0017 */
[----:B------:R-:W-:Y:S01]  /*5d7a0*/  MOV R247, R34 ;  /* 0x0000002200f77202 */ /* 0x000fe20000000f00 */
[----:B------:R1:W-:Y:S04]  /*5d7b0*/  STL.64 [R1+0x1440], R72 ;  /* 0x0014404801007387 */ /* 0x0003e80000100a00 */
[----:B------:R2:W-:Y:S04]  /*5d7c0*/  STL.64 [R1+0x1448], R74 ;  /* 0x0014484a01007387 */ /* 0x0005e80000100a00 */
[----:B------:R-:W3:Y:S04]  /*5d7d0*/  LDL.LU R15, [R1+0x4ab8] ;  /* 0x004ab800010f7983 */ /* 0x000ee80000300800 */
[----:B------:R-:W-:Y:S04]  /*5d7e0*/  STL.64 [R1+0x1430], R68 ;  /* 0x0014304401007387 */ /* 0x000fe80000100a00 */
[----:B------:R4:W-:Y:S04]  /*5d7f0*/  STL.64 [R1+0x1438], R70 ;  /* 0x0014384601007387 */ /* 0x0009e80000100a00 */
[----:B------:R-:W4:Y:S04]  /*5d800*/  LDL.LU R14, [R1+0x4ab4] ;  /* 0x004ab400010e7983 */ /* 0x000f280000300800 */
[----:B------:R-:W2:Y:S04]  /*5d810*/  LDL.LU R19, [R1+0x4ab0] ;  /* 0x004ab00001137983 */ /* 0x000ea80000300800 */
[----:B------:R-:W2:Y:S04]  /*5d820*/  LDL.LU R42, [R1+0x4aac] ;  /* 0x004aac00012a7983 */ /* 0x000ea80000300800 */
[----:B------:R-:W2:Y:S04]  /*5d830*/  LDL.LU R27, [R1+0x4aa8] ;  /* 0x004aa800011b7983 */ /* 0x000ea80000300800 */
[----:B------:R-:W3:Y:S04]  /*5d840*/  LDL.LU R22, [R1+0x4aa4] ;  /* 0x004aa40001167983 */ /* 0x000ee80000300800 */
[----:B------:R-:W4:Y:S01]  /*5d850*/  LDL.LU R23, [R1+0x4aa0] ;  /* 0x004aa00001177983 */ /* 0x000f220000300800 */
[----:B------:R-:W-:Y:S01]  /*5d860*/  IMAD.MOV.U32 R88, RZ, RZ, R39 ;  /* 0x000000ffff587224 */ /* 0x000fe200078e0027 */
[----:B------:R-:W-:Y:S01]  /*5d870*/  MOV R90, R43 ;  /* 0x0000002b005a7202 */ /* 0x000fe20000000f00 */
[----:B------:R-:W-:Y:S01]  /*5d880*/  IMAD.MOV.U32 R89, RZ, RZ, R38 ;  /* 0x000000ffff597224 */ /* 0x000fe200078e0026 */
[----:B------:R-:W4:Y:S04]  /*5d890*/  LDL.LU R34, [R1+0x4a9c] ;  /* 0x004a9c0001227983 */ /* 0x000f280000300800 */
[----:B------:R-:W4:Y:S04]  /*5d8a0*/  LDL.LU R39, [R1+0x4a98] ;  /* 0x004a980001277983 */ /* 0x000f280000300800 */
[----:B------:R-:W4:Y:S04]  /*5d8b0*/  LDL.LU R38, [R1+0x4a94] ;  /* 0x004a940001267983 */ /* 0x000f280000300800 */
[----:B------:R-:W4:Y:S01]  /*5d8c0*/  LDL.LU R43, [R1+0x4a90] ;  /* 0x004a9000012b7983 */ /* 0x000f220000300800 */
[----:B------:R-:W-:Y:S01]  /*5d8d0*/  HMMA.1688.F32.TF32 R132, R196, R12, R132 ;  /* 0x0000000cc484723c */ /* 0x000fe20000081084 */
[----:B------:R-:W-:-:S02]  /*5d8e0*/  IMAD.MOV.U32 R91, RZ, RZ, R26 ;  /* 0x000000ffff5b7224 */ /* 0x000fc400078e001a */
[----:B------:R-:W4:Y:S05]  /*5d8f0*/  LDL.LU R26, [R1+0x4a8c] ;  /* 0x004a8c00011a7983 */ /* 0x000f2a0000300800 */
        /* <DEDUP_REMOVED lines=11> */
[C---:B------:R-:W-:Y:S01]  /*5d9b0*/  HMMA.1688.F32.TF32 R192, R196.reuse, R60, R192 ;  /* 0x0000003cc4c0723c */ /* 0x040fe200000810c0 */
[----:B------:R-:W-:Y:S01]  /*5d9c0*/  IMAD.MOV.U32 R84, RZ, RZ, R11 ;  /* 0x000000ffff547224 */ /* 0x000fe200078e000b */
[----:B------:R-:W-:Y:S01]  /*5d9d0*/  MOV R85, R6 ;  /* 0x0000000600557202 */ /* 0x000fe20000000f00 */
[----:B------:R-:W-:Y:S01]  /*5d9e0*/  IMAD.MOV.U32 R86, RZ, RZ, R7 ;  /* 0x000000ffff567224 */ /* 0x000fe200078e0007 */
[----:B------:R-:W-:Y:S04]  /*5d9f0*/  LDS R236, [R161+0xc000] ;  /* 0x00c00000a1ec7984 */ /* 0x000fe80000000800 */
[----:B------:R-:W-:Y:S01]  /*5da00*/  HMMA.1688.F32.TF32 R196, R196, R64, R92 ;  /* 0x00000040c4c4723c */ /* 0x000fe2000008105c */
[----:B------:R-:W-:Y:S04]  /*5da10*/  LDS R238, [R161+0xe000] ;  /* 0x00e00000a1ee7984 */ /* 0x000fe80000000800 */
[----:B------:R-:W-:Y:S02]  /*5da20*/  LDS R237, [R189+0xc000] ;  /* 0x00c00000bded7984 */ /* 0x000fe40000000800 */
[----:B------:R-:W-:Y:S01]  /*5da30*/  IMAD.MOV.U32 R92, RZ, RZ, R31 ;  /* 0x000000ffff5c7224 */ /* 0x000fe200078e001f */
[----:B------:R-:W-:Y:S01]  /*5da40*/  MOV R93, R30 ;  /* 0x0000001e005d7202 */ /* 0x000fe20000000f00 */
[----:B------:R-:W5:Y:S01]  /*5da50*/  LDL.LU R31, [R1+0x4a88] ;  /* 0x004a8800011f7983 */ /* 0x000f620000300800 */
[----:B------:R-:W-:-:S02]  /*5da60*/  IMAD.MOV.U32 R94, RZ, RZ, R35 ;  /* 0x000000ffff5e7224 */ /* 0x000fc400078e0023 */
[----:B------:R-:W-:Y:S01]  /*5da70*/  IMAD.MOV.U32 R95, RZ, RZ, R18 ;  /* 0x000000ffff5f7224 */ /* 0x000fe200078e0012 */
[----:B------:R-:W5:Y:S04]  /*5da80*/  LDL.LU R30, [R1+0x4a84] ;  /* 0x004a8400011e7983 */ /* 0x000f680000300800 */
[----:B------:R-:W5:Y:S04]  /*5da90*/  LDL.LU R35, [R1+0x4a80] ;  /* 0x004a800001237983 */ /* 0x000f680000300800 */
[----:B------:R-:W5:Y:S04]  /*5daa0*/  LDL.LU R18, [R1+0x4a7c] ;  /* 0x004a7c0001127983 */ /* 0x000f680000300800 */
[----:B------:R-:W1:Y:S01]  /*5dab0*/  LDS R239, [R189+0xe000] ;  /* 0x00e00000bdef7984 */ /* 0x000e620000000800 */
[----:B--2---:R-:W-:-:S02]  /*5dac0*/  IMAD.MOV.U32 R82, RZ, RZ, R27 ;  /* 0x000000ffff527224 */ /* 0x004fc400078e001b */
[----:B---3--:R-:W-:Y:S01]  /*5dad0*/  IMAD.MOV.U32 R81, RZ, RZ, R22 ;  /* 0x000000ffff517224 */ /* 0x008fe200078e0016 */
[----:B----4-:R-:W-:Y:S02]  /*5dae0*/  MOV R80, R23 ;  /* 0x0000001700507202 */ /* 0x010fe40000000f00 */
[----:B------:R-:W2:Y:S04]  /*5daf0*/  LDL.LU R23, [R1+0x4a78] ;  /* 0x004a780001177983 */ /* 0x000ea80000300800 */
[----:B------:R-:W3:Y:S04]  /*5db00*/  LDL.LU R22, [R1+0x4a74] ;  /* 0x004a740001167983 */ /* 0x000ee80000300800 */
[----:B------:R-:W4:Y:S01]  /*5db10*/  LDL.LU R27, [R1+0x4a70] ;  /* 0x004a7000011b7983 */ /* 0x000f220000300800 */
[----:B------:R-:W-:Y:S01]  /*5db20*/  MOV R83, R42 ;  /* 0x0000002a00537202 */ /* 0x000fe20000000f00 */
[----:B------:R-:W-:-:S02]  /*5db30*/  IMAD.MOV.U32 R97, RZ, RZ, R38 ;  /* 0x000000ffff617224 */ /* 0x000fc400078e0026 */
[----:B------:R-:W4:Y:S01]  /*5db40*/  LDL.LU R42, [R1+0x4a6c] ;  /* 0x004a6c00012a7983 */ /* 0x000f220000300800 */
[----:B------:R-:W-:Y:S01]  /*5db50*/  IMAD.MOV.U32 R96, RZ, RZ, R43 ;  /* 0x000000ffff607224 */ /* 0x000fe200078e002b */
[----:B------:R-:W-:Y:S02]  /*5db60*/  MOV R98, R39 ;  /* 0x0000002700627202 */ /* 0x000fe40000000f00 */
[----:B------:R-:W4:Y:S01]  /*5db70*/  LDL.LU R43, [R1+0x4a68] ;  /* 0x004a6800012b7983 */ /* 0x000f220000300800 */
[----:B------:R-:W-:-:S03]  /*5db80*/  IMAD.MOV.U32 R99, RZ, RZ, R34 ;  /* 0x000000ffff637224 */ /* 0x000fc600078e0022 */
        /* <DEDUP_REMOVED lines=43> */
[----:B-----5:R-:W-:Y:S01]  /*5de40*/  IMAD.MOV.U32 R100, RZ, RZ, R35 ;  /* 0x000000ffff647224 */ /* 0x020fe200078e0023 */
[----:B------:R-:W-:Y:S01]  /*5de50*/  MOV R101, R30 ;  /* 0x0000001e00657202 */ /* 0x000fe20000000f00 */
[----:B------:R-:W-:Y:S01]  /*5de60*/  IMAD.MOV.U32 R102, RZ, RZ, R31 ;  /* 0x000000ffff667224 */ /* 0x000fe200078e001f */
[----:B------:R-:W5:Y:S01]  /*5de70*/  LDL.LU R35, [R1+0x4a58] ;  /* 0x004a580001237983 */ /* 0x000f620000300800 */
[----:B------:R-:W-:-:S03]  /*5de80*/  IMAD.MOV.U32 R103, RZ, RZ, R26 ;  /* 0x000000ffff677224 */ /* 0x000fc600078e001a */
[----:B------:R-:W5:Y:S04]  /*5de90*/  LDL.LU R30, [R1+0x4a54] ;  /* 0x004a5400011e7983 */ /* 0x000f680000300800 */
[----:B------:R-:W5:Y:S01]  /*5dea0*/  LDL.LU R31, [R1+0x4a50] ;  /* 0x004a5000011f7983 */ /* 0x000f620000300800 */
[----:B------:R-:W-:-:S03]  /*5deb0*/  MOV R107, R18 ;  /* 0x00000012006b7202 */ /* 0x000fc60000000f00 */
[----:B------:R-:W5:Y:S01]  /*5dec0*/  LDL.LU R26, [R1+0x4a4c] ;  /* 0x004a4c00011a7983 */ /* 0x000f620000300800 */
[----:B------:R-:W-:Y:S01]  /*5ded0*/  IMAD.MOV.U32 R76, RZ, RZ, R19 ;  /* 0x000000ffff4c7224 */ /* 0x000fe200078e0013 */
[----:B------:R-:W-:Y:S01]  /*5dee0*/  MOV R78, R15 ;  /* 0x0000000f004e7202 */ /* 0x000fe20000000f00 */
[----:B------:R-:W-:Y:S02]  /*5def0*/  IMAD.MOV.U32 R77, RZ, RZ, R14 ;  /* 0x000000ffff4d7224 */ /* 0x000fe400078e000e */
[----:B------:R-:W-:Y:S02]  /*5df00*/  IMAD.MOV.U32 R79, RZ, RZ, R10 ;  /* 0x000000ffff4f7224 */ /* 0x000fe400078e000a */
[----:B--2---:R-:W-:Y:S02]  /*5df10*/  IMAD.MOV.U32 R106, RZ, RZ, R23 ;  /* 0x000000ffff6a7224 */ /* 0x004fe400078e0017 */
[----:B---3--:R-:W-:Y:S01]  /*5df20*/  IMAD.MOV.U32 R105, RZ, RZ, R22 ;  /* 0x000000ffff697224 */ /* 0x008fe200078e0016 */
[----:B----4-:R-:W-:-:S02]  /*5df30*/  MOV R104, R27 ;  /* 0x0000001b00687202 */ /* 0x010fc40000000f00 */
[----:B------:R-:W5:Y:S04]  /*5df40*/  LDL.LU R27, [R1+0x4a48] ;  /* 0x004a4800011b7983 */ /* 0x000f680000300800 */
[----:B------:R-:W2:Y:S04]  /*5df50*/  LDL.LU R22, [R1+0x4a44] ;  /* 0x004a440001167983 */ /* 0x000ea80000300800 */
[----:B------:R-:W2:Y:S04]  /*5df60*/  LDL.LU R23, [R1+0x4a40] ;  /* 0x004a400001177983 */ /* 0x000ea80000300800 */
[----:B------:R-:W3:Y:S04]  /*5df70*/  LDL.LU R18, [R1+0x4a3c] ;  /* 0x004a3c0001127983 */ /* 0x000ee80000300800 */
[----:B------:R-:W3:Y:S04]  /*5df80*/  LDL.LU R19, [R1+0x4a38] ;  /* 0x004a380001137983 */ /* 0x000ee80000300800 */
[----:B------:R-:W4:Y:S04]  /*5df90*/  LDL.LU R14, [R1+0x4a34] ;  /* 0x004a3400010e7983 */ /* 0x000f280000300800 */
[----:B------:R-:W4:Y:S04]  /*5dfa0*/  LDL.LU R15, [R1+0x4a30] ;  /* 0x004a3000010f7983 */ /* 0x000f280000300800 */
[----:B------:R-:W2:Y:S04]  /*5dfb0*/  LDL.LU R10, [R1+0x4a2c] ;  /* 0x004a2c00010a7983 */ /* 0x000ea80000300800 */
[----:B------:R-:W2:Y:S04]  /*5dfc0*/  LDL.LU R11, [R1+0x4a28] ;  /* 0x004a2800010b7983 */ /* 0x000ea80000300800 */
[----:B------:R-:W3:Y:S04]  /*5dfd0*/  LDL.LU R6, [R1+0x4a24] ;  /* 0x004a240001067983 */ /* 0x000ee80000300800 */
[----:B------:R-:W3:Y:S01]  /*5dfe0*/  LDL.LU R7, [R1+0x4a20] ;  /* 0x004a200001077983 */ /* 0x000ee20000300800 */
[C---:B------:R-:W-:Y:S08]  /*5dff0*/  HMMA.1688.F32.TF32 R68, R232.reuse, R32, R148 ;  /* 0x00000020e844723c */ /* 0x040ff00000081094 */
[C---:B------:R-:W-:Y:S08]  /*5e000*/  HMMA.1688.F32.TF32 R116, R232.reuse, R28, R144 ;  /* 0x0000001ce874723c */ /* 0x040ff00000081090 */
[C---:B------:R-:W-:Y:S08]  /*5e010*/  HMMA.1688.F32.TF32 R72, R232.reuse, R40, R72 ;  /* 0x00000028e848723c */ /* 0x040ff00000081048 */
[C---:B------:R-:W-:Y:S07]  /*5e020*/  HMMA.1688.F32.TF32 R112, R232.reuse, R36, R112 ;  /* 0x00000024e870723c */ /* 0x040fee0000081070 */
[----:B------:R-:W-:Y:S04]  /*5e030*/  STL.64 [R1+0x630], R116 ;  /* 0x0006307401007387 */ /* 0x000fe80000100a00 */
[----:B------:R-:W-:Y:S04]  /*5e040*/  STL.64 [R1+0x638], R118 ;  /* 0x0006387601007387 */ /* 0x000fe80000100a00 */
[----:B------:R-:W-:Y:S04]  /*5e050*/  STL.64 [R1+0x1420], R68 ;  /* 0x0014204401007387 */ /* 0x000fe80000100a00 */
[----:B------:R1:W-:Y:S02]  /*5e060*/  STL.64 [R1+0x1428], R70 ;  /* 0x0014284601007387 */ /* 0x0003e40000100a00 */
[----:B-1----:R-:W-:Y:S02]  /*5e070*/  HMMA.1688.F32.TF32 R68, R232, R44, R240 ;  /* 0x0000002ce844723c */ /* 0x002fe400000810f0 */
[----:B------:R-:W-:Y:S04]  /*5e080*/  STL.64 [R1+0x1410], R112 ;  /* 0x0014107001007387 */ /* 0x000fe80000100a00 */
[----:B------:R-:W-:Y:S04]  /*5e090*/  STL.64 [R1+0x1418], R114 ;  /* 0x0014187201007387 */ /* 0x000fe80000100a00 */
[----:B------:R-:W-:Y:S04]  /*5e0a0*/  STL.64 [R1+0x1400], R72 ;  /* 0x0014004801007387 */ /* 0x000fe80000100a00 */
[----:B------:R1:W-:Y:S01]  /*5e0b0*/  STL.64 [R1+0x1408], R74 ;  /* 0x0014084a01007387 */ /* 0x0003e20000100a00 */
[----:B------:R-:W-:-:S03]  /*5e0c0*/  IMAD.MOV.U32 R87, RZ, RZ, R3 ;  /* 0x000000ffff577224 */ /* 0x000fc600078e0003 */
[----:B------:R-:W-:Y:S04]  /*5e0d0*/  LDS R240, [R161+0xc080] ;  /* 0x00c08000a1f07984 */ /* 0x000fe80000000800 */
[----:B------:R-:W-:Y:S04]  /*5e0e0*/  LDS R242, [R161+0xe080] ;  /* 0x00e08000a1f27984 */ /* 0x000fe80000000800 */
[----:B------:R-:W-:Y:S01]  /*5e0f0*/  STL.64 [R1+0x13f0], R68 ;  /* 0x0013f04401007387 */ /* 0x000fe20000100a00 */
[C---:B-1----:R-:W-:Y:S03]  /*5e100*/  HMMA.1688.F32.TF32 R72, R232.reuse, R48, R124 ;  /* 0x00000030e848723c */ /* 0x042fe6000008107c */
[----:B------:R1:W-:Y:S04]  /*5e110*/  STL.64 [R1+0x13f8], R70 ;  /* 0x0013f84601007387 */ /* 0x0003e80000100a00 */
[----:B------:R-:W-:Y:S04]  /*5e120*/  LDS R241, [R189+0xc080] ;  /* 0x00c08000bdf17984 */ /* 0x000fe80000000800 */
[----:B------:R-:W2:Y:S01]  /*5e130*/  LDS R243, [R189+0xe080] ;  /* 0x00e08000bdf37984 */ /* 0x000ea20000000800 */
[C---:B-1----:R-:W-:Y:S08]  /*5e140*/  HMMA.1688.F32.TF32 R68, R232.reuse, R52, R128 ;  /* 0x00000034e844723c */ /* 0x042ff00000081080 */
[C---:B------:R-:W-:Y:S03]  /*5e150*/  HMMA.1688.F32.TF32 R112, R232.reuse, R56, R216 ;  /* 0x00000038e870723c */ /* 0x040fe600000810d8 */
[----:B------:R-:W-:Y:S04]  /*5e160*/  STL.64 [R1+0x13e0], R72 ;  /* 0x0013e04801007387 */ /* 0x000fe80000100a00 */
[----:B------:R1:W-:Y:S08]  /*5e170*/  STL.64 [R1+0x13e8], R74 ;  /* 0x0013e84a01007387 */ /* 0x0003f00000100a00 */
[----:B------:R-:W-:Y:S01]  /*5e180*/  STL.64 [R1+0x13d0], R68 ;  /* 0x0013d04401007387 */ /* 0x000fe20000100a00 */
[C---:B-1----:R-:W-:Y:S03]  /*5e190*/  HMMA.1688.F32.TF32 R72, R232.reuse, R60, R212 ;  /* 0x0000003ce848723c */ /* 0x042fe600000810d4 */
[----:B------:R1:W-:Y:S05]  /*5e1a0*/  STL.64 [R1+0x13d8], R70 ;  /* 0x0013d84601007387 */ /* 0x0003ea0000100a00 */
[----:B-1----:R-:W-:Y:S01]  /*5e1b0*/  HMMA.1688.F32.TF32 R68, R232, R64, R108 ;  /* 0x00000040e844723c */ /* 0x002fe2000008106c */
[----:B------:R-:W-:Y:S04]  /*5e1c0*/  STL.64 [R1+0x13c0], R112 ;  /* 0x0013c07001007387 */ /* 0x000fe80000100a00 */
[----:B------:R-:W-:Y:S10]  /*5e1d0*/  STL.64 [R1+0x13c8], R114 ;  /* 0x0013c87201007387 */ /* 0x000ff40000100a00 */
[----:B------:R-:W-:Y:S04]  /*5e1e0*/  STL.64 [R1+0x13b0], R72 ;  /* 0x0013b04801007387 */ /* 0x000fe80000100a00 */
[----:B------:R-:W-:Y:S04]  /*5e1f0*/  STL.64 [R1+0x13b8], R74 ;  /* 0x0013b84a01007387 */ /* 0x000fe80000100a00 */
[----:B------:R-:W-:Y:S04]  /*5e200*/  LDS R232, [R161+0xc100] ;  /* 0x00c10000a1e87984 */ /* 0x000fe80000000800 */
[----:B------:R-:W-:Y:S04]  /*5e210*/  LDS R234, [R161+0xe100] ;  /* 0x00e10000a1ea7984 */ /* 0x000fe80000000800 */
[----:B------:R-:W-:Y:S04]  /*5e220*/  STL.64 [R1+0x390], R68 ;  /* 0x0003904401007387 */ /* 0x000fe80000100a00 */
[----:B------:R2:W-:Y:S04]  /*5e230*/  STL.64 [R1+0x398], R70 ;  /* 0x0003984601007387 */ /* 0x0005e80000100a00 */
[----:B------:R-:W-:Y:S04]  /*5e240*/  LDS R233, [R189+0xc100] ;  /* 0x00c10000bde97984 */ /* 0x000fe80000000800 */
[----:B------:R-:W1:Y:S01]  /*5e250*/  LDS R235, [R189+0xe100] ;  /* 0x00e10000bdeb7984 */ /* 0x000e620000000800 */
        /* <DEDUP_REMOVED lines=8> */
[C---:B--2---:R-:W-:Y:S08]  /*5e2e0*/  HMMA.1688.F32.TF32 R72, R236.reuse, R18, R80 ;  /* 0x00000012ec48723c */ /* 0x044ff00000081050 */
[----:B---3--:R-:W-:Y:S01]  /*5e2f0*/  HMMA.1688.F32.TF32 R68, R236, R22, R76 ;  /* 0x00000016ec44723c */ /* 0x008fe2000008104c */
[----:B------:R-:W-:Y:S04]  /*5e300*/  STL.64 [R1+0x3c0], R96 ;  /* 0x0003c06001007387 */ /* 0x000fe80000100a00 */
[----:B------:R-:W-:Y:S11]  /*5e310*/  STL.64 [R1+0x3c8], R98 ;  /* 0x0003c86201007387 */ /* 0x000ff60000100a00 */
[----:B------:R-:W-:Y:S07]  /*5e320*/  @!UPT UIADD3 URZ, URZ, URZ, URZ ;  /* 0x0000003f3f3ff290 */ /* 0x000fee000fffe03f */
[----:B------:R-:W-:Y:S04]  /*5e330*/  STL.64 [R1+0x3e0], R68 ;  /* 0x0003e04401007387 */ /* 0x000fe80000100a00 */
[----:B------:R-:W-:Y:S01]  /*5e340*/  STL.64 [R1+0x3d0], R72 ;  /* 0x0003d04801007387 */ /* 0x000fe20000100a00 */
[----:B------:R-:W-:-:S03]  /*5e350*/  MOV R3, R71 ;  /* 0x0000004700037202 */ /* 0x000fc60000000f00 */
[----:B------:R5:W-:Y:S04]  /*5e360*/  STL.64 [R1+0x3d8], R74 ;  /* 0x0003d84a01007387 */ /* 0x000be80000100a00 */
[----:B------:R2:W-:Y:S01]  /*5e370*/  STL [R1+0x3e8], R70 ;  /* 0x0003e84601007387 */ /* 0x0005e20000100800 */
[C---:B-----5:R-:W-:Y:S08]  /*5e380*/  HMMA.1688.F32.TF32 R72, R236.reuse, R26, R92 ;  /* 0x0000001aec48723c */ /* 0x060ff0000008105c */
[C---:B--2---:R-:W-:Y:S08]  /*5e390*/  HMMA.1688.F32.TF32 R68, R236.reuse, R30, R88 ;  /* 0x0000001eec44723c */ /* 0x044ff00000081058 */
[C---:B------:R-:W-:Y:S07]  /*5e3a0*/  HMMA.1688.F32.TF32 R76, R236.reuse, R34, R84 ;  /* 0x00000022ec4c723c */ /* 0x040fee0000081054 */
[----:B------:R-:W-:Y:S04]  /*5e3b0*/  STL.64 [R1+0x3f0], R72 ;  /* 0x0003f04801007387 */ /* 0x000fe80000100a00 */
[----:B------:R2:W-:Y:S04]  /*5e3c0*/  STL.64 [R1+0x3f8], R74 ;  /* 0x0003f84a01007387 */ /* 0x0005e80000100a00 */
[----:B------:R-:W-:Y:S04]  /*5e3d0*/  STL.64 [R1+0x400], R68 ;  /* 0x0004004401007387 */ /* 0x000fe80000100a00 */
[----:B------:R3:W-:Y:S01]  /*5e3e0*/  STL.64 [R1+0x408], R70 ;  /* 0x0004084601007387 */ /* 0x0007e20000100a00 */
[C---:B--2---:R-:W-:Y:S08]  /*5e3f0*/  HMMA.1688.F32.TF32 R72, R236.reuse, R38, R244 ;  /* 0x00000026ec48723c */ /* 0x044ff000000810f4 */
[----:B---3--:R-:W-:Y:S01]  /*5e400*/  HMMA.1688.F32.TF32 R68, R236, R42, R248 ;  /* 0x0000002aec44723c */ /* 0x008fe200000810f8 */
[----:B------:R2:W-:Y:S01]  /*5e410*/  STL.64 [R1+0x410], R76 ;  /* 0x0004104c01007387 */ /* 0x0005e20000100a00 */
[----:B------:R-:W-:-:S03]  /*5e420*/  IMAD.MOV.U32 R244, RZ, RZ, R54 ;  /* 0x000000fffff47224 */ /* 0x000fc600078e0036 */
[----:B------:R3:W-:Y:S01]  /*5e430*/  STL.64 [R1+0x418], R78 ;  /* 0x0004184e01007387 */ /* 0x0007e20000100a00 */
[----:B------:R-:W-:Y:S01]  /*5e440*/  IMAD.MOV.U32 R245, RZ, RZ, R50 ;  /* 0x000000fffff57224 */ /* 0x000fe200078e0032 */
[----:B------:R-:W-:Y:S01]  /*5e450*/  MOV R246, R66 ;  /* 0x0000004200f67202 */ /* 0x000fe20000000f00 */
[----:B------:R-:W-:-:S07]  /*5e460*/  IMAD.MOV.U32 R247, RZ, RZ, R58 ;  /* 0x000000fffff77224 */ /* 0x000fce00078e003a */
[----:B------:R4:W-:Y:S04]  /*5e470*/  STL.64 [R1+0x420], R72 ;  /* 0x0004204801007387 */ /* 0x0009e80000100a00 */
[----:B------:R5:W-:Y:S04]  /*5e480*/  STL.64 [R1+0x428], R74 ;  /* 0x0004284a01007387 */ /* 0x000be80000100a00 */
[----:B------:R-:W2:Y:S04]  /*5e490*/  LDL.LU R54, [R1+0x4a1c] ;  /* 0x004a1c0001367983 */ /* 0x000ea80000300800 */
[----:B------:R-:W-:Y:S04]  /*5e4a0*/  STL.64 [R1+0x430], R68 ;  /* 0x0004304401007387 */ /* 0x000fe80000100a00 */
[----:B------:R1:W-:Y:S04]  /*5e4b0*/  STL.64 [R1+0x438], R70 ;  /* 0x0004384601007387 */ /* 0x0003e80000100a00 */
[----:B------:R-:W3:Y:S04]  /*5e4c0*/  LDL.LU R50, [R1+0x4a18] ;  /* 0x004a180001327983 */ /* 0x000ee80000300800 */
[----:B------:R-:W4:Y:S04]  /*5e4d0*/  LDL.LU R66, [R1+0x4a14] ;  /* 0x004a140001427983 */ /* 0x000f280000300800 */
        /* <DEDUP_REMOVED lines=9> */
[----:B--2---:R-:W-:Y:S01]  /*5e570*/  MOV R91, R54 ;  /* 0x00000036005b7202 */ /* 0x004fe20000000f00 */
[----:B---3--:R-:W-:Y:S01]  /*5e580*/  IMAD.MOV.U32 R90, RZ, RZ, R50 ;  /* 0x000000ffff5a7224 */ /* 0x008fe200078e0032 */
[----:B----4-:R-:W-:-:S02]  /*5e590*/  MOV R88, R66 ;  /* 0x0000004200587202 */ /* 0x010fc40000000f00 */
[----:B------:R-:W2:Y:S01]  /*5e5a0*/  LDL.LU R66, [R1+0x49fc] ;  /* 0x0049fc0001427983 */ /* 0x000ea20000300800 */
[----:B-----5:R-:W-:-:S03]  /*5e5b0*/  IMAD.MOV.U32 R89, RZ, RZ, R58 ;  /* 0x000000ffff597224 */ /* 0x020fc600078e003a */
[----:B------:R-:W3:Y:S04]  /*5e5c0*/  LDL.LU R58, [R1+0x49f8] ;  /* 0x0049f800013a7983 */ /* 0x000ee80000300800 */
[----:B------:R-:W4:Y:S04]  /*5e5d0*/  LDL.LU R50, [R1+0x49f4] ;  /* 0x0049f40001327983 */ /* 0x000f280000300800 */
        /* <DEDUP_REMOVED lines=82> */
[----:B------:R-:W-:-:S02]  /*5eb00*/  IMAD.MOV.U32 R93, RZ, RZ, R46 ;  /* 0x000000ffff5d7224 */ /* 0x000fc400078e002e */
[----:B------:R-:W-:Y:S02]  /*5eb10*/  IMAD.MOV.U32 R94, RZ, RZ, R47 ;  /* 0x000000ffff5e7224 */ /* 0x000fe400078e002f */
[----:B--2---:R-:W-:Y:S02]  /*5eb20*/  IMAD.MOV.U32 R103, RZ, RZ, R50 ;  /* 0x000000ffff677224 */ /* 0x004fe400078e0032 */
[----:B---3--:R-:W-:Y:S01]  /*5eb30*/  IMAD.MOV.U32 R102, RZ, RZ, R54 ;  /* 0x000000ffff667224 */ /* 0x008fe200078e0036 */
[----:B----4-:R-:W-:Y:S01]  /*5eb40*/  MOV R101, R58 ;  /* 0x0000003a00657202 */ /* 0x010fe20000000f00 */
[----:B-----5:R-:W-:Y:S02]  /*5eb50*/  IMAD.MOV.U32 R100, RZ, RZ, R66 ;  /* 0x000000ffff647224 */ /* 0x020fe400078e0042 */
[----:B------:R-:W2:Y:S04]  /*5eb60*/  LDL.LU R66, [R1+0x49dc] ;  /* 0x0049dc0001427983 */ /* 0x000ea80000300800 */
[----:B------:R-:W3:Y:S04]  /*5eb70*/  LDL.LU R58, [R1+0x49d8] ;  /* 0x0049d800013a7983 */ /* 0x000ee80000300800 */
[----:B------:R-:W4:Y:S04]  /*5eb80*/  LDL.LU R54, [R1+0x49d4] ;  /* 0x0049d40001367983 */ /* 0x000f280000300800 */
[----:B------:R-:W5:Y:S04]  /*5eb90*/  LDL.LU R50, [R1+0x49d0] ;  /* 0x0049d00001327983 */ /* 0x000f680000300800 */
[----:B------:R-:W5:Y:S04]  /*5eba0*/  LDL.LU R51, [R1+0x49cc] ;  /* 0x0049cc0001337983 */ /* 0x000f680000300800 */
[----:B------:R-:W1:Y:S04]  /*5ebb0*/  LDL.LU R46, [R1+0x49c8] ;  /* 0x0049c800012e7983 */ /* 0x000e680000300800 */
[----:B------:R-:W1:Y:S01]  /*5ebc0*/  LDL.LU R47, [R1+0x49c4] ;  /* 0x0049c400012f7983 */ /* 0x000e620000300800 */
[----:B------:R-:W-:Y:S01]  /*5ebd0*/  MOV R95, R55 ;  /* 0x00000037005f7202 */ /* 0x000fe20000000f00 */
[----:B------:R-:W-:-:S02]  /*5ebe0*/  IMAD.MOV.U32 R248, RZ, RZ, R59 ;  /* 0x000000fffff87224 */ /* 0x000fc400078e003b */
[----:B------:R-:W4:Y:S04]  /*5ebf0*/  LDL.LU R55, [R1+0x49c0] ;  /* 0x0049c00001377983 */ /* 0x000f280000300800 */
[----:B------:R-:W3:Y:S01]  /*5ec00*/  LDL.LU R59, [R1+0x49bc] ;  /* 0x0049bc00013b7983 */ /* 0x000ee20000300800 */
[----:B------:R-:W-:Y:S01]  /*5ec10*/  IMAD.MOV.U32 R249, RZ, RZ, R62 ;  /* 0x000000fffff97224 */ /* 0x000fe200078e003e */
[----:B------:R-:W-:Y:S02]  /*5ec20*/  MOV R250, R63 ;  /* 0x0000003f00fa7202 */ /* 0x000fe40000000f00 */
[----:B------:R-:W2:Y:S01]  /*5ec30*/  LDL.LU R62, [R1+0x49b8] ;  /* 0x0049b800013e7983 */ /* 0x000ea20000300800 */
[----:B------:R-:W-:-:S03]  /*5ec40*/  IMAD.MOV.U32 R251, RZ, RZ, R67 ;  /* 0x000000fffffb7224 */ /* 0x000fc600078e0043 */
[----:B------:R-:W2:Y:S04]  /*5ec50*/  LDL.LU R63, [R1+0x49b4] ;  /* 0x0049b400013f7983 */ /* 0x000ea80000300800 */
[----:B------:R-:W2:Y:S01]  /*5ec60*/  LDL.LU R67, [R1+0x49b0] ;  /* 0x0049b00001437983 */ /* 0x000ea20000300800 */
[----:B------:R-:W-:Y:S08]  /*5ec70*/  HMMA.1688.F32.TF32 R112, R240, R14, R112 ;  /* 0x0000000ef070723c */ /* 0x000ff00000081070 */
[C---:B-1----:R-:W-:Y:S08]  /*5ec80*/  HMMA.1688.F32.TF32 R68, R236.reuse, R46, R208 ;  /* 0x0000002eec44723c */ /* 0x042ff000000810d0 */
[C---:B-----5:R-:W-:Y:S08]  /*5ec90*/  HMMA.1688.F32.TF32 R204, R236.reuse, R50, R204 ;  /* 0x00000032eccc723c */ /* 0x060ff000000810cc */
[C---:B----4-:R-:W-:Y:S07]  /*5eca0*/  HMMA.1688.F32.TF32 R120, R236.reuse, R54, R120 ;  /* 0x00000036ec78723c */ /* 0x050fee0000081078 */
[----:B------:R-:W-:Y:S04]  /*5ecb0*/  STL.64 [R1+0x440], R68 ;  /* 0x0004404401007387 */ /* 0x000fe80000100a00 */
[----:B------:R3:W-:Y:S02]  /*5ecc0*/  STL.64 [R1+0x448], R70 ;  /* 0x0004484601007387 */ /* 0x0007e40000100a00 */
[C---:B---3--:R-:W-:Y:S02]  /*5ecd0*/  HMMA.1688.F32.TF32 R68, R236.reuse, R58, R116 ;  /* 0x0000003aec44723c */ /* 0x048fe40000081074 */
[----:B------:R-:W-:Y:S04]  /*5ece0*/  STL.64 [R1+0x450], R204 ;  /* 0x000450cc01007387 */ /* 0x000fe80000100a00 */
[----:B------:R-:W-:Y:S02]  /*5ecf0*/  STL.64 [R1+0x458], R206 ;  /* 0x000458ce01007387 */ /* 0x000fe40000100a00 */
[C---:B--2---:R-:W-:Y:S02]  /*5ed00*/  HMMA.1688.F32.TF32 R116, R236.reuse, R62, R200 ;  /* 0x0000003eec74723c */ /* 0x044fe400000810c8 */
[----:B------:R-:W-:Y:S04]  /*5ed10*/  STL.64 [R1+0x460], R120 ;  /* 0x0004607801007387 */ /* 0x000fe80000100a00 */
[----:B------:R1:W-:Y:S09]  /*5ed20*/  STL.64 [R1+0x468], R122 ;  /* 0x0004687a01007387 */ /* 0x0003f20000100a00 */
[----:B------:R-:W-:Y:S01]  /*5ed30*/  STL.64 [R1+0x470], R68 ;  /* 0x0004704401007387 */ /* 0x000fe20000100a00 */
[----:B-1----:R-:W-:Y:S03]  /*5ed40*/  HMMA.1688.F32.TF32 R120, R236, R66, R224 ;  /* 0x00000042ec78723c */ /* 0x002fe600000810e0 */
[----:B------:R1:W-:Y:S04]  /*5ed50*/  STL.64 [R1+0x478], R70 ;  /* 0x0004784601007387 */ /* 0x0003e80000100a00 */
[----:B------:R-:W-:Y:S01]  /*5ed60*/  LDS R236, [R161+0xc180] ;  /* 0x00c18000a1ec7984 */ /* 0x000fe20000000800 */
[C---:B------:R-:W-:Y:S03]  /*5ed70*/  HMMA.1688.F32.TF32 R100, R240.reuse, R46, R100 ;  /* 0x0000002ef064723c */ /* 0x040fe60000081064 */
[----:B------:R-:W-:Y:S04]  /*5ed80*/  LDS R238, [R161+0xe180] ;  /* 0x00e18000a1ee7984 */ /* 0x000fe80000000800 */
[----:B------:R-:W-:Y:S01]  /*5ed90*/  LDS R237, [R189+0xc180] ;  /* 0x00c18000bded7984 */ /* 0x000fe20000000800 */
[C---:B-1----:R-:W-:Y:S03]  /*5eda0*/  HMMA.1688.F32.TF32 R68, R240.reuse, R6, R144 ;  /* 0x00000006f044723c */ /* 0x042fe60000081090 */
[----:B------:R-:W-:Y:S04]  /*5edb0*/  STL.64 [R1+0x490], R116 ;  /* 0x0004907401007387 */ /* 0x000fe80000100a00 */
[----:B------:R1:W-:Y:S04]  /*5edc0*/  STL.64 [R1+0x498], R118 ;  /* 0x0004987601007387 */ /* 0x0003e80000100a00 */
[----:B------:R-:W-:Y:S04]  /*5edd0*/  STL.64 [R1+0x480], R120 ;  /* 0x0004807801007387 */ /* 0x000fe80000100a00 */
[----:B------:R-:W-:Y:S01]  /*5ede0*/  STL.64 [R1+0x488], R122 ;  /* 0x0004887a01007387 */ /* 0x000fe20000100a00 */
[C---:B-1----:R-:W-:Y:S03]  /*5edf0*/  HMMA.1688.F32.TF32 R116, R240.reuse, R10, R148 ;  /* 0x0000000af074723c */ /* 0x042fe60000081094 */
[----:B------:R-:W1:Y:S04]  /*5ee00*/  LDS R239, [R189+0xe180] ;  /* 0x00e18000bdef7984 */ /* 0x000e680000000800 */
[----:B------:R-:W-:Y:S04]  /*5ee10*/  STL.64 [R1+0x4a0], R68 ;  /* 0x0004a04401007387 */ /* 0x000fe80000100a00 */
[----:B------:R2:W-:Y:S02]  /*5ee20*/  STL.64 [R1+0x4a8], R70 ;  /* 0x0004a84601007387 */ /* 0x0005e40000100a00 */
[C---:B--2---:R-:W-:Y:S10]  /*5ee30*/  HMMA.1688.F32.TF32 R68, R240.reuse, R18, R72 ;  /* 0x00000012f044723c */ /* 0x044ff40000081048 */
[----:B------:R-:W-:Y:S04]  /*5ee40*/  STL.64 [R1+0x4c0], R116 ;  /* 0x0004c07401007387 */ /* 0x000fe80000100a00 */
[----:B------:R-:W-:Y:S01]  /*5ee50*/  STL.64 [R1+0x4c8], R118 ;  /* 0x0004c87601007387 */ /* 0x000fe20000100a00 */
[----:B------:R-:W-:Y:S03]  /*5ee60*/  HMMA.1688.F32.TF32 R72, R240, R22, R124 ;  /* 0x00000016f048723c */ /* 0x000fe6000008107c */
[----:B------:R-:W-:Y:S04]  /*5ee70*/  STL.64 [R1+0x4e0], R112 ;  /* 0x0004e07001007387 */ /* 0x000fe80000100a00 */
[----:B------:R-:W-:Y:S04]  /*5ee80*/  STL.64 [R1+0x4e8], R114 ;  /* 0x0004e87201007387 */ /* 0x000fe80000100a00 */
[----:B------:R2:W-:Y:S01]  /*5ee90*/  STL.64 [R1+0x510], R68 ;  /* 0x0005104401007387 */ /* 0x0005e20000100a00 */
[----:B------:R-:W-:Y:S01]  /*5eea0*/  IMAD.MOV.U32 R17, RZ, RZ, R70 ;  /* 0x000000ffff117224 */ /* 0x000fe200078e0046 */
[----:B------:R-:W-:-:S02]  /*5eeb0*/  MOV R16, R71 ;  /* 0x0000004700107202 */ /* 0x000fc40000000f00 */
[----:B--2---:R-:W-:Y:S03]  /*5eec0*/  HMMA.1688.F32.TF32 R68, R240, R26, R128 ;  /* 0x0000001af044723c */ /* 0x004fe60000081080 */
[----:B------:R2:W-:Y:S04]  /*5eed0*/  STL [R1+0x478c], R16 ;  /* 0x00478c1001007387 */ /* 0x0005e80000100800 */
[----:B------:R3:W-:Y:S04]  /*5eee0*/  STL [R1+0x4788], R17 ;  /* 0x0047881101007387 */ /* 0x0007e80000100800 */
[----:B------:R-:W-:Y:S04]  /*5eef0*/  STL.64 [R1+0x550], R72 ;  /* 0x0005504801007387 */ /* 0x000fe80000100a00 */
[----:B------:R-:W-:Y:S08]  /*5ef00*/  STL.64 [R1+0x558], R74 ;  /* 0x0005584a01007387 */ /* 0x000ff00000100a00 */
[----:B------:R4:W-:Y:S01]  /*5ef10*/  STL.64 [R1+0x570], R68 ;  /* 0x0005704401007387 */ /* 0x0009e20000100a00 */
[----:B--2---:R-:W-:-:S02]  /*5ef20*/  IMAD.MOV.U32 R16, RZ, RZ, R70 ;  /* 0x000000ffff107224 */ /* 0x004fc400078e0046 */
[----:B---3--:R-:W-:Y:S02]  /*5ef30*/  IMAD.MOV.U32 R17, RZ, RZ, R71 ;  /* 0x000000ffff117224 */ /* 0x008fe400078e0047 */
[C---:B----4-:R-:W-:Y:S08]  /*5ef40*/  HMMA.1688.F32.TF32 R68, R240.reuse, R30, R216 ;  /* 0x0000001ef044723c */ /* 0x050ff000000810d8 */
[C---:B------:R-:W-:Y:S08]  /*5ef50*/  HMMA.1688.F32.TF32 R112, R240.reuse, R34, R212 ;  /* 0x00000022f070723c */ /* 0x040ff000000810d4 */
[C---:B------:R-:W-:Y:S07]  /*5ef60*/  HMMA.1688.F32.TF32 R72, R240.reuse, R38, R108 ;  /* 0x00000026f048723c */ /* 0x040fee000008106c */
[----:B------:R-:W-:Y:S04]  /*5ef70*/  STL.64 [R1+0x590], R68 ;  /* 0x0005904401007387 */ /* 0x000fe80000100a00 */
[----:B------:R2:W-:Y:S02]  /*5ef80*/  STL.64 [R1+0x598], R70 ;  /* 0x0005984601007387 */ /* 0x0005e40000100a00 */
[C---:B--2---:R-:W-:Y:S02]  /*5ef90*/  HMMA.1688.F32.TF32 R68, R240.reuse, R42, R104 ;  /* 0x0000002af044723c */ /* 0x044fe40000081068 */
[----:B------:R-:W-:Y:S04]  /*5efa0*/  STL.64 [R1+0x5a0], R112 ;  /* 0x0005a07001007387 */ /* 0x000fe80000100a00 */
[----:B------:R-:W-:Y:S04]  /*5efb0*/  STL.64 [R1+0x5a8], R114 ;  /* 0x0005a87201007387 */ /* 0x000fe80000100a00 */
[----:B------:R-:W-:Y:S04]  /*5efc0*/  STL.64 [R1+0x5b0], R72 ;  /* 0x0005b04801007387 */ /* 0x000fe80000100a00 */
[----:B------:R2:W-:Y:S09]  /*5efd0*/  STL.64 [R1+0x5b8], R74 ;  /* 0x0005b84a01007387 */ /* 0x0005f20000100a00 */
[----:B------:R-:W-:Y:S01]  /*5efe0*/  STL.64 [R1+0x13a0], R68 ;  /* 0x0013a04401007387 */ /* 0x000fe20000100a00 */
[C---:B--2---:R-:W-:Y:S03]  /*5eff0*/  HMMA.1688.F32.TF32 R72, R240.reuse, R50, R96 ;  /* 0x00000032f048723c */ /* 0x044fe60000081060 */
[----:B------:R2:W-:Y:S05]  /*5f000*/  STL.64 [R1+0x13a8], R70 ;  /* 0x0013a84601007387 */ /* 0x0005ea0000100a00 */
[C---:B--2---:R-:W-:Y:S01]  /*5f010*/  HMMA.1688.F32.TF32 R68, R240.reuse, R54, R80 ;  /* 0x00000036f044723c */ /* 0x044fe20000081050 */
[----:B------:R-:W-:Y:S04]  /*5f020*/  STL.64 [R1+0x1390], R100 ;  /* 0x0013906401007387 */ /* 0x000fe80000100a00 */
[----:B------:R-:W-:Y:S03]  /*5f030*/  STL.64 [R1+0x1398], R102 ;  /* 0x0013986601007387 */ /* 0x000fe60000100a00 */
[C---:B------:R-:W-:Y:S07]  /*5f040*/  HMMA.1688.F32.TF32 R76, R240.reuse, R58, R76 ;  /* 0x0000003af04c723c */ /* 0x040fee000008104c */
[----:B------:R-:W-:Y:S04]  /*5f050*/  STL.64 [R1+0x1380], R72 ;  /* 0x0013804801007387 */ /* 0x000fe80000100a00 */
[----:B------:R2:W-:Y:S04]  /*5f060*/  STL.64 [R1+0x1388], R74 ;  /* 0x0013884a01007387 */ /* 0x0005e80000100a00 */
[----:B------:R-:W-:Y:S01]  /*5f070*/  STL.64 [R1+0x1370], R68 ;  /* 0x0013704401007387 */ /* 0x000fe20000100a00 */
[C---:B--2---:R-:W-:Y:S03]  /*5f080*/  HMMA.1688.F32.TF32 R72, R240.reuse, R62, R92 ;  /* 0x0000003ef048723c */ /* 0x044fe6000008105c */
[----:B------:R2:W-:Y:S05]  /*5f090*/  STL.64 [R1+0x1378], R70 ;  /* 0x0013784601007387 */ /* 0x0005ea0000100a00 */
[----:B--2---:R-:W-:Y:S01]  /*5f0a0*/  HMMA.1688.F32.TF32 R68, R240, R66, R88 ;  /* 0x00000042f044723c */ /* 0x004fe20000081058 */
[----:B------:R-:W-:Y:S04]  /*5f0b0*/  STL.64 [R1+0x1360], R76 ;  /* 0x0013604c01007387 */ /* 0x000fe80000100a00 */
[----:B------:R2:W-:Y:S10]  /*5f0c0*/  STL.64 [R1+0x1368], R78 ;  /* 0x0013684e01007387 */ /* 0x0005f40000100a00 */
[----:B------:R-:W-:Y:S04]  /*5f0d0*/  STL.64 [R1+0x1350], R72 ;  /* 0x0013504801007387 */ /* 0x000fe80000100a00 */
[----:B------:R3:W-:Y:S01]  /*5f0e0*/  STL.64 [R1+0x1358], R74 ;  /* 0x0013584a01007387 */ /* 0x0007e20000100a00 */
[C---:B--2---:R-:W-:Y:S03]  /*5f0f0*/  HMMA.1688.F32.TF32 R76, R232.reuse, R6, R84 ;  /* 0x00000006e84c723c */ /* 0x044fe60000081054 */
[----:B------:R-:W-:Y:S04]  /*5f100*/  LDS R240, [R161+0xc200] ;  /* 0x00c20000a1f07984 */ /* 0x000fe80000000800 */
[----:B------:R-:W-:Y:S01]  /*5f110*/  LDS R242, [R161+0xe200] ;  /* 0x00e20000a1f27984 */ /* 0x000fe20000000800 */
[C---:B---3--:R-:W-:Y:S03]  /*5f120*/  HMMA.1688.F32.TF32 R72, R232.reuse, R10, R244 ;  /* 0x0000000ae848723c */ /* 0x048fe600000810f4 */
[----:B------:R-:W-:Y:S04]  /*5f130*/  STL.64 [R1+0x5c0], R68 ;  /* 0x0005c04401007387 */ /* 0x000fe80000100a00 */
[----:B------:R2:W-:Y:S04]  /*5f140*/  STL.64 [R1+0x5c8], R70 ;  /* 0x0005c84601007387 */ /* 0x0005e80000100a00 */
[----:B------:R-:W-:Y:S04]  /*5f150*/  LDS R241, [R189+0xc200] ;  /* 0x00c20000bdf17984 */ /* 0x000fe80000000800 */
[----:B------:R-:W3:Y:S01]  /*5f160*/  LDS R243, [R189+0xe200] ;  /* 0x00e20000bdf37984 */ /* 0x000ee20000000800 */
[C---:B--2---:R-:W-:Y:S03]  /*5f170*/  HMMA.1688.F32.TF32 R68, R232.reuse, R14, R248 ;  /* 0x0000000ee844723c */ /* 0x044fe600000810f8 */
[----:B------:R-:W-:Y:S04]  /*5f180*/  STL.64 [R1+0x1340], R76 ;  /* 0x0013404c01007387 */ /* 0x000fe80000100a00 */
[----:B------:R-:W-:Y:S04]  /*5f190*/  STL.64 [R1+0x1348], R78 ;  /* 0x0013484e01007387 */ /* 0x000fe80000100a00 */
[----:B------:R-:W2:Y:S04]  /*5f1a0*/  LDL.LU R248, [R1+0xc10] ;  /* 0x000c100001f87983 */ /* 0x000ea80000300800 */
[----:B------:R4:W-:Y:S04]  /*5f1b0*/  STL.64 [R1+0x1330], R72 ;  /* 0x0013304801007387 */ /* 0x0009e80000100a00 */
[----:B------:R5:W-:Y:S04]  /*5f1c0*/  STL.64 [R1+0x1338], R74 ;  /* 0x0013384a01007387 */ /* 0x000be80000100a00 */
[----:B------:R-:W-:Y:S04]  /*5f1d0*/  STL.64 [R1+0x1320], R68 ;  /* 0x0013204401007387 */ /* 0x000fe80000100a00 */
        /* <DEDUP_REMOVED lines=71> */
[----:B------:R-:W5:Y:S01]  /*5f650*/  LDL.LU R247, [R1+0xbfc] ;  /* 0x000bfc0001f77983 */ /* 0x000f620000300800 */
[C---:B-1----:R-:W-:Y:S08]  /*5f660*/  HMMA.1688.F32.TF32 R68, R232.reuse, R18, R148 ;  /* 0x00000012e844723c */ /* 0x042ff00000081094 */
[C---:B--2---:R-:W-:Y:S11]  /*5f670*/  HMMA.1688.F32.TF32 R116, R232.reuse, R22, R112 ;  /* 0x00000016e874723c */ /* 0x044ff60000081070 */
[----:B------:R-:W-:Y:S04]  /*5f680*/  @!UPT UIADD3 URZ, URZ, URZ, URZ ;  /* 0x0000003f3f3ff290 */ /* 0x000fe8000fffe03f */
[----:B------:R-:W-:Y:S04]  /*5f690*/  STL.64 [R1+0x1310], R68 ;  /* 0x0013104401007387 */ /* 0x000fe80000100a00 */
[----:B------:R4:W-:Y:S02]  /*5f6a0*/  STL.64 [R1+0x1318], R70 ;  /* 0x0013184601007387 */ /* 0x0009e40000100a00 */
[C---:B----4-:R-:W-:Y:S02]  /*5f6b0*/  HMMA.1688.F32.TF32 R68, R232.reuse, R26, R72 ;  /* 0x0000001ae844723c */ /* 0x050fe40000081048 */
[----:B------:R-:W-:Y:S04]  /*5f6c0*/  STL.64 [R1+0x1300], R116 ;  /* 0x0013007401007387 */ /* 0x000fe80000100a00 */
[----:B------:R-:W-:Y:S02]  /*5f6d0*/  STL.64 [R1+0x1308], R118 ;  /* 0x0013087601007387 */ /* 0x000fe40000100a00 */
[C---:B------:R-:W-:Y:S08]  /*5f6e0*/  HMMA.1688.F32.TF32 R112, R232.reuse, R30, R124 ;  /* 0x0000001ee870723c */ /* 0x040ff0000008107c */
[C---:B------:R-:W-:Y:S07]  /*5f6f0*/  HMMA.1688.F32.TF32 R72, R232.reuse, R34, R128 ;  /* 0x00000022e848723c */ /* 0x040fee0000081080 */
[----:B------:R-:W-:Y:S04]  /*5f700*/  STL.64 [R1+0x12f0], R68 ;  /* 0x0012f04401007387 */ /* 0x000fe80000100a00 */
[----:B------:R1:W-:Y:S02]  /*5f710*/  STL.64 [R1+0x12f8], R70 ;  /* 0x0012f84601007387 */ /* 0x0003e40000100a00 */
[C---:B-1----:R-:W-:Y:S02]  /*5f720*/  HMMA.1688.F32.TF32 R68, R232.reuse, R38, R216 ;  /* 0x00000026e844723c */ /* 0x042fe400000810d8 */
[----:B------:R-:W-:Y:S04]  /*5f730*/  STL.64 [R1+0x12e0], R112 ;  /* 0x0012e07001007387 */ /* 0x000fe80000100a00 */
[----:B------:R-:W-:Y:S04]  /*5f740*/  STL.64 [R1+0x12e8], R114 ;  /* 0x0012e87201007387 */ /* 0x000fe80000100a00 */
[----:B------:R-:W-:Y:S04]  /*5f750*/  STL.64 [R1+0x12d0], R72 ;  /* 0x0012d04801007387 */ /* 0x000fe80000100a00 */
[----:B------:R1:W-:Y:S01]  /*5f760*/  STL.64 [R1+0x12d8], R74 ;  /* 0x0012d84a01007387 */ /* 0x0003e20000100a00 */
[C---:B---3--:R-:W-:Y:S08]  /*5f770*/  HMMA.1688.F32.TF32 R108, R232.reuse, R46, R108 ;  /* 0x0000002ee86c723c */ /* 0x048ff0000008106c */
[----:B------:R-:W-:Y:S04]  /*5f780*/  STL.64 [R1+0x12c0], R68 ;  /* 0x0012c04401007387 */ /* 0x000fe80000100a00 */
[----:B------:R5:W-:Y:S01]  /*5f790*/  STL.64 [R1+0x12c8], R70 ;  /* 0x0012c84601007387 */ /* 0x000be20000100a00 */
[C---:B-1----:R-:W-:Y:S08]  /*5f7a0*/  HMMA.1688.F32.TF32 R72, R232.reuse, R50, R104 ;  /* 0x00000032e848723c */ /* 0x042ff00000081068 */
[C---:B-----5:R-:W-:Y:S08]  /*5f7b0*/  HMMA.1688.F32.TF32 R68, R232.reuse, R42, R212 ;  /* 0x0000002ae844723c */ /* 0x060ff000000810d4 */
[C---:B------:R-:W-:Y:S11]  /*5f7c0*/  HMMA.1688.F32.TF32 R96, R232.reuse, R58, R96 ;  /* 0x0000003ae860723c */ /* 0x040ff60000081060 */
[----:B------:R-:W-:Y:S04]  /*5f7d0*/  @!UPT UIADD3 URZ, URZ, URZ, URZ ;  /* 0x0000003f3f3ff290 */ /* 0x000fe8000fffe03f */
[----:B------:R-:W-:Y:S04]  /*5f7e0*/  STL.64 [R1+0x12b0], R68 ;  /* 0x0012b04401007387 */ /* 0x000fe80000100a00 */
[----:B------:R1:W-:Y:S04]  /*5f7f0*/  STL.64 [R1+0x12b8], R70 ;  /* 0x0012b84601007387 */ /* 0x0003e80000100a00 */
[----:B------:R-:W-:Y:S04]  /*5f800*/  STL.64 [R1+0x12a0], R108 ;  /* 0x0012a06c01007387 */ /* 0x000fe80000100a00 */
[----:B------:R-:W-:Y:S01]  /*5f810*/  STL.64 [R1+0x12a8], R110 ;  /* 0x0012a86e01007387 */ /* 0x000fe20000100a00 */
[C---:B-1----:R-:W-:Y:S03]  /*5f820*/  HMMA.1688.F32.TF32 R68, R232.reuse, R54, R100 ;  /* 0x00000036e844723c */ /* 0x042fe60000081064 */
[----:B------:R-:W-:Y:S04]  /*5f830*/  STL.64 [R1+0x1290], R72 ;  /* 0x0012904801007387 */ /* 0x000fe80000100a00 */
[----:B------:R1:W-:Y:S02]  /*5f840*/  STL.64 [R1+0x1298], R74 ;  /* 0x0012984a01007387 */ /* 0x0003e40000100a00 */
[C---:B-1----:R-:W-:Y:S11]  /*5f850*/  HMMA.1688.F32.TF32 R72, R232.reuse, R62, R80 ;  /* 0x0000003ee848723c */ /* 0x042ff60000081050 */
[----:B------:R-:W-:Y:S03]  /*5f860*/  @!UPT UIADD3 URZ, URZ, URZ, URZ ;  /* 0x0000003f3f3ff290 */ /* 0x000fe6000fffe03f */
[----:B------:R1:W-:Y:S01]  /*5f870*/  STL.64 [R1+0x1280], R68 ;  /* 0x0012804401007387 */ /* 0x0003e20000100a00 */
[----:B------:R-:W-:Y:S01]  /*5f880*/  MOV R13, R70 ;  /* 0x00000046000d7202 */ /* 0x000fe20000000f00 */
[----:B------:R-:W-:Y:S02]  /*5f890*/  IMAD.MOV.U32 R12, RZ, RZ, R71 ;  /* 0x000000ffff0c7224 */ /* 0x000fe400078e0047 */
[----:B------:R-:W-:Y:S04]  /*5f8a0*/  STL.64 [R1+0x1270], R96 ;  /* 0x0012706001007387 */ /* 0x000fe80000100a00 */
[----:B------:R-:W-:Y:S01]  /*5f8b0*/  STL.64 [R1+0x1278], R98 ;  /* 0x0012786201007387 */ /* 0x000fe20000100a00 */
[----:B-1----:R-:W-:Y:S03]  /*5f8c0*/  HMMA.1688.F32.TF32 R68, R232, R66, R76 ;  /* 0x00000042e844723c */ /* 0x002fe6000008104c */
[----:B------:R-:W-:Y:S04]  /*5f8d0*/  LDS R232, [R161+0xc280] ;  /* 0x00c28000a1e87984 */ /* 0x000fe80000000800 */
[----:B------:R-:W-:Y:S04]  /*5f8e0*/  STL.64 [R1+0x1260], R72 ;  /* 0x0012604801007387 */ /* 0x000fe80000100a00 */
[----:B------:R1:W-:Y:S04]  /*5f8f0*/  STL.64 [R1+0x1268], R74 ;  /* 0x0012684a01007387 */ /* 0x0003e80000100a00 */
[----:B------:R-:W-:Y:S04]  /*5f900*/  LDS R234, [R161+0xe280] ;  /* 0x00e28000a1ea7984 */ /* 0x000fe80000000800 */
[----:B------:R-:W-:Y:S01]  /*5f910*/  LDS R233, [R189+0xc280] ;  /* 0x00c28000bde97984 */ /* 0x000fe20000000800 */
[C---:B-1----:R-:W-:Y:S03]  /*5f920*/  HMMA.1688.F32.TF32 R72, R236.reuse, R6, R92 ;  /* 0x00000006ec48723c */ /* 0x042fe6000008105c */
[----:B------:R-:W1:Y:S04]  /*5f930*/  LDS R235, [R189+0xe280] ;  /* 0x00e28000bdeb7984 */ /* 0x000e680000000800 */
[----:B------:R-:W-:Y:S04]  /*5f940*/  STL.64 [R1+0x5d0], R68 ;  /* 0x0005d04401007387 */ /* 0x000fe80000100a00 */
[----:B------:R2:W-:Y:S01]  /*5f950*/  STL.64 [R1+0x5d8], R70 ;  /* 0x0005d84601007387 */ /* 0x0005e20000100a00 */
[C---:B------:R-:W-:Y:S08]  /*5f960*/  HMMA.1688.F32.TF32 R76, R236.reuse, R14, R84 ;  /* 0x0000000eec4c723c */ /* 0x040ff00000081054 */
[C---:B--2---:R-:W-:Y:S03]  /*5f970*/  HMMA.1688.F32.TF32 R68, R236.reuse, R10, R88 ;  /* 0x0000000aec44723c */ /* 0x044fe60000081058 */
[----:B------:R-:W-:Y:S04]  /*5f980*/  STL.64 [R1+0x5e0], R72 ;  /* 0x0005e04801007387 */ /* 0x000fe80000100a00 */
[----:B------:R2:W-:Y:S02]  /*5f990*/  STL.64 [R1+0x5e8], R74 ;  /* 0x0005e84a01007387 */ /* 0x0005e40000100a00 */
[C---:B--2---:R-:W-:Y:S11]  /*5f9a0*/  HMMA.1688.F32.TF32 R72, R236.reuse, R18, R244 ;  /* 0x00000012ec48723c */ /* 0x044ff600000810f4 */
[----:B------:R-:W-:Y:S03]  /*5f9b0*/  @!UPT UIADD3 URZ, URZ, URZ, URZ ;  /* 0x0000003f3f3ff290 */ /* 0x000fe6000fffe03f */
[----:B------:R-:W-:Y:S04]  /*5f9c0*/  STL.64 [R1+0x5f0], R68 ;  /* 0x0005f04401007387 */ /* 0x000fe80000100a00 */
[----:B------:R-:W-:Y:S04]  /*5f9d0*/  STL.64 [R1+0x5f8], R70 ;  /* 0x0005f84601007387 */ /* 0x000fe80000100a00 */
[----:B------:R2:W-:Y:S04]  /*5f9e0*/  STL.64 [R1+0x600], R76 ;  /* 0x0006004c01007387 */ /* 0x0005e80000100a00 */
[----:B------:R3:W-:Y:S04]  /*5f9f0*/  STL.64 [R1+0x608], R78 ;  /* 0x0006084e01007387 */ /* 0x0007e80000100a00 */
        /* <DEDUP_REMOVED lines=41> */
[----:B------:R-:W2:Y:S01]  /*5fc90*/  LDL.LU R79, [R1+0xcfc] ;  /* 0x000cfc00014f7983 */ /* 0x000ea20000300800 */
[----:B------:R-:W-:Y:S03]  /*5fca0*/  HMMA.1688.F32.TF32 R68, R236, R22, R248 ;  /* 0x00000016ec44723c */ /* 0x000fe600000810f8 */
[----:B------:R-:W3:Y:S04]  /*5fcb0*/  LDL.LU R248, [R1+0xd90] ;  /* 0x000d900001f87983 */ /* 0x000ee80000300800 */
[----:B------:R-:W3:Y:S04]  /*5fcc0*/  LDL.LU R249, [R1+0xd94] ;  /* 0x000d940001f97983 */ /* 0x000ee80000300800 */
[----:B------:R-:W3:Y:S04]  /*5fcd0*/  LDL.LU R250, [R1+0xd98] ;  /* 0x000d980001fa7983 */ /* 0x000ee80000300800 */
[----:B------:R-:W3:Y:S04]  /*5fce0*/  LDL.LU R251, [R1+0xd9c] ;  /* 0x000d9c0001fb7983 */ /* 0x000ee80000300800 */
[----:B------:R-:W2:Y:S04]  /*5fcf0*/  LDL.LU R244, [R1+0xd60] ;  /* 0x000d600001f47983 */ /* 0x000ea80000300800 */
[----:B------:R-:W2:Y:S04]  /*5fd00*/  LDL.LU R245, [R1+0xd64] ;  /* 0x000d640001f57983 */ /* 0x000ea80000300800 */
[----:B------:R-:W2:Y:S04]  /*5fd10*/  LDL.LU R246, [R1+0xd68] ;  /* 0x000d680001f67983 */ /* 0x000ea80000300800 */
[----:B------:R-:W2:Y:S01]  /*5fd20*/  LDL.LU R247, [R1+0xd6c] ;  /* 0x000d6c0001f77983 */ /* 0x000ea20000300800 */
[----:B------:R-:W-:Y:S01]  /*5fd30*/  IMAD.MOV.U32 R45, RZ, RZ, R68 ;  /* 0x000000ffff2d7224 */ /* 0x000fe200078e0044 */
[----:B------:R-:W-:Y:S01]  /*5fd40*/  MOV R44, R69 ;  /* 0x00000045002c7202 */ /* 0x000fe20000000f00 */
[----:B------:R-:W-:-:S02]  /*5fd50*/  IMAD.MOV.U32 R41, RZ, RZ, R70 ;  /* 0x000000ffff297224 */ /* 0x000fc400078e0046 */
[----:B------:R-:W-:-:S05]  /*5fd60*/  IMAD.MOV.U32 R40, RZ, RZ, R71 ;  /* 0x000000ffff287224 */ /* 0x000fca00078e0047 */
[----:B------:R1:W-:Y:S04]  /*5fd70*/  STL [R1+0x4784], R40 ;  /* 0x0047842801007387 */ /* 0x0003e80000100800 */
[----:B------:R-:W-:Y:S04]  /*5fd80*/  STL [R1+0x4780], R41 ;  /* 0x0047802901007387 */ /* 0x000fe80000100800 */
[----:B------:R1:W-:Y:S04]  /*5fd90*/  STL [R1+0x477c], R44 ;  /* 0x00477c2c01007387 */ /* 0x0003e80000100800 */
[----:B------:R1:W-:Y:S01]  /*5fda0*/  STL [R1+0x4778], R45 ;  /* 0x0047782d01007387 */ /* 0x0003e20000100800 */
        /* <DEDUP_REMOVED lines=10> */
[----:B-1----:R-:W-:Y:S01]  /*5fe50*/  IMAD.MOV.U32 R40, RZ, RZ, R68 ;  /* 0x000000ffff287224 */ /* 0x002fe200078e0044 */
[----:B------:R-:W-:Y:S01]  /*5fe60*/  MOV R44, R70 ;  /* 0x00000046002c7202 */ /* 0x000fe20000000f00 */
[----:B------:R-:W-:Y:S02]  /*5fe70*/  IMAD.MOV.U32 R41, RZ, RZ, R69 ;  /* 0x000000ffff297224 */ /* 0x000fe400078e0045 */
[----:B------:R-:W-:Y:S02]  /*5fe80*/  IMAD.MOV.U32 R45, RZ, RZ, R71 ;  /* 0x000000ffff2d7224 */ /* 0x000fe400078e0047 */
        /* <DEDUP_REMOVED lines=8> */
[C---:B------:R-:W-:Y:S08]  /*5ff10*/  HMMA.1688.F32.TF32 R96, R236.reuse, R42, R96 ;  /* 0x0000002aec60723c */ /* 0x040ff00000081060 */
[C---:B------:R-:W-:Y:S07]  /*5ff20*/  HMMA.1688.F32.TF32 R72, R236.reuse, R46, R80 ;  /* 0x0000002eec48723c */ /* 0x040fee0000081050 */
[----:B------:R-:W-:Y:S04]  /*5ff30*/  STL.64 [R1+0x680], R68 ;  /* 0x0006804401007387 */ /* 0x000fe80000100a00 */
[----:B------:R2:W-:Y:S02]  /*5ff40*/  STL.64 [R1+0x688], R70 ;  /* 0x0006884601007387 */ /* 0x0005e40000100a00 */
[C---:B--2---:R-:W-:Y:S02]  /*5ff50*/  HMMA.1688.F32.TF32 R68, R236.reuse, R50, R76 ;  /* 0x00000032ec44723c */ /* 0x044fe4000008104c */
        /* <DEDUP_REMOVED lines=13> */
[----:B------:R1:W-:Y:S01]  /*60030*/  STL.64 [R1+0x6f0], R68 ;  /* 0x0006f04401007387 */ /* 0x0003e20000100a00 */
[----:B------:R-:W-:Y:S01]  /*60040*/  MOV R65, R70 ;  /* 0x0000004600417202 */ /* 0x000fe20000000f00 */
[----:B------:R-:W-:-:S02]  /*60050*/  IMAD.MOV.U32 R64, RZ, RZ, R71 ;  /* 0x000000ffff407224 */ /* 0x000fc400078e0047 */
[----:B-1----:R-:W-:Y:S03]  /*60060*/  HMMA.1688.F32.TF32 R68, R236, R66, R244 ;  /* 0x00000042ec44723c */ /* 0x002fe600000810f4 */
[----:B------:R-:W-:Y:S04]  /*60070*/  STL [R1+0x476c], R64 ;  /* 0x00476c4001007387 */ /* 0x000fe80000100800 */
[----:B------:R-:W-:Y:S04]  /*60080*/  STL [R1+0x4768], R65 ;  /* 0x0047684101007387 */ /* 0x000fe80000100800 */
[----:B------:R-:W-:Y:S04]  /*60090*/  LDS R236, [R161+0xc380] ;  /* 0x00c38000a1ec7984 */ /* 0x000fe80000000800 */
[----:B------:R-:W-:Y:S04]  /*600a0*/  LDS R238, [R161+0xe380] ;  /* 0x00e38000a1ee7984 */ /* 0x000fe80000000800 */
[----:B------:R-:W-:Y:S04]  /*600b0*/  LDS R237, [R189+0xc380] ;  /* 0x00c38000bded7984 */ /* 0x000fe80000000800 */
[----:B------:R-:W-:Y:S01]  /*600c0*/  LDS R239, [R189+0xe380] ;  /* 0x00e38000bdef7984 */ /* 0x000fe20000000800 */
[----:B------:R-:W-:Y:S01]  /*600d0*/  MOV R60, R69 ;  /* 0x00000045003c7202 */ /* 0x000fe20000000f00 */
[----:B------:R-:W-:-:S02]  /*600e0*/  IMAD.MOV.U32 R61, RZ, RZ, R68 ;  /* 0x000000ffff3d7224 */ /* 0x000fc400078e0044 */
[----:B------:R-:W-:Y:S02]  /*600f0*/  IMAD.MOV.U32 R57, RZ, RZ, R70 ;  /* 0x000000ffff397224 */ /* 0x000fe400078e0046 */
[----:B------:R-:W-:Y:S01]  /*60100*/  IMAD.MOV.U32 R56, RZ, RZ, R71 ;  /* 0x000000ffff387224 */ /* 0x000fe200078e0047 */
[----:B------:R1:W-:Y:S01]  /*60110*/  STL [R1+0x4774], R60 ;  /* 0x0047743c01007387 */ /* 0x0003e20000100800 */
[----:B---3--:R-:W-:Y:S03]  /*60120*/  HMMA.1688.F32.TF32 R68, R240, R6, R248 ;  /* 0x00000006f044723c */ /* 0x008fe600000810f8 */
[----:B------:R2:W-:Y:S04]  /*60130*/  STL [R1+0x4770], R61 ;  /* 0x0047703d01007387 */ /* 0x0005e80000100800 */
        /* <DEDUP_REMOVED lines=83> */
[----:B------:R-:W-:-:S02]  /*60670*/  IMAD.MOV.U32 R49, RZ, RZ, R70 ;  /* 0x000000ffff317224 */ /* 0x000fc400078e0046 */
[C---:B--2---:R-:W-:Y:S11]  /*60680*/  HMMA.1688.F32.TF32 R68, R240.reuse, R10, R224 ;  /* 0x0000000af044723c */ /* 0x044ff600000810e0 */
[----:B------:R-:W-:Y:S11]  /*60690*/  @!UPT UIADD3 URZ, URZ, URZ, URZ ;  /* 0x0000003f3f3ff290 */ /* 0x000ff6000fffe03f */
[----:B------:R-:W-:Y:S02]  /*606a0*/  @!UPT UIADD3 URZ, URZ, URZ, URZ ;  /* 0x0000003f3f3ff290 */ /* 0x000fe4000fffe03f */
[----:B-1----:R-:W-:Y:S01]  /*606b0*/  IMAD.MOV.U32 R60, RZ, RZ, R68 ;  /* 0x000000ffff3c7224 */ /* 0x002fe200078e0044 */
[----:B------:R-:W-:Y:S01]  /*606c0*/  MOV R64, R70 ;  /* 0x0000004600407202 */ /* 0x000fe20000000f00 */
[----:B------:R-:W-:Y:S02]  /*606d0*/  IMAD.MOV.U32 R61, RZ, RZ, R69 ;  /* 0x000000ffff3d7224 */ /* 0x000fe400078e0045 */
[----:B------:R-:W-:Y:S02]  /*606e0*/  IMAD.MOV.U32 R65, RZ, RZ, R71 ;  /* 0x000000ffff417224 */ /* 0x000fe400078e0047 */
[C---:B---3--:R-:W-:Y:S08]  /*606f0*/  HMMA.1688.F32.TF32 R68, R240.reuse, R14, R144 ;  /* 0x0000000ef044723c */ /* 0x048ff00000081090 */
[C---:B----4-:R-:W-:Y:S08]  /*60700*/  HMMA.1688.F32.TF32 R116, R240.reuse, R22, R112 ;  /* 0x00000016f074723c */ /* 0x050ff00000081070 */
[----:B-----5:R-:W-:Y:S08]  /*60710*/  HMMA.1688.F32.TF32 R120, R240, R18, R148 ;  /* 0x00000012f078723c */ /* 0x020ff00000081094 */
[----:B------:R-:W-:Y:S01]  /*60720*/  IMAD.MOV.U32 R37, RZ, RZ, R68 ;  /* 0x000000ffff257224 */ /* 0x000fe200078e0044 */
[----:B------:R-:W-:Y:S01]  /*60730*/  MOV R36, R69 ;  /* 0x0000004500247202 */ /* 0x000fe20000000f00 */
[----:B------:R-:W-:-:S02]  /*60740*/  IMAD.MOV.U32 R33, RZ, RZ, R70 ;  /* 0x000000ffff217224 */ /* 0x000fc400078e0046 */
[----:B------:R-:W-:Y:S02]  /*60750*/  IMAD.MOV.U32 R32, RZ, RZ, R71 ;  /* 0x000000ffff207224 */ /* 0x000fe400078e0047 */
[C---:B------:R-:W-:Y:S08]  /*60760*/  HMMA.1688.F32.TF32 R68, R240.reuse, R26, R72 ;  /* 0x0000001af044723c */ /* 0x040ff00000081048 */
[C---:B------:R-:W-:Y:S01]  /*60770*/  HMMA.1688.F32.TF32 R112, R240.reuse, R30, R124 ;  /* 0x0000001ef070723c */ /* 0x040fe2000008107c */
[----:B------:R-:W-:Y:S04]  /*60780*/  STL.64 [R1+0x730], R120 ;  /* 0x0007307801007387 */ /* 0x000fe80000100a00 */
[----:B------:R-:W-:Y:S03]  /*60790*/  STL.64 [R1+0x738], R122 ;  /* 0x0007387a01007387 */ /* 0x000fe60000100a00 */
[C---:B------:R-:W-:Y:S01]  /*607a0*/  HMMA.1688.F32.TF32 R72, R240.reuse, R34, R128 ;  /* 0x00000022f048723c */ /* 0x040fe20000081080 */
[----:B------:R-:W-:Y:S04]  /*607b0*/  STL.64 [R1+0x740], R116 ;  /* 0x0007407401007387 */ /* 0x000fe80000100a00 */
[----:B------:R-:W-:Y:S04]  /*607c0*/  STL.64 [R1+0x748], R118 ;  /* 0x0007487601007387 */ /* 0x000fe80000100a00 */
[----:B------:R-:W-:Y:S04]  /*607d0*/  STL.64 [R1+0x750], R68 ;  /* 0x0007504401007387 */ /* 0x000fe80000100a00 */
[----:B------:R1:W-:Y:S02]  /*607e0*/  STL.64 [R1+0x758], R70 ;  /* 0x0007584601007387 */ /* 0x0003e40000100a00 */
[C---:B-1----:R-:W-:Y:S02]  /*607f0*/  HMMA.1688.F32.TF32 R68, R240.reuse, R38, R216 ;  /* 0x00000026f044723c */ /* 0x042fe400000810d8 */
[----:B------:R-:W-:Y:S04]  /*60800*/  STL.64 [R1+0x760], R112 ;  /* 0x0007607001007387 */ /* 0x000fe80000100a00 */
[----:B------:R1:W-:Y:S04]  /*60810*/  STL.64 [R1+0x768], R114 ;  /* 0x0007687201007387 */ /* 0x0003e80000100a00 */
[----:B------:R-:W-:Y:S04]  /*60820*/  STL.64 [R1+0x770], R72 ;  /* 0x0007704801007387 */ /* 0x000fe80000100a00 */
[----:B------:R2:W-:Y:S01]  /*60830*/  STL.64 [R1+0x778], R74 ;  /* 0x0007784a01007387 */ /* 0x0005e20000100a00 */
[C---:B-1----:R-:W-:Y:S08]  /*60840*/  HMMA.1688.F32.TF32 R112, R240.reuse, R42, R212 ;  /* 0x0000002af070723c */ /* 0x042ff000000810d4 */
[----:B------:R-:W-:Y:S01]  /*60850*/  STL.64 [R1+0x780], R68 ;  /* 0x0007804401007387 */ /* 0x000fe20000100a00 */
[C---:B--2---:R-:W-:Y:S03]  /*60860*/  HMMA.1688.F32.TF32 R72, R240.reuse, R46, R108 ;  /* 0x0000002ef048723c */ /* 0x044fe6000008106c */
[----:B------:R1:W-:Y:S05]  /*60870*/  STL.64 [R1+0x788], R70 ;  /* 0x0007884601007387 */ /* 0x0003ea0000100a00 */
[----:B-1----:R-:W-:Y:S06]  /*60880*/  HMMA.1688.F32.TF32 R68, R240, R50, R104 ;  /* 0x00000032f044723c */ /* 0x002fec0000081068 */
[----:B------:R-:W-:Y:S04]  /*60890*/  STL.64 [R1+0x1250], R112 ;  /* 0x0012507001007387 */ /* 0x000fe80000100a00 */
[----:B------:R-:W-:Y:S05]  /*608a0*/  STL.64 [R1+0x1258], R114 ;  /* 0x0012587201007387 */ /* 0x000fea0000100a00 */
[----:B------:R-:W-:Y:S04]  /*608b0*/  STL.64 [R1+0x1240], R72 ;  /* 0x0012404801007387 */ /* 0x000fe80000100a00 */
[----:B------:R-:W-:Y:S04]  /*608c0*/  STL.64 [R1+0x1248], R74 ;  /* 0x0012484a01007387 */ /* 0x000fe80000100a00 */
[----:B------:R1:W-:Y:S01]  /*608d0*/  STL.64 [R1+0x1230], R68 ;  /* 0x0012304401007387 */ /* 0x0003e20000100a00 */
[----:B------:R-:W-:Y:S01]  /*608e0*/  MOV R5, R70 ;  /* 0x0000004600057202 */ /* 0x000fe20000000f00 */
[----:B------:R-:W-:-:S02]  /*608f0*/  IMAD.MOV.U32 R4, RZ, RZ, R71 ;  /* 0x000000ffff047224 */ /* 0x000fc400078e0047 */
[C---:B-1----:R-:W-:Y:S08]  /*60900*/  HMMA.1688.F32.TF32 R68, R240.reuse, R54, R100 ;  /* 0x00000036f044723c */ /* 0x042ff00000081064 */
[C---:B------:R-:W-:Y:S08]  /*60910*/  HMMA.1688.F32.TF32 R96, R240.reuse, R58, R96 ;  /* 0x0000003af060723c */ /* 0x040ff00000081060 */
[C---:B------:R-:W-:Y:S07]  /*60920*/  HMMA.1688.F32.TF32 R72, R240.reuse, R62, R80 ;  /* 0x0000003ef048723c */ /* 0x040fee0000081050 */
[----:B------:R-:W-:Y:S04]  /*60930*/  STL.64 [R1+0x1220], R68 ;  /* 0x0012204401007387 */ /* 0x000fe80000100a00 */
[----:B------:R1:W-:Y:S02]  /*60940*/  STL.64 [R1+0x1228], R70 ;  /* 0x0012284601007387 */ /* 0x0003e40000100a00 */
[----:B-1----:R-:W-:Y:S02]  /*60950*/  HMMA.1688.F32.TF32 R68, R240, R66, R76 ;  /* 0x00000042f044723c */ /* 0x002fe4000008104c */
[----:B------:R-:W-:Y:S04]  /*60960*/  STL.64 [R1+0x1210], R96 ;  /* 0x0012106001007387 */ /* 0x000fe80000100a00 */
[----:B------:R-:W-:Y:S02]  /*60970*/  STL.64 [R1+0x1218], R98 ;  /* 0x0012186201007387 */ /* 0x000fe40000100a00 */
[C---:B------:R-:W-:Y:S02]  /*60980*/  HMMA.1688.F32.TF32 R76, R232.reuse, R6, R92 ;  /* 0x00000006e84c723c */ /* 0x040fe4000008105c */
[----:B------:R-:W-:Y:S04]  /*60990*/  STL.64 [R1+0x1200], R72 ;  /* 0x0012004801007387 */ /* 0x000fe80000100a00 */
[----:B------:R1:W-:Y:S04]  /*609a0*/  STL.64 [R1+0x1208], R74 ;  /* 0x0012084a01007387 */ /* 0x0003e80000100a00 */
[----:B------:R-:W-:Y:S04]  /*609b0*/  LDS R240, [R161+0xc300] ;  /* 0x00c30000a1f07984 */ /* 0x000fe80000000800 */
[----:B------:R-:W-:Y:S01]  /*609c0*/  LDS R242, [R161+0xe300] ;  /* 0x00e30000a1f27984 */ /* 0x000fe20000000800 */
[C---:B-1----:R-:W-:Y:S03]  /*609d0*/  HMMA.1688.F32.TF32 R72, R232.reuse, R10, R88 ;  /* 0x0000000ae848723c */ /* 0x042fe60000081058 */
[----:B------:R-:W-:Y:S04]  /*609e0*/  STL.64 [R1+0xd10], R68 ;  /* 0x000d104401007387 */ /* 0x000fe80000100a00 */
[----:B------:R1:W-:Y:S04]  /*609f0*/  STL.64 [R1+0xd18], R70 ;  /* 0x000d184601007387 */ /* 0x0003e80000100a00 */
[----:B------:R-:W-:Y:S04]  /*60a00*/  LDS R241, [R189+0xc300] ;  /* 0x00c30000bdf17984 */ /* 0x000fe80000000800 */
[----:B------:R-:W2:Y:S01]  /*60a10*/  LDS R243, [R189+0xe300] ;  /* 0x00e30000bdf37984 */ /* 0x000ea20000000800 */
[C---:B-1----:R-:W-:Y:S03]  /*60a20*/  HMMA.1688.F32.TF32 R68, R232.reuse, R14, R84 ;  /* 0x0000000ee844723c */ /* 0x042fe60000081054 */
[----:B------:R-:W-:Y:S04]  /*60a30*/  STL.64 [R1+0x11f0], R76 ;  /* 0x0011f04c01007387 */ /* 0x000fe80000100a00 */
[----:B------:R-:W-:Y:S04]  /*60a40*/  STL.64 [R1+0x11f8], R78 ;  /* 0x0011f84e01007387 */ /* 0x000fe80000100a00 */
[----:B------:R-:W-:Y:S04]  /*60a50*/  STL.64 [R1+0x11e0], R72 ;  /* 0x0011e04801007387 */ /* 0x000fe80000100a00 */
[----:B------:R1:W-:Y:S08]  /*60a60*/  STL.64 [R1+0x11e8], R74 ;  /* 0x0011e84a01007387 */ /* 0x0003f00000100a00 */
[----:B------:R-:W-:Y:S01]  /*60a70*/  STL.64 [R1+0x11d0], R68 ;  /* 0x0011d04401007387 */ /* 0x000fe20000100a00 */
[C---:B-1----:R-:W-:Y:S03]  /*60a80*/  HMMA.1688.F32.TF32 R72, R232.reuse, R18, R244 ;  /* 0x00000012e848723c */ /* 0x042fe600000810f4 */
[----:B------:R1:W-:Y:S05]  /*60a90*/  STL.64 [R1+0x11d8], R70 ;  /* 0x0011d84601007387 */ /* 0x0003ea0000100a00 */
[----:B-1----:R-:W-:Y:S11]  /*60aa0*/  HMMA.1688.F32.TF32 R68, R232, R22, R248 ;  /* 0x00000016e844723c */ /* 0x002ff600000810f8 */
[----:B------:R-:W-:Y:S04]  /*60ab0*/  @!UPT UIADD3 URZ, URZ, URZ, URZ ;  /* 0x0000003f3f3ff290 */ /* 0x000fe8000fffe03f */
[----:B------:R1:W-:Y:S04]  /*60ac0*/  STL.64 [R1+0x11c0], R72 ;  /* 0x0011c04801007387 */ /* 0x0003e80000100a00 */
[----:B------:R3:W-:Y:S04]  /*60ad0*/  STL.64 [R1+0x11c8], R74 ;  /* 0x0011c84a01007387 */ /* 0x0007e80000100a00 */
[----:B------:R-:W4:Y:S04]  /*60ae0*/  LDL.LU R244, [R1+0xaf0] ;  /* 0x000af00001f47983 */ /* 0x000f280000300800 */
[----:B------:R-:W-:Y:S04]  /*60af0*/  STL.64 [R1+0x11b0], R68 ;  /* 0x0011b04401007387 */ /* 0x000fe80000100a00 */
[----:B------:R5:W-:Y:S04]  /*60b00*/  STL.64 [R1+0x11b8], R70 ;  /* 0x0011b84601007387 */ /* 0x000be80000100a00 */
        /* <DEDUP_REMOVED lines=41> */
[----:B---3--:R-:W4:Y:S04]  /*60da0*/  LDL.LU R74, [R1+0xce8] ;  /* 0x000ce800014a7983 */ /* 0x008f280000300800 */
[----:B------:R-:W4:Y:S04]  /*60db0*/  LDL.LU R75, [R1+0xcec] ;  /* 0x000cec00014b7983 */ /* 0x000f280000300800 */
        /* <DEDUP_REMOVED lines=48> */
[----:B--2---:R-:W-:Y:S08]  /*610c0*/  HMMA.1688.F32.TF32 R76, R240, R30, R76 ;  /* 0x0000001ef04c723c */ /* 0x004ff0000008104c */
[C---:B-----5:R-:W-:Y:S08]  /*610d0*/  HMMA.1688.F32.TF32 R68, R232.reuse, R26, R120 ;  /* 0x0000001ae844723c */ /* 0x060ff00000081078 */
[C---:B---3--:R-:W-:Y:S08]  /*610e0*/  HMMA.1688.F32.TF32 R120, R232.reuse, R30, R116 ;  /* 0x0000001ee878723c */ /* 0x048ff00000081074 */
[C---:B----4-:R-:W-:Y:S07]  /*610f0*/  HMMA.1688.F32.TF32 R116, R232.reuse, R34, R200 ;  /* 0x00000022e874723c */ /* 0x050fee00000810c8 */
[----:B------:R-:W-:Y:S04]  /*61100*/  STL.64 [R1+0x11a0], R68 ;  /* 0x0011a04401007387 */ /* 0x000fe80000100a00 */
[----:B------:R1:W-:Y:S02]  /*61110*/  STL.64 [R1+0x11a8], R70 ;  /* 0x0011a84601007387 */ /* 0x0003e40000100a00 */
[C---:B-1----:R-:W-:Y:S02]  /*61120*/  HMMA.1688.F32.TF32 R68, R232.reuse, R38, R224 ;  /* 0x00000026e844723c */ /* 0x042fe400000810e0 */
[----:B------:R-:W-:Y:S04]  /*61130*/  STL.64 [R1+0x1190], R120 ;  /* 0x0011907801007387 */ /* 0x000fe80000100a00 */
[----:B------:R-:W-:Y:S04]  /*61140*/  STL.64 [R1+0x1198], R122 ;  /* 0x0011987a01007387 */ /* 0x000fe80000100a00 */
[----:B------:R-:W-:Y:S04]  /*61150*/  STL.64 [R1+0x1180], R116 ;  /* 0x0011807401007387 */ /* 0x000fe80000100a00 */
[----:B------:R-:W-:Y:S09]  /*61160*/  STL.64 [R1+0x1188], R118 ;  /* 0x0011887601007387 */ /* 0x000ff20000100a00 */
[----:B------:R-:W-:Y:S04]  /*61170*/  STL.64 [R1+0x1170], R68 ;  /* 0x0011704401007387 */ /* 0x000fe80000100a00 */
[----:B------:R1:W-:Y:S02]  /*61180*/  STL.64 [R1+0x1178], R70 ;  /* 0x0011784601007387 */ /* 0x0003e40000100a00 */
[C---:B-1----:R-:W-:Y:S08]  /*61190*/  HMMA.1688.F32.TF32 R68, R232.reuse, R42, R144 ;  /* 0x0000002ae844723c */ /* 0x042ff00000081090 */
        /* <DEDUP_REMOVED lines=13> */
[----:B-1----:R-:W-:Y:S02]  /*61270*/  HMMA.1688.F32.TF32 R68, R232, R66, R216 ;  /* 0x00000042e844723c */ /* 0x002fe400000810d8 */
[----:B------:R-:W-:Y:S04]  /*61280*/  STL.64 [R1+0x1120], R112 ;  /* 0x0011207001007387 */ /* 0x000fe80000100a00 */
[----:B------:R1:W-:Y:S04]  /*61290*/  STL.64 [R1+0x1128], R114 ;  /* 0x0011287201007387 */ /* 0x0003e80000100a00 */
[----:B------:R-:W-:Y:S04]  /*612a0*/  STL.64 [R1+0x1110], R72 ;  /* 0x0011104801007387 */ /* 0x000fe80000100a00 */
[----:B------:R2:W-:Y:S01]  /*612b0*/  STL.64 [R1+0x1118], R74 ;  /* 0x0011184a01007387 */ /* 0x0005e20000100a00 */
[C---:B-1----:R-:W-:Y:S03]  /*612c0*/  HMMA.1688.F32.TF32 R112, R240.reuse, R6, R212 ;  /* 0x00000006f070723c */ /* 0x042fe600000810d4 */
[----:B------:R-:W-:Y:S04]  /*612d0*/  LDS R232, [R161+0xc400] ;  /* 0x00c40000a1e87984 */ /* 0x000fe80000000800 */
[----:B------:R-:W-:Y:S01]  /*612e0*/  LDS R234, [R161+0xe400] ;  /* 0x00e40000a1ea7984 */ /* 0x000fe20000000800 */
[C---:B--2---:R-:W-:Y:S03]  /*612f0*/  HMMA.1688.F32.TF32 R72, R240.reuse, R10, R108 ;  /* 0x0000000af048723c */ /* 0x044fe6000008106c */
[----:B------:R-:W-:Y:S04]  /*61300*/  STL.64 [R1+0xd00], R68 ;  /* 0x000d004401007387 */ /* 0x000fe80000100a00 */
[----:B------:R1:W-:Y:S01]  /*61310*/  STL.64 [R1+0xd08], R70 ;  /* 0x000d084601007387 */ /* 0x0003e20000100a00 */
[C---:B------:R-:W-:Y:S03]  /*61320*/  HMMA.1688.F32.TF32 R100, R240.reuse, R18, R100 ;  /* 0x00000012f064723c */ /* 0x040fe60000081064 */
        /* <DEDUP_REMOVED lines=10> */
[C---:B-1----:R-:W-:Y:S01]  /*613d0*/  HMMA.1688.F32.TF32 R68, R240.reuse, R26, R80 ;  /* 0x0000001af044723c */ /* 0x042fe20000081050 */
[----:B------:R-:W-:Y:S04]  /*613e0*/  STL.64 [R1+0xcc0], R100 ;  /* 0x000cc06401007387 */ /* 0x000fe80000100a00 */
[----:B------:R-:W-:Y:S10]  /*613f0*/  STL.64 [R1+0xcc8], R102 ;  /* 0x000cc86601007387 */ /* 0x000ff40000100a00 */
[----:B------:R-:W-:Y:S04]  /*61400*/  STL.64 [R1+0xcb0], R72 ;  /* 0x000cb04801007387 */ /* 0x000fe80000100a00 */
[----:B------:R1:W-:Y:S04]  /*61410*/  STL.64 [R1+0xcb8], R74 ;  /* 0x000cb84a01007387 */ /* 0x0003e80000100a00 */
[----:B------:R-:W-:Y:S01]  /*61420*/  STL.64 [R1+0xca0], R68 ;  /* 0x000ca04401007387 */ /* 0x000fe20000100a00 */
[C---:B-1----:R-:W-:Y:S03]  /*61430*/  HMMA.1688.F32.TF32 R72, R240.reuse, R34, R92 ;  /* 0x00000022f048723c */ /* 0x042fe6000008105c */
[----:B------:R1:W-:Y:S05]  /*61440*/  STL.64 [R1+0xca8], R70 ;  /* 0x000ca84601007387 */ /* 0x0003ea0000100a00 */
[C---:B-1----:R-:W-:Y:S01]  /*61450*/  HMMA.1688.F32.TF32 R68, R240.reuse, R38, R88 ;  /* 0x00000026f044723c */ /* 0x042fe20000081058 */
[----:B------:R-:W-:Y:S04]  /*61460*/  STL.64 [R1+0xc90], R76 ;  /* 0x000c904c01007387 */ /* 0x000fe80000100a00 */
[----:B------:R1:W-:Y:S10]  /*61470*/  STL.64 [R1+0xc98], R78 ;  /* 0x000c984e01007387 */ /* 0x0003f40000100a00 */
[----:B------:R-:W-:Y:S04]  /*61480*/  STL.64 [R1+0xc80], R72 ;  /* 0x000c804801007387 */ /* 0x000fe80000100a00 */
[----:B------:R3:W-:Y:S01]  /*61490*/  STL.64 [R1+0xc88], R74 ;  /* 0x000c884a01007387 */ /* 0x0007e20000100a00 */
[C---:B-1----:R-:W-:Y:S03]  /*614a0*/  HMMA.1688.F32.TF32 R76, R240.reuse, R42, R84 ;  /* 0x0000002af04c723c */ /* 0x042fe60000081054 */
[----:B------:R-:W-:Y:S05]  /*614b0*/  STL.64 [R1+0xc70], R68 ;  /* 0x000c704401007387 */ /* 0x000fea0000100a00 */
[C---:B---3--:R-:W-:Y:S01]  /*614c0*/  HMMA.1688.F32.TF32 R72, R240.reuse, R46, R244 ;  /* 0x0000002ef048723c */ /* 0x048fe200000810f4 */
[----:B------:R1:W-:Y:S07]  /*614d0*/  STL.64 [R1+0xc78], R70 ;  /* 0x000c784601007387 */ /* 0x0003ee0000100a00 */
[----:B-1----:R-:W-:Y:S07]  /*614e0*/  HMMA.1688.F32.TF32 R68, R240, R50, R248 ;  /* 0x00000032f044723c */ /* 0x002fee00000810f8 */
[----:B------:R1:W-:Y:S04]  /*614f0*/  STL.64 [R1+0xc60], R76 ;  /* 0x000c604c01007387 */ /* 0x0003e80000100a00 */
[----:B------:R3:W-:Y:S04]  /*61500*/  STL.64 [R1+0xc68], R78 ;  /* 0x000c684e01007387 */ /* 0x0007e80000100a00 */
[----:B------:R-:W4:Y:S04]  /*61510*/  LDL.LU R244, [R1+0x580] ;  /* 0x0005800001f47983 */ /* 0x000f280000300800 */
[----:B------:R5:W-:Y:S04]  /*61520*/  STL.64 [R1+0xc50], R72 ;  /* 0x000c504801007387 */ /* 0x000be80000100a00 */
[----:B------:R1:W-:Y:S04]  /*61530*/  STL.64 [R1+0xc58], R74 ;  /* 0x000c584a01007387 */ /* 0x0003e80000100a00 */
[----:B------:R1:W-:Y:S04]  /*61540*/  STL.64 [R1+0xc40], R68 ;  /* 0x000c404401007387 */ /* 0x0003e80000100a00 */
        /* <DEDUP_REMOVED lines=8> */
[----:B-1----:R-:W2:Y:S04]  /*615d0*/  LDL.LU R76, [R1+0x830] ;  /* 0x00083000014c7983 */ /* 0x002ea80000300800 */
[----:B------:R-:W2:Y:S04]  /*615e0*/  LDL.LU R77, [R1+0x834] ;  /* 0x00083400014d7983 */ /* 0x000ea80000300800 */
[----:B---3--:R-:W3:Y:S04]  /*615f0*/  LDL.LU R78, [R1+0x838] ;  /* 0x00083800014e7983 */ /* 0x008ee80000300800 */
        /* <DEDUP_REMOVED lines=29> */
[----:B-----5:R-:W5:Y:S04]  /*617d0*/  LDL.LU R72, [R1+0x920] ;  /* 0x0009200001487983 */ /* 0x020f680000300800 */
        /* <DEDUP_REMOVED lines=73> */
[----:B------:R-:W-:Y:S07]  /*61c70*/  HMMA.1688.F32.TF32 R240, R240, R66, R204 ;  /* 0x00000042f0f0723c */ /* 0x000fee00000810cc */
[----:B------:R-:W-:Y:S04]  /*61c80*/  STL.64 [R1+0xc30], R220 ;  /* 0x000c30dc01007387 */ /* 0x000fe80000100a00 */
[----:B------:R1:W-:Y:S04]  /*61c90*/  STL.64 [R1+0xc38], R222 ;  /* 0x000c38de01007387 */ /* 0x0003e80000100a00 */
[----:B-1----:R-:W2:Y:S04]  /*61ca0*/  LDL.LU.64 R222, [R1+0x49a8] ;  /* 0x0049a80001de7983 */ /* 0x002ea80000300a00 */
[----:B------:R-:W2:Y:S04]  /*61cb0*/  LDL.LU.64 R220, [R1+0x49a0] ;  /* 0x0049a00001dc7983 */ /* 0x000ea80000300a00 */
[----:B------:R-:W-:Y:S04]  /*61cc0*/  STL.64 [R1+0xc20], R68 ;  /* 0x000c204401007387 */ /* 0x000fe80000100a00 */
[----:B------:R1:W-:Y:S01]  /*61cd0*/  STL.64 [R1+0xc28], R70 ;  /* 0x000c284601007387 */ /* 0x0003e20000100a00 */
[C---:B------:R-:W-:Y:S03]  /*61ce0*/  HMMA.1688.F32.TF32 R200, R236.reuse, R14, R200 ;  /* 0x0000000eecc8723c */ /* 0x040fe600000810c8 */
[----:B-1----:R-:W3:Y:S04]  /*61cf0*/  LDL.LU.64 R70, [R1+0x4998] ;  /* 0x0049980001467983 */ /* 0x002ee80000300a00 */
[----:B------:R-:W3:Y:S04]  /*61d00*/  LDL.LU.64 R68, [R1+0x4990] ;  /* 0x0049900001447983 */ /* 0x000ee80000300a00 */
[----:B------:R-:W-:Y:S04]  /*61d10*/  STL.64 [R1+0xc10], R208 ;  /* 0x000c10d001007387 */ /* 0x000fe80000100a00 */
[----:B------:R1:W-:Y:S04]  /*61d20*/  STL.64 [R1+0xc18], R210 ;  /* 0x000c18d201007387 */ /* 0x0003e80000100a00 */
[----:B-1----:R-:W4:Y:S04]  /*61d30*/  LDL.LU.64 R210, [R1+0x4988] ;  /* 0x0049880001d27983 */ /* 0x002f280000300a00 */
[----:B------:R-:W4:Y:S04]  /*61d40*/  LDL.LU.64 R208, [R1+0x4980] ;  /* 0x0049800001d07983 */ /* 0x000f280000300a00 */
[----:B------:R-:W5:Y:S04]  /*61d50*/  LDL.LU.64 R206, [R1+0x4978] ;  /* 0x0049780001ce7983 */ /* 0x000f680000300a00 */
[----:B------:R-:W5:Y:S04]  /*61d60*/  LDL.LU.64 R204, [R1+0x4970] ;  /* 0x0049700001cc7983 */ /* 0x000f680000300a00 */
[----:B------:R-:W-:Y:S04]  /*61d70*/  STL.64 [R1+0x7f0], R240 ;  /* 0x0007f0f001007387 */ /* 0x000fe80000100a00 */
[----:B------:R-:W-:Y:S04]  /*61d80*/  STL.64 [R1+0x7f8], R242 ;  /* 0x0007f8f201007387 */ /* 0x000fe80000100a00 */
[----:B------:R-:W-:Y:S04]  /*61d90*/  STL.64 [R1+0x7d0], R120 ;  /* 0x0007d07801007387 */ /* 0x000fe80000100a00 */
[----:B------:R1:W-:Y:S04]  /*61da0*/  STL.64 [R1+0x7d8], R122 ;  /* 0x0007d87a01007387 */ /* 0x0003e80000100a00 */
[----:B------:R-:W-:Y:S04]  /*61db0*/  STL.64 [R1+0x7c0], R116 ;  /* 0x0007c07401007387 */ /* 0x000fe80000100a00 */
[----:B------:R1:W-:Y:S02]  /*61dc0*/  STL.64 [R1+0x7c8], R118 ;  /* 0x0007c87601007387 */ /* 0x0003e40000100a00 */
[C---:B-1----:R-:W-:Y:S02]  /*61dd0*/  HMMA.1688.F32.TF32 R120, R236.reuse, R18, R224 ;  /* 0x00000012ec78723c */ /* 0x042fe400000810e0 */
[----:B------:R-:W-:Y:S04]  /*61de0*/  LDS R240, [R161+0xc480] ;  /* 0x00c48000a1f07984 */ /* 0x000fe80000000800 */
[----:B------:R-:W-:Y:S02]  /*61df0*/  LDS R242, [R161+0xe480] ;  /* 0x00e48000a1f27984 */ /* 0x000fe40000000800 */
[C---:B------:R-:W-:Y:S02]  /*61e00*/  HMMA.1688.F32.TF32 R116, R236.reuse, R22, R144 ;  /* 0x00000016ec74723c */ /* 0x040fe40000081090 */
[----:B------:R-:W-:Y:S04]  /*61e10*/  STL.64 [R1+0x790], R200 ;  /* 0x000790c801007387 */ /* 0x000fe80000100a00 */
[----:B------:R-:W-:Y:S02]  /*61e20*/  STL.64 [R1+0x798], R202 ;  /* 0x000798ca01007387 */ /* 0x000fe40000100a00 */
[C---:B------:R-:W-:Y:S02]  /*61e30*/  HMMA.1688.F32.TF32 R144, R236.reuse, R26, R148 ;  /* 0x0000001aec90723c */ /* 0x040fe40000081094 */
[----:B------:R-:W-:Y:S04]  /*61e40*/  LDS R241, [R189+0xc480] ;  /* 0x00c48000bdf17984 */ /* 0x000fe80000000800 */
[----:B------:R-:W1:Y:S04]  /*61e50*/  LDS R243, [R189+0xe480] ;  /* 0x00e48000bdf37984 */ /* 0x000e680000000800 */
[----:B------:R-:W-:Y:S04]  /*61e60*/  STL.64 [R1+0xc00], R120 ;  /* 0x000c007801007387 */ /* 0x000fe80000100a00 */
[----:B------:R1:W-:Y:S04]  /*61e70*/  STL.64 [R1+0xc08], R122 ;  /* 0x000c087a01007387 */ /* 0x0003e80000100a00 */
        /* <DEDUP_REMOVED lines=11> */
[----:B------:R1:W-:Y:S04]  /*61f30*/  STL.64 [R1+0x9b8], R118 ;  /* 0x0009b87601007387 */ /* 0x0003e80000100a00 */
[----:B------:R-:W-:Y:S04]  /*61f40*/  STL.64 [R1+0x9a0], R112 ;  /* 0x0009a07001007387 */ /* 0x000fe80000100a00 */
[----:B------:R1:W-:Y:S02]  /*61f50*/  STL.64 [R1+0x9a8], R114 ;  /* 0x0009a87201007387 */ /* 0x0003e40000100a00 */
[C---:B-1----:R-:W-:Y:S02]  /*61f60*/  HMMA.1688.F32.TF32 R116, R236.reuse, R46, R216 ;  /* 0x0000002eec74723c */ /* 0x042fe400000810d8 */
[----:B------:R-:W-:Y:S04]  /*61f70*/  STL.64 [R1+0x1100], R72 ;  /* 0x0011004801007387 */ /* 0x000fe80000100a00 */
[----:B------:R1:W-:Y:S02]  /*61f80*/  STL.64 [R1+0x1108], R74 ;  /* 0x0011084a01007387 */ /* 0x0003e40000100a00 */
[C---:B------:R-:W-:Y:S08]  /*61f90*/  HMMA.1688.F32.TF32 R112, R236.reuse, R50, R212 ;  /* 0x00000032ec70723c */ /* 0x040ff000000810d4 */
[C---:B-1----:R-:W-:Y:S07]  /*61fa0*/  HMMA.1688.F32.TF32 R72, R236.reuse, R54, R108 ;  /* 0x00000036ec48723c */ /* 0x042fee000008106c */
[----:B------:R-:W-:Y:S04]  /*61fb0*/  STL.64 [R1+0x10f0], R116 ;  /* 0x0010f07401007387 */ /* 0x000fe80000100a00 */
[----:B------:R-:W-:Y:S01]  /*61fc0*/  STL.64 [R1+0x10f8], R118 ;  /* 0x0010f87601007387 */ /* 0x000fe20000100a00 */
[C---:B------:R-:W-:Y:S03]  /*61fd0*/  HMMA.1688.F32.TF32 R100, R236.reuse, R62, R100 ;  /* 0x0000003eec64723c */ /* 0x040fe60000081064 */
[----:B------:R-:W-:Y:S04]  /*61fe0*/  STL.64 [R1+0x10e0], R112 ;  /* 0x0010e07001007387 */ /* 0x000fe80000100a00 */
[----:B------:R-:W-:Y:S04]  /*61ff0*/  STL.64 [R1+0x10e8], R114 ;  /* 0x0010e87201007387 */ /* 0x000fe80000100a00 */
[----:B------:R-:W-:Y:S04]  /*62000*/  STL.64 [R1+0x10d0], R72 ;  /* 0x0010d04801007387 */ /* 0x000fe80000100a00 */
[----:B------:R1:W-:Y:S02]  /*62010*/  STL.64 [R1+0x10d8], R74 ;  /* 0x0010d84a01007387 */ /* 0x0003e40000100a00 */
[----:B-1----:R-:W-:Y:S02]  /*62020*/  HMMA.1688.F32.TF32 R72, R236, R66, R96 ;  /* 0x00000042ec48723c */ /* 0x002fe40000081060 */
[----:B------:R-:W-:Y:S04]  /*62030*/  STL.64 [R1+0x10c0], R104 ;  /* 0x0010c06801007387 */ /* 0x000fe80000100a00 */
[----:B------:R-:W-:Y:S02]  /*62040*/  STL.64 [R1+0x10c8], R106 ;  /* 0x0010c86a01007387 */ /* 0x000fe40000100a00 */
[C---:B------:R-:W-:Y:S02]  /*62050*/  HMMA.1688.F32.TF32 R80, R232.reuse, R6, R80 ;  /* 0x00000006e850723c */ /* 0x040fe40000081050 */
[----:B------:R-:W-:Y:S04]  /*62060*/  STL.64 [R1+0x10b0], R100 ;  /* 0x0010b06401007387 */ /* 0x000fe80000100a00 */
[----:B------:R-:W-:Y:S02]  /*62070*/  STL.64 [R1+0x10b8], R102 ;  /* 0x0010b86601007387 */ /* 0x000fe40000100a00 */
[C---:B------:R-:W-:Y:S02]  /*62080*/  HMMA.1688.F32.TF32 R76, R232.reuse, R10, R76 ;  /* 0x0000000ae84c723c */ /* 0x040fe4000008104c */
[----:B------:R-:W-:Y:S04]  /*62090*/  LDS R236, [R161+0xc500] ;  /* 0x00c50000a1ec7984 */ /* 0x000fe80000000800 */
[----:B------:R-:W-:Y:S04]  /*620a0*/  LDS R238, [R161+0xe500] ;  /* 0x00e50000a1ee7984 */ /* 0x000fe80000000800 */
        /* <DEDUP_REMOVED lines=8> */
[----:B------:R-:W-:Y:S08]  /*62130*/  STL.64 [R1+0x1098], R78 ;  /* 0x0010984e01007387 */ /* 0x000ff00000100a00 */
[----:B------:R-:W-:Y:S04]  /*62140*/  STL.64 [R1+0x1080], R72 ;  /* 0x0010804801007387 */ /* 0x000fe80000100a00 */
[----:B------:R1:W-:Y:S02]  /*62150*/  STL.64 [R1+0x1088], R74 ;  /* 0x0010884a01007387 */ /* 0x0003e40000100a00 */
[C---:B-1----:R-:W-:Y:S08]  /*62160*/  HMMA.1688.F32.TF32 R72, R232.reuse, R18, R88 ;  /* 0x00000012e848723c */ /* 0x042ff00000081058 */
[C---:B------:R-:W-:Y:S08]  /*62170*/  HMMA.1688.F32.TF32 R80, R232.reuse, R22, R84 ;  /* 0x00000016e850723c */ /* 0x040ff00000081054 */
[C---:B------:R-:W-:Y:S07]  /*62180*/  HMMA.1688.F32.TF32 R76, R232.reuse, R26, R244 ;  /* 0x0000001ae84c723c */ /* 0x040fee00000810f4 */
[----:B------:R-:W-:Y:S04]  /*62190*/  STL.64 [R1+0x1070], R72 ;  /* 0x0010704801007387 */ /* 0x000fe80000100a00 */
[----:B------:R1:W-:Y:S02]  /*621a0*/  STL.64 [R1+0x1078], R74 ;  /* 0x0010784a01007387 */ /* 0x0003e40000100a00 */
[----:B-1----:R-:W-:Y:S02]  /*621b0*/  HMMA.1688.F32.TF32 R72, R232, R30, R248 ;  /* 0x0000001ee848723c */ /* 0x002fe400000810f8 */
[----:B------:R-:W-:Y:S04]  /*621c0*/  STL.64 [R1+0x1060], R80 ;  /* 0x0010605001007387 */ /* 0x000fe80000100a00 */
[----:B------:R-:W-:Y:S04]  /*621d0*/  STL.64 [R1+0x1068], R82 ;  /* 0x0010685201007387 */ /* 0x000fe80000100a00 */
[----:B------:R-:W2:Y:S04]  /*621e0*/  LDL.LU R244, [R1+0x190] ;  /* 0x0001900001f47983 */ /* 0x000ea80000300800 */
[----:B------:R1:W-:Y:S04]  /*621f0*/  STL.64 [R1+0x1050], R76 ;  /* 0x0010504c01007387 */ /* 0x0003e80000100a00 */
[----:B------:R1:W-:Y:S05]  /*62200*/  STL.64 [R1+0x1058], R78 ;  /* 0x0010584e01007387 */ /* 0x0003ea0000100a00 */
        /* <DEDUP_REMOVED lines=75> */
[----:B------:R-:W-:-:S02]  /*626c0*/  IMAD.MOV.U32 R250, RZ, RZ, R190 ;  /* 0x000000fffffa7224 */ /* 0x000fc400078e00be */
[----:B------:R-:W-:Y:S01]  /*626d0*/  IMAD.MOV.U32 R251, RZ, RZ, R163 ;  /* 0x000000fffffb7224 */ /* 0x000fe200078e00a3 */
[C---:B--2---:R-:W-:Y:S08]  /*626e0*/  HMMA.1688.F32.TF32 R116, R232.reuse, R38, R148 ;  /* 0x00000026e874723c */ /* 0x044ff00000081094 */
[C---:B---3--:R-:W-:Y:S08]  /*626f0*/  HMMA.1688.F32.TF32 R120, R232.reuse, R34, R144 ;  /* 0x00000022e878723c */ /* 0x048ff00000081090 */
[----:B----4-:R-:W-:Y:S11]  /*62700*/  HMMA.1688.F32.TF32 R112, R232, R42, R112 ;  /* 0x0000002ae870723c */ /* 0x010ff60000081070 */
[----:B------:R-:W-:Y:S04]  /*62710*/  @!UPT UIADD3 URZ, URZ, URZ, URZ ;  /* 0x0000003f3f3ff290 */ /* 0x000fe8000fffe03f */
[----:B------:R-:W-:Y:S04]  /*62720*/  STL.64 [R1+0x1030], R120 ;  /* 0x0010307801007387 */ /* 0x000fe80000100a00 */
[----:B------:R-:W-:Y:S04]  /*62730*/  STL.64 [R1+0x1038], R122 ;  /* 0x0010387a01007387 */ /* 0x000fe80000100a00 */
[----:B------:R-:W-:Y:S04]  /*62740*/  STL.64 [R1+0x1020], R116 ;  /* 0x0010207401007387 */ /* 0x000fe80000100a00 */
[----:B------:R1:W-:Y:S01]  /*62750*/  STL.64 [R1+0x1028], R118 ;  /* 0x0010287601007387 */ /* 0x0003e20000100a00 */
[----:B------:R-:W-:Y:S01]  /*62760*/  MOV R252, R112 ;  /* 0x0000007000fc7202 */ /* 0x000fe20000000f00 */
[----:B------:R-:W-:Y:S01]  /*62770*/  IMAD.MOV.U32 R191, RZ, RZ, R113 ;  /* 0x000000ffffbf7224 */ /* 0x000fe200078e0071 */
[----:B------:R-:W-:Y:S01]  /*62780*/  MOV R163, R115 ;  /* 0x0000007300a37202 */ /* 0x000fe20000000f00 */
[----:B------:R-:W-:-:S02]  /*62790*/  IMAD.MOV.U32 R190, RZ, RZ, R114 ;  /* 0x000000ffffbe7224 */ /* 0x000fc400078e0072 */
[C---:B-----5:R-:W-:Y:S08]  /*627a0*/  HMMA.1688.F32.TF32 R112, R232.reuse, R50, R124 ;  /* 0x00000032e870723c */ /* 0x060ff0000008107c */
[C---:B-1----:R-:W-:Y:S08]  /*627b0*/  HMMA.1688.F32.TF32 R116, R232.reuse, R46, R72 ;  /* 0x0000002ee874723c */ /* 0x042ff00000081048 */
[C---:B------:R-:W-:Y:S11]  /*627c0*/  HMMA.1688.F32.TF32 R72, R232.reuse, R54, R128 ;  /* 0x00000036e848723c */ /* 0x040ff60000081080 */
[----:B------:R-:W-:Y:S04]  /*627d0*/  @!UPT UIADD3 URZ, URZ, URZ, URZ ;  /* 0x0000003f3f3ff290 */ /* 0x000fe8000fffe03f */
        /* <DEDUP_REMOVED lines=9> */
[----:B------:R-:W-:Y:S04]  /*62870*/  LDS R232, [R161+0xc580] ;  /* 0x00c58000a1e87984 */ /* 0x000fe80000000800 */
[----:B------:R-:W-:Y:S04]  /*62880*/  LDS R234, [R161+0xe580] ;  /* 0x00e58000a1ea7984 */ /* 0x000fe80000000800 */
[----:B------:R-:W-:Y:S04]  /*62890*/  STL.64 [R1+0xfd0], R116 ;  /* 0x000fd07401007387 */ /* 0x000fe80000100a00 */
[----:B------:R-:W-:Y:S04]  /*628a0*/  STL.64 [R1+0xfd8], R118 ;  /* 0x000fd87601007387 */ /* 0x000fe80000100a00 */
[----:B------:R-:W-:Y:S04]  /*628b0*/  STL.64 [R1+0xfc0], R112 ;  /* 0x000fc07001007387 */ /* 0x000fe80000100a00 */
[----:B------:R-:W-:Y:S04]  /*628c0*/  STL.64 [R1+0xfc8], R114 ;  /* 0x000fc87201007387 */ /* 0x000fe80000100a00 */
[----:B------:R-:W-:Y:S04]  /*628d0*/  STL.64 [R1+0x980], R72 ;  /* 0x0009804801007387 */ /* 0x000fe80000100a00 */
[----:B------:R1:W-:Y:S01]  /*628e0*/  STL.64 [R1+0x988], R74 ;  /* 0x0009884a01007387 */ /* 0x0003e20000100a00 */
[C---:B------:R-:W-:Y:S03]  /*628f0*/  HMMA.1688.F32.TF32 R100, R240.reuse, R10, R100 ;  /* 0x0000000af064723c */ /* 0x040fe60000081064 */
[----:B------:R-:W-:Y:S04]  /*62900*/  LDS R233, [R189+0xc580] ;  /* 0x00c58000bde97984 */ /* 0x000fe80000000800 */
[----:B------:R-:W2:Y:S01]  /*62910*/  LDS R235, [R189+0xe580] ;  /* 0x00e58000bdeb7984 */ /* 0x000ea20000000800 */
[C---:B-1----:R-:W-:Y:S08]  /*62920*/  HMMA.1688.F32.TF32 R72, R240.reuse, R6, R104 ;  /* 0x00000006f048723c */ /* 0x042ff00000081068 */
[C---:B------:R-:W-:Y:S11]  /*62930*/  HMMA.1688.F32.TF32 R96, R240.reuse, R14, R96 ;  /* 0x0000000ef060723c */ /* 0x040ff60000081060 */
[----:B------:R-:W-:Y:S04]  /*62940*/  @!UPT UIADD3 URZ, URZ, URZ, URZ ;  /* 0x0000003f3f3ff290 */ /* 0x000fe8000fffe03f */
        /* <DEDUP_REMOVED lines=18> */
[C---:B---3--:R-:W-:Y:S03]  /*62a70*/  HMMA.1688.F32.TF32 R76, R240.reuse, R38, R244 ;  /* 0x00000026f04c723c */ /* 0x048fe600000810f4 */
[----:B------:R1:W-:Y:S05]  /*62a80*/  STL.64 [R1+0x8f8], R74 ;  /* 0x0008f84a01007387 */ /* 0x0003ea0000100a00 */
[C---:B-1----:R-:W-:Y:S06]  /*62a90*/  HMMA.1688.F32.TF32 R72, R240.reuse, R42, R248 ;  /* 0x0000002af048723c */ /* 0x042fec00000810f8 */
        /* <DEDUP_REMOVED lines=94> */
[----:B------:R-:W5:Y:S04]  /*63080*/  LDL.LU R88, [R1] ;  /* 0x0000000001587983 */ /* 0x000f680000300800 */
[----:B------:R-:W5:Y:S04]  /*63090*/  LDL.LU R89, [R1+0x4] ;  /* 0x0000040001597983 */ /* 0x000f680000300800 */
[----:B------:R-:W5:Y:S04]  /*630a0*/  LDL.LU R90, [R1+0x8] ;  /* 0x00000800015a7983 */ /* 0x000f680000300800 */
[----:B------:R-:W5:Y:S01]  /*630b0*/  LDL.LU R91, [R1+0xc] ;  /* 0x00000c00015b7983 */ /* 0x000f620000300800 */
[C---:B--2---:R-:W-:Y:S08]  /*630c0*/  HMMA.1688.F32.TF32 R84, R240.reuse, R62, R84 ;  /* 0x0000003ef054723c */ /* 0x044ff00000081054 */
[C---:B---3--:R-:W-:Y:S08]  /*630d0*/  HMMA.1688.F32.TF32 R224, R240.reuse, R58, R224 ;  /* 0x0000003af0e0723c */ /* 0x048ff000000810e0 */
[C---:B----4-:R-:W-:Y:S08]  /*630e0*/  HMMA.1688.F32.TF32 R116, R240.reuse, R50, R116 ;  /* 0x00000032f074723c */ /* 0x050ff00000081074 */
[C---:B-----5:R-:W-:Y:S08]  /*630f0*/  HMMA.1688.F32.TF32 R120, R240.reuse, R46, R120 ;  /* 0x0000002ef078723c */ /* 0x060ff00000081078 */
[C---:B------:R-:W-:Y:S11]  /*63100*/  HMMA.1688.F32.TF32 R200, R240.reuse, R54, R200 ;  /* 0x00000036f0c8723c */ /* 0x040ff600000810c8 */
[----:B------:R-:W-:Y:S04]  /*63110*/  @!UPT UIADD3 URZ, URZ, URZ, URZ ;  /* 0x0000003f3f3ff290 */ /* 0x000fe8000fffe03f */
[----:B------:R-:W-:Y:S04]  /*63120*/  STL.64 [R1+0x800], R120 ;  /* 0x0008007801007387 */ /* 0x000fe80000100a00 */
[----:B------:R1:W-:Y:S01]  /*63130*/  STL.64 [R1+0x808], R122 ;  /* 0x0008087a01007387 */ /* 0x0003e20000100a00 */
[----:B------:R-:W-:Y:S03]  /*63140*/  HMMA.1688.F32.TF32 R240, R240, R66, R144 ;  /* 0x00000042f0f0723c */ /* 0x000fe60000081090 */
        /* <DEDUP_REMOVED lines=13> */
[----:B------:R-:W5:Y:S04]  /*63220*/  LDL.LU.64 R224, [R1+0x4930] ;  /* 0x0049300001e07983 */ /* 0x000f680000300a00 */
[----:B------:R1:W-:Y:S04]  /*63230*/  STL.64 [R1+0x8a0], R84 ;  /* 0x0008a05401007387 */ /* 0x0003e80000100a00 */
[----:B------:R1:W-:Y:S02]  /*63240*/  STL.64 [R1+0x8a8], R86 ;  /* 0x0008a85601007387 */ /* 0x0003e40000100a00 */
[----:B-1----:R-:W-:-:S02]  /*63250*/  IMAD.MOV.U32 R84, RZ, RZ, R0 ;  /* 0x000000ffff547224 */ /* 0x002fc400078e0000 */
[----:B------:R-:W2:Y:S01]  /*63260*/  LDL.LU R0, [R1+0x4928] ;  /* 0x0049280001007983 */ /* 0x000ea20000300800 */
[----:B------:R-:W-:Y:S01]  /*63270*/  IMAD.MOV.U32 R85, RZ, RZ, R162 ;  /* 0x000000ffff557224 */ /* 0x000fe200078e00a2 */
[----:B------:R-:W-:Y:S02]  /*63280*/  MOV R86, R2 ;  /* 0x0000000200567202 */ /* 0x000fe40000000f00 */
[----:B------:R-:W3:Y:S04]  /*63290*/  LDL.LU R162, [R1+0x4924] ;  /* 0x0049240001a27983 */ /* 0x000ee80000300800 */
[----:B------:R-:W4:Y:S04]  /*632a0*/  LDL.LU R2, [R1+0x4920] ;  /* 0x0049200001027983 */ /* 0x000f280000300800 */
[----:B------:R-:W5:Y:S04]  /*632b0*/  LDL.LU R87, [R1+0x1ec] ;  /* 0x0001ec0001577983 */ /* 0x000f680000300800 */
[----:B------:R-:W5:Y:S04]  /*632c0*/  LDL.LU.64 R146, [R1+0x4918] ;  /* 0x0049180001927983 */ /* 0x000f680000300a00 */
[----:B------:R-:W5:Y:S04]  /*632d0*/  LDL.LU.64 R144, [R1+0x4910] ;  /* 0x0049100001907983 */ /* 0x000f680000300a00 */
[----:B------:R1:W-:Y:S04]  /*632e0*/  STL.64 [R1+0x7a0], R240 ;  /* 0x0007a0f001007387 */ /* 0x0003e80000100a00 */
[----:B------:R-:W-:Y:S04]  /*632f0*/  STL.64 [R1+0x7a8], R242 ;  /* 0x0007a8f201007387 */ /* 0x000fe80000100a00 */
[----:B-1----:R-:W5:Y:S01]  /*63300*/  LDL.LU R240, [R1+0xf0] ;  /* 0x0000f00001f07983 */ /* 0x002f620000300800 */
[C---:B------:R-:W-:Y:S08]  /*63310*/  HMMA.1688.F32.TF32 R244, R236.reuse, R6, R244 ;  /* 0x00000006ecf4723c */ /* 0x040ff000000810f4 */
[C---:B------:R-:W-:Y:S11]  /*63320*/  HMMA.1688.F32.TF32 R248, R236.reuse, R10, R248 ;  /* 0x0000000aecf8723c */ /* 0x040ff600000810f8 */
[----:B------:R-:W-:Y:S04]  /*63330*/  @!UPT UIADD3 URZ, URZ, URZ, URZ ;  /* 0x0000003f3f3ff290 */ /* 0x000fe8000fffe03f */
[----:B------:R-:W-:Y:S04]  /*63340*/  STL.64 [R1+0x830], R244 ;  /* 0x000830f401007387 */ /* 0x000fe80000100a00 */
[----:B------:R1:W-:Y:S04]  /*63350*/  STL.64 [R1+0x838], R246 ;  /* 0x000838f601007387 */ /* 0x0003e80000100a00 */
[----:B-1----:R-:W5:Y:S04]  /*63360*/  LDL.LU.64 R246, [R1+0x4908] ;  /* 0x0049080001f67983 */ /* 0x002f680000300a00 */
[----:B------:R-:W5:Y:S04]  /*63370*/  LDL.LU.64 R244, [R1+0x4900] ;  /* 0x0049000001f47983 */ /* 0x000f680000300a00 */
[----:B------:R-:W-:Y:S04]  /*63380*/  STL.64 [R1+0x820], R248 ;  /* 0x000820f801007387 */ /* 0x000fe80000100a00 */
[----:B------:R1:W-:Y:S04]  /*63390*/  STL.64 [R1+0x828], R250 ;  /* 0x000828fa01007387 */ /* 0x0003e80000100a00 */
[----:B-1----:R-:W5:Y:S04]  /*633a0*/  LDL.LU.64 R250, [R1+0x48f8] ;  /* 0x0048f80001fa7983 */ /* 0x002f680000300a00 */
[----:B------:R-:W5:Y:S01]  /*633b0*/  LDL.LU.64 R248, [R1+0x48f0] ;  /* 0x0048f00001f87983 */ /* 0x000f620000300a00 */
[C---:B------:R-:W-:Y:S08]  /*633c0*/  HMMA.1688.F32.TF32 R108, R236.reuse, R46, R108 ;  /* 0x0000002eec6c723c */ /* 0x040ff0000008106c */
[----:B------:R-:W-:Y:S01]  /*633d0*/  HMMA.1688.F32.TF32 R104, R236, R50, R104 ;  /* 0x00000032ec68723c */ /* 0x000fe20000081068 */
[----:B--2---:R-:W-:Y:S01]  /*633e0*/  MOV R243, R0 ;  /* 0x0000000000f37202 */ /* 0x004fe20000000f00 */
[----:B---3--:R-:W-:-:S02]  /*633f0*/  IMAD.MOV.U32 R241, RZ, RZ, R162 ;  /* 0x000000fffff17224 */ /* 0x008fc400078e00a2 */
[----:B----4-:R-:W-:-:S07]  /*63400*/  IMAD.MOV.U32 R242, RZ, RZ, R2 ;  /* 0x000000fffff27224 */ /* 0x010fce00078e0002 */
[C---:B-----5:R-:W-:Y:S11]  /*63410*/  HMMA.1688.F32.TF32 R240, R236.reuse, R14, R240 ;  /* 0x0000000eecf0723c */ /* 0x060ff600000810f0 */
        /* <DEDUP_REMOVED lines=10> */
[----:B------:R-:W-:Y:S01]  /*634c0*/  STL.64 [R1+0x880], R148 ;  /* 0x0008809401007387 */ /* 0x000fe20000100a00 */
[C---:B------:R-:W-:Y:S03]  /*634d0*/  HMMA.1688.F32.TF32 R124, R236.reuse, R34, R128 ;  /* 0x00000022ec7c723c */ /* 0x040fe60000081080 */
[----:B------:R-:W-:Y:S04]  /*634e0*/  STL.64 [R1+0x888], R150 ;  /* 0x0008889601007387 */ /* 0x000fe80000100a00 */
[----:B------:R-:W-:Y:S04]  /*634f0*/  STL.64 [R1+0x870], R112 ;  /* 0x0008707001007387 */ /* 0x000fe80000100a00 */
[----:B------:R1:W-:Y:S04]  /*63500*/  STL.64 [R1+0x878], R114 ;  /* 0x0008787201007387 */ /* 0x0003e80000100a00 */
[----:B------:R-:W-:Y:S04]  /*63510*/  STL.64 [R1+0x860], R72 ;  /* 0x0008604801007387 */ /* 0x000fe80000100a00 */
[----:B------:R2:W-:Y:S01]  /*63520*/  STL.64 [R1+0x868], R74 ;  /* 0x0008684a01007387 */ /* 0x0005e20000100a00 */
[C---:B-1----:R-:W-:Y:S08]  /*63530*/  HMMA.1688.F32.TF32 R112, R236.reuse, R38, R216 ;  /* 0x00000026ec70723c */ /* 0x042ff000000810d8 */
[C---:B--2---:R-:W-:Y:S01]  /*63540*/  HMMA.1688.F32.TF32 R72, R236.reuse, R42, R212 ;  /* 0x0000002aec48723c */ /* 0x044fe200000810d4 */
[----:B------:R-:W-:Y:S04]  /*63550*/  STL.64 [R1+0x850], R124 ;  /* 0x0008507c01007387 */ /* 0x000fe80000100a00 */
[----:B------:R-:W-:Y:S10]  /*63560*/  STL.64 [R1+0x858], R126 ;  /* 0x0008587e01007387 */ /* 0x000ff40000100a00 */
[----:B------:R-:W-:Y:S04]  /*63570*/  STL.64 [R1+0x840], R112 ;  /* 0x0008407001007387 */ /* 0x000fe80000100a00 */
[----:B------:R-:W-:Y:S04]  /*63580*/  STL.64 [R1+0x848], R114 ;  /* 0x0008487201007387 */ /* 0x000fe80000100a00 */
        /* <DEDUP_REMOVED lines=8> */
[----:B------:R-:W-:Y:S07]  /*63610*/  HMMA.1688.F32.TF32 R96, R236, R62, R80 ;  /* 0x0000003eec60723c */ /* 0x000fee0000081050 */
[----:B------:R1:W-:Y:S01]  /*63620*/  STL [R1+0xf80], R72 ;  /* 0x000f804801007387 */ /* 0x0003e20000100800 */
[----:B------:R-:W-:Y:S01]  /*63630*/  IMAD.MOV.U32 R162, RZ, RZ, R73 ;  /* 0x000000ffffa27224 */ /* 0x000fe200078e0049 */
[----:B------:R-:W-:Y:S01]  /*63640*/  MOV R0, R75 ;  /* 0x0000004b00007202 */ /* 0x000fe20000000f00 */
[----:B------:R-:W-:-:S02]  /*63650*/  IMAD.MOV.U32 R2, RZ, RZ, R74 ;  /* 0x000000ffff027224 */ /* 0x000fc400078e004a */
[----:B-1----:R-:W-:Y:S03]  /*63660*/  HMMA.1688.F32.TF32 R72, R236, R66, R76 ;  /* 0x00000042ec48723c */ /* 0x002fe6000008104c */
[----:B------:R-:W-:Y:S04]  /*63670*/  STL.64 [R1+0xf70], R100 ;  /* 0x000f706401007387 */ /* 0x000fe80000100a00 */
[----:B------:R-:W-:Y:S01]  /*63680*/  STL.64 [R1+0xf78], R102 ;  /* 0x000f786601007387 */ /* 0x000fe20000100a00 */
[C---:B------:R-:W-:Y:S03]  /*63690*/  HMMA.1688.F32.TF32 R80, R232.reuse, R6, R92 ;  /* 0x00000006e850723c */ /* 0x040fe6000008105c */
[----:B------:R-:W-:Y:S04]  /*636a0*/  STL.64 [R1+0xf60], R96 ;  /* 0x000f606001007387 */ /* 0x000fe80000100a00 */
[----:B------:R-:W-:Y:S01]  /*636b0*/  STL.64 [R1+0xf68], R98 ;  /* 0x000f686201007387 */ /* 0x000fe20000100a00 */
[C---:B------:R-:W-:Y:S03]  /*636c0*/  HMMA.1688.F32.TF32 R76, R232.reuse, R10, R88 ;  /* 0x0000000ae84c723c */ /* 0x040fe60000081058 */
[----:B------:R-:W-:Y:S04]  /*636d0*/  LDS R236, [R161+0xc600] ;  /* 0x00c60000a1ec7984 */ /* 0x000fe80000000800 */
[----:B------:R-:W-:Y:S04]  /*636e0*/  LDS R238, [R161+0xe600] ;  /* 0x00e60000a1ee7984 */ /* 0x000fe80000000800 */
[----:B------:R-:W-:Y:S04]  /*636f0*/  STL.64 [R1+0x920], R72 ;  /* 0x0009204801007387 */ /* 0x000fe80000100a00 */
[----:B------:R1:W-:Y:S04]  /*63700*/  STL.64 [R1+0x928], R74 ;  /* 0x0009284a01007387 */ /* 0x0003e80000100a00 */
[----:B------:R-:W-:Y:S04]  /*63710*/  LDS R237, [R189+0xc600] ;  /* 0x00c60000bded7984 */ /* 0x000fe80000000800 */
[----:B------:R-:W2:Y:S01]  /*63720*/  LDS R239, [R189+0xe600] ;  /* 0x00e60000bdef7984 */ /* 0x000ea20000000800 */
[----:B-1----:R-:W-:Y:S03]  /*63730*/  HMMA.1688.F32.TF32 R72, R232, R14, R248 ;  /* 0x0000000ee848723c */ /* 0x002fe600000810f8 */
[----:B------:R-:W-:Y:S04]  /*63740*/  STL.64 [R1+0xf50], R80 ;  /* 0x000f505001007387 */ /* 0x000fe80000100a00 */
[----:B------:R-:W-:Y:S01]  /*63750*/  STL.64 [R1+0xf58], R82 ;  /* 0x000f585201007387 */ /* 0x000fe20000100a00 */
[----:B------:R-:W-:-:S03]  /*63760*/  IMAD.MOV.U32 R248, RZ, RZ, R247 ;  /* 0x000000fffff87224 */ /* 0x000fc600078e00f7 */
[----:B------:R-:W-:Y:S01]  /*63770*/  STL.64 [R1+0xf40], R76 ;  /* 0x000f404c01007387 */ /* 0x000fe20000100a00 */
[----:B------:R-:W-:-:S03]  /*63780*/  IMAD.MOV.U32 R249, RZ, RZ, R244 ;  /* 0x000000fffff97224 */ /* 0x000fc600078e00f4 */
[----:B------:R-:W-:Y:S01]  /*63790*/  STL.64 [R1+0xf48], R78 ;  /* 0x000f484e01007387 */ /* 0x000fe20000100a00 */
[----:B------:R-:W-:-:S03]  /*637a0*/  MOV R250, R245 ;  /* 0x000000f500fa7202 */ /* 0x000fc60000000f00 */
[----:B------:R-:W3:Y:S04]  /*637b0*/  LDL.LU R247, [R1+0x48ec] ;  /* 0x0048ec0001f77983 */ /* 0x000ee80000300800 */
[----:B------:R-:W-:Y:S04]  /*637c0*/  STL.64 [R1+0xf30], R72 ;  /* 0x000f304801007387 */ /* 0x000fe80000100a00 */
[----:B------:R1:W-:Y:S04]  /*637d0*/  STL.64 [R1+0xf38], R74 ;  /* 0x000f384a01007387 */ /* 0x0003e80000100a00 */
[----:B------:R-:W4:Y:S04]  /*637e0*/  LDL.LU R244, [R1+0x48e8] ;  /* 0x0048e80001f47983 */ /* 0x000f280000300800 */
[----:B------:R-:W5:Y:S01]  /*637f0*/  LDL.LU R245, [R1+0x48e4] ;  /* 0x0048e40001f57983 */ /* 0x000f620000300800 */
[----:B-1----:R-:W-:Y:S01]  /*63800*/  HMMA.1688.F32.TF32 R72, R232, R18, R84 ;  /* 0x00000012e848723c */ /* 0x002fe20000081054 */
[----:B------:R-:W-:-:S02]  /*63810*/  IMAD.MOV.U32 R251, RZ, RZ, R246 ;  /* 0x000000fffffb7224 */ /* 0x000fc400078e00f6 */
[----:B------:R-:W2:Y:S04]  /*63820*/  LDL.LU R246, [R1+0x48e0] ;  /* 0x0048e00001f67983 */ /* 0x000ea80000300800 */
[----:B---3--:R-:W-:Y:S02]  /*63830*/  IMAD.MOV.U32 R84, RZ, RZ, R247 ;  /* 0x000000ffff547224 */ /* 0x008fe400078e00f7 */
[----:B------:R-:W3:Y:S11]  /*63840*/  LDL.LU R247, [R1+0x48dc] ;  /* 0x0048dc0001f77983 */ /* 0x000ef60000300800 */
[----:B------:R-:W-:Y:S03]  /*63850*/  @!UPT UIADD3 URZ, URZ, URZ, URZ ;  /* 0x0000003f3f3ff290 */ /* 0x000fe6000fffe03f */
[----:B------:R1:W-:Y:S04]  /*63860*/  STL.64 [R1+0xf20], R72 ;  /* 0x000f204801007387 */ /* 0x0003e80000100a00 */
[----:B------:R1:W-:Y:S01]  /*63870*/  STL.64 [R1+0xf28], R74 ;  /* 0x000f284a01007387 */ /* 0x0003e20000100a00 */
[----:B-----5:R-:W-:-:S03]  /*63880*/  MOV R85, R245 ;  /* 0x000000f500557202 */ /* 0x020fc60000000f00 */
[----:B------:R-:W5:Y:S01]  /*63890*/  LDL.LU R245, [R1+0x48d8] ;  /* 0x0048d80001f57983 */ /* 0x000f620000300800 */
[----:B----4-:R-:W-:Y:S02]  /*638a0*/  IMAD.MOV.U32 R87, RZ, RZ, R244 ;  /* 0x000000ffff577224 */ /* 0x010fe400078e00f4 */
[----:B--2---:R-:W-:Y:S02]  /*638b0*/  IMAD.MOV.U32 R86, RZ, RZ, R246 ;  /* 0x000000ffff567224 */ /* 0x004fe400078e00f6 */
[----:B------:R-:W2:Y:S04]  /*638c0*/  LDL.LU R246, [R1+0x48d4] ;  /* 0x0048d40001f67983 */ /* 0x000ea80000300800 */
[----:B------:R-:W4:Y:S04]  /*638d0*/  LDL.LU R244, [R1+0x48d0] ;  /* 0x0048d00001f47983 */ /* 0x000f280000300800 */
[----:B------:R-:W4:Y:S04]  /*638e0*/  LDL.LU R92, [R1+0x2a0] ;  /* 0x0002a000015c7983 */ /* 0x000f280000300800 */
[----:B------:R-:W4:Y:S01]  /*638f0*/  LDL.LU R93, [R1+0x2a4] ;  /* 0x0002a400015d7983 */ /* 0x000f220000300800 */
[----:B---3--:R-:W-:-:S03]  /*63900*/  MOV R94, R247 ;  /* 0x000000f7005e7202 */ /* 0x008fc60000000f00 */
[----:B------:R-:W3:Y:S01]  /*63910*/  LDL.LU R247, [R1+0x48cc] ;  /* 0x0048cc0001f77983 */ /* 0x000ee20000300800 */
[----:B-----5:R-:W-:-:S03]  /*63920*/  IMAD.MOV.U32 R95, RZ, RZ, R245 ;  /* 0x000000ffff5f7224 */ /* 0x020fc600078e00f5 */
[----:B------:R-:W5:Y:S04]  /*63930*/  LDL.LU R245, [R1+0x48c8] ;  /* 0x0048c80001f57983 */ /* 0x000f680000300800 */
[----:B------:R-:W5:Y:S01]  /*63940*/  LDL.LU R76, [R1+0x2b0] ;  /* 0x0002b000014c7983 */ /* 0x000f620000300800 */
[----:B--2---:R-:W-:-:S03]  /*63950*/  MOV R79, R246 ;  /* 0x000000f6004f7202 */ /* 0x004fc60000000f00 */
[----:B------:R-:W2:Y:S01]  /*63960*/  LDL.LU R77, [R1+0x2b4] ;  /* 0x0002b400014d7983 */ /* 0x000ea20000300800 */
[----:B----4-:R-:W-:-:S03]  /*63970*/  IMAD.MOV.U32 R78, RZ, RZ, R244 ;  /* 0x000000ffff4e7224 */ /* 0x010fc600078e00f4 */
[----:B------:R-:W4:Y:S04]  /*63980*/  LDL.LU R244, [R1+0x48c4] ;  /* 0x0048c40001f47983 */ /* 0x000f280000300800 */
[----:B------:R-:W2:Y:S01]  /*63990*/  LDL.LU R246, [R1+0x48c0] ;  /* 0x0048c00001f67983 */ /* 0x000ea20000300800 */
[----:B---3--:R-:W-:-:S03]  /*639a0*/  IMAD.MOV.U32 R80, RZ, RZ, R247 ;  /* 0x000000ffff507224 */ /* 0x008fc600078e00f7 */
[----:B------:R-:W3:Y:S01]  /*639b0*/  LDL.LU R247, [R1+0x48bc] ;  /* 0x0048bc0001f77983 */ /* 0x000ee20000300800 */
[----:B-----5:R-:W-:-:S03]  /*639c0*/  IMAD.MOV.U32 R81, RZ, RZ, R245 ;  /* 0x000000ffff517224 */ /* 0x020fc600078e00f5 */
[----:B------:R-:W5:Y:S04]  /*639d0*/  LDL.LU R245, [R1+0x48b8] ;  /* 0x0048b80001f57983 */ /* 0x000f680000300800 */
[----:B------:R-:W5:Y:S04]  /*639e0*/  LDL.LU R82, [R1+0x2c8] ;  /* 0x0002c80001527983 */ /* 0x000f680000300800 */
[----:B------:R-:W5:Y:S01]  /*639f0*/  LDL.LU R83, [R1+0x2cc] ;  /* 0x0002cc0001537983 */ /* 0x000f620000300800 */
[----:B----4-:R-:W-:-:S03]  /*63a00*/  MOV R104, R244 ;  /* 0x000000f400687202 */ /* 0x010fc60000000f00 */
[----:B------:R-:W4:Y:S01]  /*63a10*/  LDL.LU R244, [R1+0x48b4] ;  /* 0x0048b40001f47983 */ /* 0x000f220000300800 */
[----:B--2---:R-:W-:-:S03]  /*63a20*/  IMAD.MOV.U32 R105, RZ, RZ, R246 ;  /* 0x000000ffff697224 */ /* 0x004fc600078e00f6 */
[----:B------:R-:W2:Y:S01]  /*63a30*/  LDL.LU R246, [R1+0x48b0] ;  /* 0x0048b00001f67983 */ /* 0x000ea20000300800 */
[----:B---3--:R-:W-:-:S03]  /*63a40*/  IMAD.MOV.U32 R106, RZ, RZ, R247 ;  /* 0x000000ffff6a7224 */ /* 0x008fc600078e00f7 */
[----:B------:R-:W3:Y:S01]  /*63a50*/  LDL.LU R247, [R1+0x48ac] ;  /* 0x0048ac0001f77983 */ /* 0x000ee20000300800 */
[----:B-----5:R-:W-:-:S03]  /*63a60*/  MOV R107, R245 ;  /* 0x000000f5006b7202 */ /* 0x020fc60000000f00 */
[----:B------:R-:W5:Y:S04]  /*63a70*/  LDL.LU R245, [R1+0x48a8] ;  /* 0x0048a80001f57983 */ /* 0x000f680000300800 */
[----:B------:R-:W5:Y:S04]  /*63a80*/  LDL.LU R108, [R1+0x200] ;  /* 0x00020000016c7983 */ /* 0x000f680000300800 */
[----:B------:R-:W5:Y:S04]  /*63a90*/  LDL.LU R109, [R1+0x204] ;  /* 0x00020400016d7983 */ /* 0x000f680000300800 */
[----:B------:R-:W5:Y:S04]  /*63aa0*/  LDL.LU R110, [R1+0x208] ;  /* 0x00020800016e7983 */ /* 0x000f680000300800 */
[----:B------:R-:W5:Y:S01]  /*63ab0*/  LDL.LU R111, [R1+0x20c] ;  /* 0x00020c00016f7983 */ /* 0x000f620000300800 */
[----:B----4-:R-:W-:-:S03]  /*63ac0*/  IMAD.MOV.U32 R219, RZ, RZ, R244 ;  /* 0x000000ffffdb7224 */ /* 0x010fc600078e00f4 */
[----:B------:R-:W4:Y:S04]  /*63ad0*/  LDL.LU R240, [R1+0x1a0] ;  /* 0x0001a00001f07983 */ /* 0x000f280000300800 */
[----:B------:R-:W4:Y:S01]  /*63ae0*/  LDL.LU R241, [R1+0x1a4] ;  /* 0x0001a40001f17983 */ /* 0x000f220000300800 */
[----:B--2---:R-:W-:-:S03]  /*63af0*/  IMAD.MOV.U32 R217, RZ, RZ, R246 ;  /* 0x000000ffffd97224 */ /* 0x004fc600078e00f6 */
[----:B------:R-:W4:Y:S04]  /*63b00*/  LDL.LU R242, [R1+0x1a8] ;  /* 0x0001a80001f27983 */ /* 0x000f280000300800 */
[----:B------:R-:W4:Y:S04]  /*63b10*/  LDL.LU R243, [R1+0x1ac] ;  /* 0x0001ac0001f37983 */ /* 0x000f280000300800 */
[----:B------:R-:W2:Y:S01]  /*63b20*/  LDL.LU R244, [R1+0x1b0] ;  /* 0x0001b00001f47983 */ /* 0x000ea20000300800 */
[----:B---3--:R-:W-:Y:S01]  /*63b30*/  IMAD.MOV.U32 R216, RZ, RZ, R247 ;  /* 0x000000ffffd87224 */ /* 0x008fe200078e00f7 */
[----:B-----5:R-:W-:-:S02]  /*63b40*/  MOV R218, R245 ;  /* 0x000000f500da7202 */ /* 0x020fc40000000f00 */
        /* <DEDUP_REMOVED lines=40> */
[C---:B---3--:R-:W-:Y:S08]  /*63dd0*/  HMMA.1688.F32.TF32 R148, R232.reuse, R22, R148 ;  /* 0x00000016e894723c */ /* 0x048ff00000081094 */
[C---:B-----5:R-:W-:Y:S11]  /*63de0*/  HMMA.1688.F32.TF32 R112, R232.reuse, R26, R112 ;  /* 0x0000001ae870723c */ /* 0x060ff60000081070 */
[----:B------:R-:W-:Y:S04]  /*63df0*/  @!UPT UIADD3 URZ, URZ, URZ, URZ ;  /* 0x0000003f3f3ff290 */ /* 0x000fe8000fffe03f */
        /* <DEDUP_REMOVED lines=12> */
[C---:B----4-:R-:W-:Y:S08]  /*63ec0*/  HMMA.1688.F32.TF32 R240, R232.reuse, R34, R240 ;  /* 0x00000022e8f0723c */ /* 0x050ff000000810f0 */
[C---:B------:R-:W-:Y:S11]  /*63ed0*/  HMMA.1688.F32.TF32 R72, R232.reuse, R42, R72 ;  /* 0x0000002ae848723c */ /* 0x040ff60000081048 */
[----:B------:R-:W-:Y:S04]  /*63ee0*/  @!UPT UIADD3 URZ, URZ, URZ, URZ ;  /* 0x0000003f3f3ff290 */ /* 0x000fe8000fffe03f */
[----:B------:R-:W-:Y:S04]  /*63ef0*/  STL.64 [R1+0xee0], R240 ;  /* 0x000ee0f001007387 */ /* 0x000fe80000100a00 */
[----:B------:R5:W-:Y:S01]  /*63f00*/  STL.64 [R1+0xee8], R242 ;  /* 0x000ee8f201007387 */ /* 0x000be20000100a00 */
[C---:B------:R-:W-:Y:S08]  /*63f10*/  HMMA.1688.F32.TF32 R124, R232.reuse, R46, R124 ;  /* 0x0000002ee87c723c */ /* 0x040ff0000008107c */
[C---:B------:R-:W-:Y:S08]  /*63f20*/  HMMA.1688.F32.TF32 R128, R232.reuse, R50, R128 ;  /* 0x00000032e880723c */ /* 0x040ff00000081080 */
        /* <DEDUP_REMOVED lines=9> */
[----:B------:R-:W-:Y:S08]  /*63fc0*/  HMMA.1688.F32.TF32 R84, R236, R30, R84 ;  /* 0x0000001eec54723c */ /* 0x000ff00000081054 */
[C---:B-----5:R-:W-:Y:S01]  /*63fd0*/  HMMA.1688.F32.TF32 R240, R232.reuse, R38, R244 ;  /* 0x00000026e8f0723c */ /* 0x060fe200000810f4 */
[----:B------:R-:W4:Y:S07]  /*63fe0*/  LDL.LU R244, [R1+0x270] ;  /* 0x0002700001f47983 */ /* 0x000f2e0000300800 */
[----:B------:R-:W-:Y:S11]  /*63ff0*/  HMMA.1688.F32.TF32 R232, R232, R66, R104 ;  /* 0x00000042e8e8723c */ /* 0x000ff60000081068 */
[----:B------:R-:W-:Y:S04]  /*64000*/  @!UPT UIADD3 URZ, URZ, URZ, URZ ;  /* 0x0000003f3f3ff290 */ /* 0x000fe8000fffe03f */
[----:B------:R-:W-:Y:S04]  /*64010*/  STL.64 [R1+0xed0], R240 ;  /* 0x000ed0f001007387 */ /* 0x000fe80000100a00 */
[----:B------:R-:W-:Y:S04]  /*64020*/  STL.64 [R1+0xed8], R242 ;  /* 0x000ed8f201007387 */ /* 0x000fe80000100a00 */
[----:B------:R-:W4:Y:S04]  /*64030*/  LDL.LU R245, [R1+0x274] ;  /* 0x0002740001f57983 */ /* 0x000f280000300800 */
[----:B------:R-:W4:Y:S04]  /*64040*/  LDL.LU R246, [R1+0x278] ;  /* 0x0002780001f67983 */ /* 0x000f280000300800 */
[----:B------:R-:W-:Y:S04]  /*64050*/  STL.64 [R1+0xd80], R72 ;  /* 0x000d804801007387 */ /* 0x000fe80000100a00 */
[----:B------:R1:W-:Y:S01]  /*64060*/  STL.64 [R1+0xd88], R74 ;  /* 0x000d884a01007387 */ /* 0x0003e20000100a00 */
[----:B------:R-:W-:Y:S01]  /*64070*/  IMAD.MOV.U32 R247, RZ, RZ, R188 ;  /* 0x000000fffff77224 */ /* 0x000fe200078e00bc */
[C---:B------:R-:W-:Y:S02]  /*64080*/  HMMA.1688.F32.TF32 R248, R236.reuse, R38, R248 ;  /* 0x00000026ecf8723c */ /* 0x040fe400000810f8 */
[----:B------:R-:W-:Y:S04]  /*64090*/  LDS R240, [R161+0xc680] ;  /* 0x00c68000a1f07984 */ /* 0x000fe80000000800 */
[----:B------:R-:W-:Y:S04]  /*640a0*/  LDS R242, [R161+0xe680] ;  /* 0x00e68000a1f27984 */ /* 0x000fe80000000800 */
[----:B-1----:R-:W5:Y:S04]  /*640b0*/  LDL.LU.64 R74, [R1+0x4870] ;  /* 0x00487000014a7983 */ /* 0x002f680000300a00 */
[----:B------:R-:W5:Y:S04]  /*640c0*/  LDL.LU.64 R72, [R1+0x4868] ;  /* 0x0048680001487983 */ /* 0x000f680000300a00 */
[----:B------:R-:W-:Y:S04]  /*640d0*/  STL.64 [R1+0xd60], R124 ;  /* 0x000d607c01007387 */ /* 0x000fe80000100a00 */
[----:B------:R1:W-:Y:S04]  /*640e0*/  STL.64 [R1+0xd68], R126 ;  /* 0x000d687e01007387 */ /* 0x0003e80000100a00 */
[----:B------:R-:W-:Y:S04]  /*640f0*/  LDS R241, [R189+0xc680] ;  /* 0x00c68000bdf17984 */ /* 0x000fe80000000800 */
[----:B------:R-:W-:Y:S04]  /*64100*/  LDS R243, [R189+0xe680] ;  /* 0x00e68000bdf37984 */ /* 0x000fe80000000800 */
        /* <DEDUP_REMOVED lines=18> */
[----:B------:R-:W2:Y:S04]  /*64230*/  LDL.LU.64 R106, [R1+0x4810] ;  /* 0x00481000016a7983 */ /* 0x000ea80000300a00 */
[----:B------:R-:W2:Y:S04]  /*64240*/  LDL.LU.64 R104, [R1+0x4808] ;  /* 0x0048080001687983 */ /* 0x000ea80000300a00 */
[----:B------:R-:W-:Y:S04]  /*64250*/  STL.64 [R1+0xbf0], R232 ;  /* 0x000bf0e801007387 */ /* 0x000fe80000100a00 */
[----:B------:R-:W-:Y:S04]  /*64260*/  STL.64 [R1+0xbf8], R234 ;  /* 0x000bf8ea01007387 */ /* 0x000fe80000100a00 */
        /* <DEDUP_REMOVED lines=8> */
[----:B------:R-:W-:Y:S04]  /*642f0*/  LDS R233, [R189+0xc700] ;  /* 0x00c70000bde97984 */ /* 0x000fe80000000800 */
[----:B------:R-:W3:Y:S04]  /*64300*/  LDS R235, [R189+0xe700] ;  /* 0x00e70000bdeb7984 */ /* 0x000ee80000000800 */
        /* <DEDUP_REMOVED lines=8> */
[----:B-1----:R-:W5:Y:S04]  /*64390*/  LDL.LU.64 R78, [R1+0x47d0] ;  /* 0x0047d000014e7983 */ /* 0x002f680000300a00 */
[----:B------:R-:W5:Y:S04]  /*643a0*/  LDL.LU.64 R76, [R1+0x47c8] ;  /* 0x0047c800014c7983 */ /* 0x000f680000300a00 */
        /* <DEDUP_REMOVED lines=12> */
[----:B----4-:R-:W-:Y:S11]  /*64470*/  HMMA.1688.F32.TF32 R244, R236, R34, R244 ;  /* 0x00000022ecf4723c */ /* 0x010ff600000810f4 */
[----:B------:R-:W-:Y:S11]  /*64480*/  @!UPT UIADD3 URZ, URZ, URZ, URZ ;  /* 0x0000003f3f3ff290 */ /* 0x000ff6000fffe03f */
[----:B------:R-:W-:Y:S01]  /*64490*/  @!UPT UIADD3 URZ, URZ, URZ, URZ ;  /* 0x0000003f3f3ff290 */ /* 0x000fe2000fffe03f */
[----:B------:R-:W-:Y:S04]  /*644a0*/  STL.64 [R1+0xb70], R244 ;  /* 0x000b70f401007387 */ /* 0x000fe80000100a00 */
[----:B------:R5:W-:Y:S04]  /*644b0*/  STL.64 [R1+0xb78], R246 ;  /* 0x000b78f601007387 */ /* 0x000be80000100a00 */
[----:B------:R-:W-:Y:S04]  /*644c0*/  STL.64 [R1+0xb60], R248 ;  /* 0x000b60f801007387 */ /* 0x000fe80000100a00 */
[----:B------:R-:W-:Y:S01]  /*644d0*/  STL.64 [R1+0xb68], R250 ;  /* 0x000b68fa01007387 */ /* 0x000fe20000100a00 */
[----:B---3--:R-:W-:Y:S08]  /*644e0*/  HMMA.1688.F32.TF32 R68, R232, R6, R68 ;  /* 0x00000006e844723c */ /* 0x008ff00000081044 */
[C---:B--2---:R-:W-:Y:S08]  /*644f0*/  HMMA.1688.F32.TF32 R80, R236.reuse, R58, R80 ;  /* 0x0000003aec50723c */ /* 0x044ff00000081050 */
[C---:B-----5:R-:W-:Y:S08]  /*64500*/  HMMA.1688.F32.TF32 R244, R236.reuse, R46, R88 ;  /* 0x0000002eecf4723c */ /* 0x060ff00000081058 */
[C---:B------:R-:W-:Y:S08]  /*64510*/  HMMA.1688.F32.TF32 R84, R236.reuse, R42, R84 ;  /* 0x0000002aec54723c */ /* 0x040ff00000081054 */
[C---:B------:R-:W-:Y:S11]  /*64520*/  HMMA.1688.F32.TF32 R88, R236.reuse, R50, R92 ;  /* 0x00000032ec58723c */ /* 0x040ff6000008105c */
[----:B------:R-:W-:Y:S04]  /*64530*/  @!UPT UIADD3 URZ, URZ, URZ, URZ ;  /* 0x0000003f3f3ff290 */ /* 0x000fe8000fffe03f */
[----:B------:R-:W-:Y:S04]  /*64540*/  STL.64 [R1+0xb50], R84 ;  /* 0x000b505401007387 */ /* 0x000fe80000100a00 */
[----:B------:R1:W-:Y:S02]  /*64550*/  STL.64 [R1+0xb58], R86 ;  /* 0x000b585601007387 */ /* 0x0003e40000100a00 */
[C---:B-1----:R-:W-:Y:S08]  /*64560*/  HMMA.1688.F32.TF32 R84, R236.reuse, R54, R76 ;  /* 0x00000036ec54723c */ /* 0x042ff0000008104c */
        /* <DEDUP_REMOVED lines=9> */
[----:B-1----:R-:W-:Y:S03]  /*64600*/  HMMA.1688.F32.TF32 R84, R236, R66, R100 ;  /* 0x00000042ec54723c */ /* 0x002fe60000081064 */
[----:B------:R-:W-:Y:S04]  /*64610*/  STL.64 [R1+0xb00], R76 ;  /* 0x000b004c01007387 */ /* 0x000fe80000100a00 */
[----:B------:R1:W-:Y:S01]  /*64620*/  STL.64 [R1+0xb08], R78 ;  /* 0x000b084e01007387 */ /* 0x0003e20000100a00 */
[----:B--2---:R-:W-:Y:S01]  /*64630*/  HMMA.1688.F32.TF32 R80, R240, R6, R104 ;  /* 0x00000006f050723c */ /* 0x004fe20000081068 */
[----:B------:R-:W-:-:S02]  /*64640*/  IMAD.MOV.U32 R249, RZ, RZ, R160 ;  /* 0x000000fffff97224 */ /* 0x000fc400078e00a0 */
[----:B------:R-:W-:Y:S04]  /*64650*/  LDS R104, [R161+0x10000] ;  /* 0x01000000a1687984 */ /* 0x000fe80000000800 */
[----:B------:R-:W-:Y:S01]  /*64660*/  LDS R106, [R161+0x12000] ;  /* 0x01200000a16a7984 */ /* 0x000fe20000000800 */
[C---:B-1----:R-:W-:Y:S03]  /*64670*/  HMMA.1688.F32.TF32 R76, R240.reuse, R10, R108 ;  /* 0x0000000af04c723c */ /* 0x042fe6000008106c */
[----:B------:R-:W-:Y:S04]  /*64680*/  LDS R105, [R189+0x10000] ;  /* 0x01000000bd697984 */ /* 0x000fe80000000800 */
[----:B------:R-:W-:Y:S04]  /*64690*/  LDS R107, [R189+0x12000] ;  /* 0x01200000bd6b7984 */ /* 0x000fe80000000800 */
        /* <DEDUP_REMOVED lines=17> */
[C---:B------:R-:W-:Y:S08]  /*647b0*/  HMMA.1688.F32.TF32 R72, R240.reuse, R38, R148 ;  /* 0x00000026f048723c */ /* 0x040ff00000081094 */
[----:B-1----:R-:W-:Y:S01]  /*647c0*/  HMMA.1688.F32.TF32 R76, R240, R34, R112 ;  /* 0x00000022f04c723c */ /* 0x002fe20000081070 */
[----:B------:R-:W-:Y:S04]  /*647d0*/  STL.64 [R1+0xa90], R84 ;  /* 0x000a905401007387 */ /* 0x000fe80000100a00 */
[----:B------:R-:W-:Y:S04]  /*647e0*/  STL.64 [R1+0xa98], R86 ;  /* 0x000a985601007387 */ /* 0x000fe80000100a00 */
[----:B------:R-:W-:Y:S04]  /*647f0*/  STL.64 [R1+0xa80], R80 ;  /* 0x000a805001007387 */ /* 0x000fe80000100a00 */
[----:B------:R-:W-:Y:S04]  /*64800*/  STL.64 [R1+0xa88], R82 ;  /* 0x000a885201007387 */ /* 0x000fe80000100a00 */
[----:B------:R-:W-:Y:S01]  /*64810*/  STL.64 [R1+0xa60], R72 ;  /* 0x000a604801007387 */ /* 0x000fe20000100a00 */
[----:B------:R-:W-:-:S05]  /*64820*/  MOV R188, R75 ;  /* 0x0000004b00bc7202 */ /* 0x000fca0000000f00 */
[----:B------:R-:W-:Y:S04]  /*64830*/  STL.64 [R1+0xa70], R76 ;  /* 0x000a704c01007387 */ /* 0x000fe80000100a00 */
[----:B------:R-:W-:Y:S04]  /*64840*/  STL.64 [R1+0xa78], R78 ;  /* 0x000a784e01007387 */ /* 0x000fe80000100a00 */
[----:B------:R1:W-:Y:S02]  /*64850*/  STL [R1+0xa68], R74 ;  /* 0x000a684a01007387 */ /* 0x0003e40000100800 */
[C---:B-1----:R-:W-:Y:S08]  /*64860*/  HMMA.1688.F32.TF32 R72, R240.reuse, R42, R144 ;  /* 0x0000002af048723c */ /* 0x042ff00000081090 */
[C---:B------:R-:W-:Y:S08]  /*64870*/  HMMA.1688.F32.TF32 R80, R240.reuse, R46, R224 ;  /* 0x0000002ef050723c */ /* 0x040ff000000810e0 */
        /* <DEDUP_REMOVED lines=16> */
[----:B------:R1:W-:Y:S04]  /*64980*/  STL.64 [R1+0xe78], R78 ;  /* 0x000e784e01007387 */ /* 0x0003e80000100a00 */
[----:B------:R-:W-:Y:S01]  /*64990*/  STL.64 [R1+0xa50], R72 ;  /* 0x000a504801007387 */ /* 0x000fe20000100a00 */
[C---:B-1----:R-:W-:Y:S03]  /*649a0*/  HMMA.1688.F32.TF32 R76, R232.reuse, R10, R220 ;  /* 0x0000000ae84c723c */ /* 0x042fe600000810dc */
        /* <DEDUP_REMOVED lines=8> */
[----:B------:R1:W-:Y:S04]  /*64a30*/  STL.64 [R1+0xe58], R78 ;  /* 0x000e584e01007387 */ /* 0x0003e80000100a00 */
[----:B------:R-:W-:Y:S04]  /*64a40*/  LDS R136, [R161+0xc780] ;  /* 0x00c78000a1887984 */ /* 0x000fe80000000800 */
[----:B------:R-:W-:Y:S01]  /*64a50*/  LDS R138, [R161+0xe780] ;  /* 0x00e78000a18a7984 */ /* 0x000fe20000000800 */
[C---:B-1----:R-:W-:Y:S03]  /*64a60*/  HMMA.1688.F32.TF32 R76, R232.reuse, R22, R140 ;  /* 0x00000016e84c723c */ /* 0x042fe6000008108c */
        /* <DEDUP_REMOVED lines=17> */
[C---:B-1----:R-:W-:Y:S08]  /*64b80*/  HMMA.1688.F32.TF32 R72, R232.reuse, R38, R164 ;  /* 0x00000026e848723c */ /* 0x042ff000000810a4 */
[C---:B--2---:R-:W-:Y:S01]  /*64b90*/  HMMA.1688.F32.TF32 R68, R232.reuse, R42, R168 ;  /* 0x0000002ae844723c */ /* 0x044fe200000810a8 */
[----:B------:R-:W-:Y:S04]  /*64ba0*/  STL.64 [R1+0xdf0], R76 ;  /* 0x000df04c01007387 */ /* 0x000fe80000100a00 */
[----:B------:R1:W-:Y:S10]  /*64bb0*/  STL.64 [R1+0xdf8], R78 ;  /* 0x000df84e01007387 */ /* 0x0003f40000100a00 */
[----:B------:R-:W-:Y:S01]  /*64bc0*/  STL.64 [R1+0xde0], R72 ;  /* 0x000de04801007387 */ /* 0x000fe20000100a00 */
[C---:B-1----:R-:W-:Y:S03]  /*64bd0*/  HMMA.1688.F32.TF32 R76, R232.reuse, R46, R172 ;  /* 0x0000002ee84c723c */ /* 0x042fe600000810ac */
[----:B------:R1:W-:Y:S04]  /*64be0*/  STL.64 [R1+0xde8], R74 ;  /* 0x000de84a01007387 */ /* 0x0003e80000100a00 */
[----:B------:R-:W-:Y:S04]  /*64bf0*/  STL.64 [R1+0xdd0], R68 ;  /* 0x000dd04401007387 */ /* 0x000fe80000100a00 */
[----:B------:R2:W-:Y:S01]  /*64c00*/  STL.64 [R1+0xdd8], R70 ;  /* 0x000dd84601007387 */ /* 0x0005e20000100a00 */
[C---:B-1----:R-:W-:Y:S08]  /*64c10*/  HMMA.1688.F32.TF32 R72, R232.reuse, R50, R176 ;  /* 0x00000032e848723c */ /* 0x042ff000000810b0 */
[C---:B--2---:R-:W-:Y:S03]  /*64c20*/  HMMA.1688.F32.TF32 R68, R232.reuse, R54, R180 ;  /* 0x00000036e844723c */ /* 0x044fe600000810b4 */
[----:B------:R-:W-:Y:S04]  /*64c30*/  STL.64 [R1+0xdc0], R76 ;  /* 0x000dc04c01007387 */ /* 0x000fe80000100a00 */
[----:B------:R-:W-:Y:S08]  /*64c40*/  STL.64 [R1+0xdc8], R78 ;  /* 0x000dc84e01007387 */ /* 0x000ff00000100a00 */
[----:B------:R-:W-:Y:S04]  /*64c50*/  STL.64 [R1+0xdb0], R72 ;  /* 0x000db04801007387 */ /* 0x000fe80000100a00 */
[----:B------:R-:W-:Y:S04]  /*64c60*/  STL.64 [R1+0xdb8], R74 ;  /* 0x000db84a01007387 */ /* 0x000fe80000100a00 */
[----:B------:R-:W-:Y:S04]  /*64c70*/  STL.64 [R1+0xda0], R68 ;  /* 0x000da04401007387 */ /* 0x000fe80000100a00 */
[----:B------:R1:W-:Y:S02]  /*64c80*/  STL.64 [R1+0xda8], R70 ;  /* 0x000da84601007387 */ /* 0x0003e40000100a00 */
[C---:B-1----:R-:W-:Y:S08]  /*64c90*/  HMMA.1688.F32.TF32 R68, R232.reuse, R58, R184 ;  /* 0x0000003ae844723c */ /* 0x042ff000000810b8 */
[C---:B------:R-:W-:Y:S11]  /*64ca0*/  HMMA.1688.F32.TF32 R72, R232.reuse, R62, R192 ;  /* 0x0000003ee848723c */ /* 0x040ff600000810c0 */
[----:B------:R-:W-:Y:S04]  /*64cb0*/  @!UPT UIADD3 URZ, URZ, URZ, URZ ;  /* 0x0000003f3f3ff290 */ /* 0x000fe8000fffe03f */
[----:B------:R-:W-:Y:S04]  /*64cc0*/  STL.64 [R1+0xd90], R68 ;  /* 0x000d904401007387 */ /* 0x000fe80000100a00 */
[----:B------:R1:W-:Y:S04]  /*64cd0*/  STL.64 [R1+0xd98], R70 ;  /* 0x000d984601007387 */ /* 0x0003e80000100a00 */
[----:B------:R-:W2:Y:S01]  /*64ce0*/  LDL.LU R248, [R1+0x1480] ;  /* 0x0014800001f87983 */ /* 0x000ea20000300800 */
[----:B-1----:R-:W-:Y:S03]  /*64cf0*/  HMMA.1688.F32.TF32 R68, R232, R66, R196 ;  /* 0x00000042e844723c */ /* 0x002fe600000810c4 */
[----:B------:R-:W-:Y:S04]  /*64d00*/  STL.64 [R1+0xd70], R72 ;  /* 0x000d704801007387 */ /* 0x000fe80000100a00 */
[----:B------:R-:W-:Y:S11]  /*64d10*/  STL.64 [R1+0xd78], R74 ;  /* 0x000d784a01007387 */ /* 0x000ff60000100a00 */
[----:B------:R-:W-:Y:S05]  /*64d20*/  @!UPT UIADD3 URZ, URZ, URZ, URZ ;  /* 0x0000003f3f3ff290 */ /* 0x000fea000fffe03f */
[----:B------:R-:W-:Y:S04]  /*64d30*/  STL.64 [R1+0xa40], R68 ;  /* 0x000a404401007387 */ /* 0x000fe80000100a00 */
[----:B------:R-:W-:Y:S04]  /*64d40*/  STL.64 [R1+0xa48], R70 ;  /* 0x000a484601007387 */ /* 0x000fe80000100a00 */
[----:B------:R-:W3:Y:S04]  /*64d50*/  LDL.LU R160, [R1+0x4790] ;  /* 0x0047900001a07983 */ /* 0x000ee80000300800 */
[----:B------:R-:W2:Y:S04]  /*64d60*/  LDL.LU R250, [R1+0x1488] ;  /* 0x0014880001fa7983 */ /* 0x000ea80000300800 */
[----:B------:R-:W2:Y:S04]  /*64d70*/  LDL.LU R251, [R1+0x148c] ;  /* 0x00148c0001fb7983 */ /* 0x000ea80000300800 */
[----:B---3--:R-:W1:Y:S04]  /*64d80*/  LDSM.16.M88.4 R68, [R160+0xc0080] ;  /* 0x0c008000a044783b */ /* 0x008e680000000200 */
[----:B------:R-:W3:Y:S04]  /*64d90*/  LDSM.16.M88.4 R88, [R160+0xc2080] ;  /* 0x0c208000a058783b */ /* 0x000ee80000000200 */
[----:B------:R-:W4:Y:S04]  /*64da0*/  LDSM.16.M88.4 R216, [R160+0xc4080] ;  /* 0x0c408000a0d8783b */ /* 0x000f280000000200 */
[----:B------:R-:W5:Y:S04]  /*64db0*/  LDSM.16.M88.4 R128, [R160+0xc6080] ;  /* 0x0c608000a080783b */ /* 0x000f680000000200 */
[----:B------:R-:W1:Y:S04]  /*64dc0*/  LDSM.16.M88.4 R124, [R160+0xc8080] ;  /* 0x0c808000a07c783b */ /* 0x000e680000000200 */
[----:B------:R-:W1:Y:S04]  /*64dd0*/  LDSM.16.M88.4 R120, [R160+0xca080] ;  /* 0x0ca08000a078783b */ /* 0x000e680000000200 */
[----:B------:R-:W1:Y:S04]  /*64de0*/  LDSM.16.M88.4 R116, [R160+0xcc080] ;  /* 0x0cc08000a074783b */ /* 0x000e680000000200 */
[----:B------:R-:W2:Y:S04]  /*64df0*/  LDSM.16.M88.4 R112, [R160+0xce080] ;  /* 0x0ce08000a070783b */ /* 0x000ea80000000200 */
        /* <DEDUP_REMOVED lines=8> */
[----:B-1----:R-:W-:Y:S04]  /*64e80*/  STL [R1+0x475c], R70 ;  /* 0x00475c4601007387 */ /* 0x002fe80000100800 */
[----:B------:R-:W-:Y:S04]  /*64e90*/  STL [R1+0x4758], R71 ;  /* 0x0047584701007387 */ /* 0x000fe80000100800 */
[----:B---3--:R-:W-:Y:S04]  /*64ea0*/  STL [R1+0x4764], R90 ;  /* 0x0047645a01007387 */ /* 0x008fe80000100800 */
[----:B------:R-:W-:Y:S04]  /*64eb0*/  STL [R1+0x4760], R91 ;  /* 0x0047605b01007387 */ /* 0x000fe80000100800 */
[----:B----4-:R-:W-:Y:S04]  /*64ec0*/  STL [R1+0x46b0], R218 ;  /* 0x0046b0da01007387 */ /* 0x010fe80000100800 */
[----:B------:R-:W-:Y:S04]  /*64ed0*/  STL [R1+0x46ac], R219 ;  /* 0x0046acdb01007387 */ /* 0x000fe80000100800 */
[----:B-----5:R-:W-:Y:S04]  /*64ee0*/  STL [R1+0x46a0], R130 ;  /* 0x0046a08201007387 */ /* 0x020fe80000100800 */
[----:B------:R-:W-:Y:S01]  /*64ef0*/  STL [R1+0x469c], R131 ;  /* 0x00469c8301007387 */ /* 0x000fe20000100800 */
[C---:B--2---:R-:W-:Y:S03]  /*64f00*/  HMMA.1688.F32.TF32 R140, R136.reuse, R6, R248 ;  /* 0x00000006888c723c */ /* 0x044fe600000810f8 */
        /* <DEDUP_REMOVED lines=25> */
[----:B------:R-:W2:Y:S04]  /*650a0*/  LDL.LU R144, [R1+0x13b0] ;  /* 0x0013b00001907983 */ /* 0x000ea80000300800 */
[----:B------:R1:W-:Y:S04]  /*650b0*/  STL.64 [R1+0xa30], R140 ;  /* 0x000a308c01007387 */ /* 0x0003e80000100a00 */
        /* <DEDUP_REMOVED lines=48> */
[----:B-1----:R-:W5:Y:S04]  /*653c0*/  LDL.LU R140, [R1+0x1420] ;  /* 0x00142000018c7983 */ /* 0x002f680000300800 */
[----:B------:R-:W5:Y:S04]  /*653d0*/  LDL.LU R141, [R1+0x1424] ;  /* 0x00142400018d7983 */ /* 0x000f680000300800 */
[----:B---3--:R-:W3:Y:S04]  /*653e0*/  LDL.LU R142, [R1+0x1428] ;  /* 0x00142800018e7983 */ /* 0x008ee80000300800 */
        /* <DEDUP_REMOVED lines=17> */
[C---:B--2---:R-:W-:Y:S03]  /*65500*/  HMMA.1688.F32.TF32 R168, R136.reuse, R10, R248 ;  /* 0x0000000a88a8723c */ /* 0x044fe600000810f8 */
[----:B------:R-:W2:Y:S11]  /*65510*/  LDL.LU R248, [R1+0x3c0] ;  /* 0x0003c00001f87983 */ /* 0x000eb60000300800 */
[----:B------:R-:W-:Y:S09]  /*65520*/  @!UPT UIADD3 URZ, URZ, URZ, URZ ;  /* 0x0000003f3f3ff290 */ /* 0x000ff2000fffe03f */
[----:B------:R-:W-:Y:S04]  /*65530*/  STL.64 [R1+0xa20], R168 ;  /* 0x000a20a801007387 */ /* 0x000fe80000100a00 */
[----:B------:R4:W-:Y:S04]  /*65540*/  STL.64 [R1+0xa28], R170 ;  /* 0x000a28aa01007387 */ /* 0x0009e80000100a00 */
[----:B------:R-:W2:Y:S04]  /*65550*/  LDL.LU R249, [R1+0x3c4] ;  /* 0x0003c40001f97983 */ /* 0x000ea80000300800 */
[----:B------:R-:W2:Y:S04]  /*65560*/  LDL.LU R250, [R1+0x3c8] ;  /* 0x0003c80001fa7983 */ /* 0x000ea80000300800 */
[----:B------:R-:W2:Y:S01]  /*65570*/  LDL.LU R251, [R1+0x3cc] ;  /* 0x0003cc0001fb7983 */ /* 0x000ea20000300800 */
[C---:B----4-:R-:W-:Y:S03]  /*65580*/  HMMA.1688.F32.TF32 R168, R136.reuse, R14, R236 ;  /* 0x0000000e88a8723c */ /* 0x050fe600000810ec */
[----:B------:R-:W4:Y:S05]  /*65590*/  LDL.LU R236, [R1+0x3d0] ;  /* 0x0003d00001ec7983 */ /* 0x000f2a0000300800 */
[C---:B-----5:R-:W-:Y:S08]  /*655a0*/  HMMA.1688.F32.TF32 R172, R136.reuse, R18, R164 ;  /* 0x0000001288ac723c */ /* 0x060ff000000810a4 */
[C---:B------:R-:W-:Y:S07]  /*655b0*/  HMMA.1688.F32.TF32 R164, R136.reuse, R26, R152 ;  /* 0x0000001a88a4723c */ /* 0x040fee0000081098 */
[----:B------:R-:W-:Y:S04]  /*655c0*/  STL.64 [R1+0xa00], R168 ;  /* 0x000a00a801007387 */ /* 0x000fe80000100a00 */
[----:B------:R1:W-:Y:S01]  /*655d0*/  STL.64 [R1+0xa08], R170 ;  /* 0x000a08aa01007387 */ /* 0x0003e20000100a00 */
[C---:B---3--:R-:W-:Y:S03]  /*655e0*/  HMMA.1688.F32.TF32 R152, R136.reuse, R34, R140 ;  /* 0x000000228898723c */ /* 0x048fe6000008108c */
[----:B------:R-:W4:Y:S04]  /*655f0*/  LDL.LU R237, [R1+0x3d4] ;  /* 0x0003d40001ed7983 */ /* 0x000f280000300800 */
[----:B------:R-:W4:Y:S01]  /*65600*/  LDL.LU R238, [R1+0x3d8] ;  /* 0x0003d80001ee7983 */ /* 0x000f220000300800 */
[C---:B-1----:R-:W-:Y:S03]  /*65610*/  HMMA.1688.F32.TF32 R168, R136.reuse, R22, R156 ;  /* 0x0000001688a8723c */ /* 0x042fe6000008109c */
[----:B------:R-:W4:Y:S05]  /*65620*/  LDL.LU R239, [R1+0x3dc] ;  /* 0x0003dc0001ef7983 */ /* 0x000f2a0000300800 */
        /* <DEDUP_REMOVED lines=25> */
[C---:B-1----:R-:W-:Y:S08]  /*657c0*/  HMMA.1688.F32.TF32 R140, R136.reuse, R62, R144 ;  /* 0x0000003e888c723c */ /* 0x042ff00000081090 */
[----:B------:R-:W-:Y:S01]  /*657d0*/  HMMA.1688.F32.TF32 R136, R136, R66, R244 ;  /* 0x000000428888723c */ /* 0x000fe200000810f4 */
        /* <DEDUP_REMOVED lines=8> */
[----:B------:R1:W-:Y:S04]  /*65860*/  STL.64 [R1+0x28], R138 ;  /* 0x0000288a01007387 */ /* 0x0003e80000100a00 */
[----:B------:R-:W3:Y:S04]  /*65870*/  LDL.LU R245, [R1+0x3e4] ;  /* 0x0003e40001f57983 */ /* 0x000ee80000300800 */
[----:B------:R-:W3:Y:S01]  /*65880*/  LDL.LU R246, [R1+0x3e8] ;  /* 0x0003e80001f67983 */ /* 0x000ee20000300800 */
[C---:B-1----:R-:W-:Y:S11]  /*65890*/  HMMA.1688.F32.TF32 R136, R104.reuse, R68, R148 ;  /* 0x000000446888723c */ /* 0x042ff60000081094 */
[----:B------:R-:W-:Y:S11]  /*658a0*/  @!UPT UIADD3 URZ, URZ, URZ, URZ ;  /* 0x0000003f3f3ff290 */ /* 0x000ff6000fffe03f */
[----:B------:R-:W-:Y:S01]  /*658b0*/  @!UPT UIADD3 URZ, URZ, URZ, URZ ;  /* 0x0000003f3f3ff290 */ /* 0x000fe2000fffe03f */
[----:B------:R1:W-:Y:S01]  /*658c0*/  STL.64 [R1+0x10], R136 ;  /* 0x0000108801007387 */ /* 0x0003e20000100a00 */
[----:B------:R-:W-:Y:S01]  /*658d0*/  MOV R90, R138 ;  /* 0x0000008a005a7202 */ /* 0x000fe20000000f00 */
[----:B------:R-:W-:Y:S02]  /*658e0*/  IMAD.MOV.U32 R91, RZ, RZ, R139 ;  /* 0x000000ffff5b7224 */ /* 0x000fe400078e008b */
[----:B-1----:R-:W-:Y:S01]  /*658f0*/  HMMA.1688.F32.TF32 R136, R104, R88, R212 ;  /* 0x000000586888723c */ /* 0x002fe200000810d4 */
[----:B------:R-:W-:-:S07]  /*65900*/  IMAD.MOV.U32 R247, RZ, RZ, R3 ;  /* 0x000000fffff77224 */ /* 0x000fce00078e0003 */
[----:B--2---:R-:W-:Y:S11]  /*65910*/  HMMA.1688.F32.TF32 R248, R104, R216, R248 ;  /* 0x000000d868f8723c */ /* 0x004ff600000810f8 */
[----:B------:R-:W-:Y:S05]  /*65920*/  @!UPT UIADD3 URZ, URZ, URZ, URZ ;  /* 0x0000003f3f3ff290 */ /* 0x000fea000fffe03f */
[----:B------:R-:W-:Y:S01]  /*65930*/  IMAD.MOV.U32 R70, RZ, RZ, R136 ;  /* 0x000000ffff467224 */ /* 0x000fe200078e0088 */
[----:B------:R-:W-:Y:S01]  /*65940*/  MOV R71, R137 ;  /* 0x0000008900477202 */ /* 0x000fe20000000f00 */
[----:B------:R-:W-:Y:S02]  /*65950*/  IMAD.MOV.U32 R160, RZ, RZ, R138 ;  /* 0x000000ffffa07224 */ /* 0x000fe400078e008a */
[----:B------:R-:W-:-:S03]  /*65960*/  IMAD.MOV.U32 R3, RZ, RZ, R139 ;  /* 0x000000ffff037224 */ /* 0x000fc600078e008b */
[----:B------:R1:W-:Y:S04]  /*65970*/  STL [R1+0x4714], R248 ;  /* 0x004714f801007387 */ /* 0x0003e80000100800 */
[----:B------:R-:W-:Y:S04]  /*65980*/  STL [R1+0x4710], R249 ;  /* 0x004710f901007387 */ /* 0x000fe80000100800 */
[----:B------:R2:W-:Y:S04]  /*65990*/  STL [R1+0x470c], R250 ;  /* 0x00470cfa01007387 */ /* 0x0005e80000100800 */
[----:B------:R5:W-:Y:S04]  /*659a0*/  STL [R1+0x4708], R251 ;  /* 0x004708fb01007387 */ /* 0x000be80000100800 */
[----:B------:R-:W2:Y:S04]  /*659b0*/  LDL.LU R224, [R1+0x3f0] ;  /* 0x0003f00001e07983 */ /* 0x000ea80000300800 */
[----:B------:R-:W2:Y:S04]  /*659c0*/  LDL.LU R225, [R1+0x3f4] ;  /* 0x0003f40001e17983 */ /* 0x000ea80000300800 */
[----:B------:R-:W2:Y:S04]  /*659d0*/  LDL.LU R226, [R1+0x3f8] ;  /* 0x0003f80001e27983 */ /* 0x000ea80000300800 */
[----:B------:R-:W2:Y:S01]  /*659e0*/  LDL.LU R227, [R1+0x3fc] ;  /* 0x0003fc0001e37983 */ /* 0x000ea20000300800 */
[----:B----4-:R-:W-:Y:S03]  /*659f0*/  HMMA.1688.F32.TF32 R136, R104, R128, R236 ;  /* 0x000000806888723c */ /* 0x010fe600000810ec */
[----:B------:R-:W4:Y:S04]  /*65a00*/  LDL.LU R144, [R1+0x400] ;  /* 0x0004000001907983 */ /* 0x000f280000300800 */
[----:B------:R-:W4:Y:S04]  /*65a10*/  LDL.LU R145, [R1+0x404] ;  /* 0x0004040001917983 */ /* 0x000f280000300800 */
[----:B------:R-:W4:Y:S04]  /*65a20*/  LDL.LU R146, [R1+0x408] ;  /* 0x0004080001927983 */ /* 0x000f280000300800 */
[----:B------:R-:W4:Y:S09]  /*65a30*/  LDL.LU R147, [R1+0x40c] ;  /* 0x00040c0001937983 */ /* 0x000f320000300800 */
[----:B------:R-:W-:Y:S01]  /*65a40*/  MOV R87, R139 ;  /* 0x0000008b00577202 */ /* 0x000fe20000000f00 */
[----:B------:R-:W-:Y:S01]  /*65a50*/  IMAD.MOV.U32 R86, RZ, RZ, R138 ;  /* 0x000000ffff567224 */ /* 0x000fe200078e008a */
[----:B------:R-:W-:Y:S01]  /*65a60*/  MOV R110, R136 ;  /* 0x00000088006e7202 */ /* 0x000fe20000000f00 */
[----:B------:R-:W-:-:S02]  /*65a70*/  IMAD.MOV.U32 R111, RZ, RZ, R137 ;  /* 0x000000ffff6f7224 */ /* 0x000fc400078e0089 */
[----:B------:R1:W-:Y:S04]  /*65a80*/  STL [R1+0x4724], R87 ;  /* 0x0047245701007387 */ /* 0x0003e80000100800 */
[----:B------:R1:W-:Y:S04]  /*65a90*/  STL [R1+0x4720], R86 ;  /* 0x0047205601007387 */ /* 0x0003e80000100800 */
[----:B------:R1:W-:Y:S04]  /*65aa0*/  STL [R1+0x471c], R110 ;  /* 0x00471c6e01007387 */ /* 0x0003e80000100800 */
        /* <DEDUP_REMOVED lines=9> */
[----:B---3--:R-:W-:Y:S03]  /*65b40*/  HMMA.1688.F32.TF32 R136, R104, R124, R244 ;  /* 0x0000007c6888723c */ /* 0x008fe600000810f4 */
        /* <DEDUP_REMOVED lines=8> */
[----:B------:R-:W-:Y:S01]  /*65bd0*/  IMAD.MOV.U32 R74, RZ, RZ, R136 ;  /* 0x000000ffff4a7224 */ /* 0x000fe200078e0088 */
[----:B------:R-:W-:Y:S01]  /*65be0*/  MOV R94, R138 ;  /* 0x0000008a005e7202 */ /* 0x000fe20000000f00 */
[----:B------:R-:W-:-:S02]  /*65bf0*/  IMAD.MOV.U32 R75, RZ, RZ, R137 ;  /* 0x000000ffff4b7224 */ /* 0x000fc400078e0089 */
[----:B------:R-:W-:-:S05]  /*65c00*/  IMAD.MOV.U32 R95, RZ, RZ, R139 ;  /* 0x000000ffff5f7224 */ /* 0x000fca00078e008b */
[----:B------:R1:W-:Y:S04]  /*65c10*/  STL [R1+0x4734], R95 ;  /* 0x0047345f01007387 */ /* 0x0003e80000100800 */
[----:B------:R1:W-:Y:S04]  /*65c20*/  STL [R1+0x4730], R94 ;  /* 0x0047305e01007387 */ /* 0x0003e80000100800 */
[----:B------:R-:W-:Y:S04]  /*65c30*/  STL [R1+0x472c], R75 ;  /* 0x00472c4b01007387 */ /* 0x000fe80000100800 */
[----:B------:R1:W-:Y:S01]  /*65c40*/  STL [R1+0x4728], R74 ;  /* 0x0047284a01007387 */ /* 0x0003e20000100800 */
        /* <DEDUP_REMOVED lines=14> */
[C---:B-----5:R-:W-:Y:S01]  /*65d30*/  HMMA.1688.F32.TF32 R136, R104.reuse, R112, R148 ;  /* 0x000000706888723c */ /* 0x060fe20000081094 */
[----:B------:R2:W-:Y:S11]  /*65d40*/  STL [R1+0x4744], R79 ;  /* 0x0047444f01007387 */ /* 0x0005f60000100800 */
[----:B------:R-:W-:Y:S11]  /*65d50*/  @!UPT UIADD3 URZ, URZ, URZ, URZ ;  /* 0x0000003f3f3ff290 */ /* 0x000ff6000fffe03f */
[----:B------:R-:W-:Y:S01]  /*65d60*/  @!UPT UIADD3 URZ, URZ, URZ, URZ ;  /* 0x0000003f3f3ff290 */ /* 0x000fe2000fffe03f */
[----:B-1----:R-:W-:Y:S01]  /*65d70*/  IMAD.MOV.U32 R248, RZ, RZ, R136 ;  /* 0x000000fffff87224 */ /* 0x002fe200078e0088 */
[----:B------:R-:W-:Y:S01]  /*65d80*/  MOV R250, R138 ;  /* 0x0000008a00fa7202 */ /* 0x000fe20000000f00 */
[----:B------:R-:W-:Y:S02]  /*65d90*/  IMAD.MOV.U32 R249, RZ, RZ, R137 ;  /* 0x000000fffff97224 */ /* 0x000fe400078e0089 */
[----:B------:R-:W-:Y:S02]  /*65da0*/  IMAD.MOV.U32 R251, RZ, RZ, R139 ;  /* 0x000000fffffb7224 */ /* 0x000fe400078e008b */
[----:B------:R-:W-:Y:S01]  /*65db0*/  HMMA.1688.F32.TF32 R136, R104, R96, R212 ;  /* 0x000000606888723c */ /* 0x000fe200000810d4 */
[----:B------:R-:W-:Y:S04]  /*65dc0*/  STL [R1+0x4740], R78 ;  /* 0x0047404e01007387 */ /* 0x000fe80000100800 */
[----:B------:R1:W-:Y:S04]  /*65dd0*/  STL [R1+0x473c], R83 ;  /* 0x00473c5301007387 */ /* 0x0003e80000100800 */
[----:B------:R4:W-:Y:S04]  /*65de0*/  STL [R1+0x4738], R82 ;  /* 0x0047385201007387 */ /* 0x0009e80000100800 */
[----:B------:R5:W-:Y:S04]  /*65df0*/  STL [R1+0x4754], R103 ;  /* 0x0047546701007387 */ /* 0x000be80000100800 */
[----:B------:R1:W-:Y:S04]  /*65e00*/  STL [R1+0x4750], R102 ;  /* 0x0047506601007387 */ /* 0x0003e80000100800 */
[----:B------:R-:W-:Y:S03]  /*65e10*/  STL [R1+0x474c], R99 ;  /* 0x00474c6301007387 */ /* 0x000fe60000100800 */
[----:B------:R-:W-:Y:S01]  /*65e20*/  IMAD.MOV.U32 R114, RZ, RZ, R136 ;  /* 0x000000ffff727224 */ /* 0x000fe200078e0088 */
[----:B------:R-:W-:Y:S01]  /*65e30*/  MOV R115, R137 ;  /* 0x0000008900737202 */ /* 0x000fe20000000f00 */
[----:B------:R-:W-:Y:S01]  /*65e40*/  IMAD.MOV.U32 R118, RZ, RZ, R138 ;  /* 0x000000ffff767224 */ /* 0x000fe200078e008a */
[----:B------:R1:W-:Y:S01]  /*65e50*/  STL [R1+0x4748], R98 ;  /* 0x0047486201007387 */ /* 0x0003e20000100800 */
[----:B------:R-:W-:-:S02]  /*65e60*/  IMAD.MOV.U32 R119, RZ, RZ, R139 ;  /* 0x000000ffff777224 */ /* 0x000fc400078e008b */
[----:B---3--:R-:W-:Y:S01]  /*65e70*/  HMMA.1688.F32.TF32 R136, R104, R92, R236 ;  /* 0x0000005c6888723c */ /* 0x008fe200000810ec */
[----:B------:R-:W3:Y:S04]  /*65e80*/  LDL.LU R236, [R1+0x570] ;  /* 0x0005700001ec7983 */ /* 0x000ee80000300800 */
[----:B------:R-:W3:Y:S02]  /*65e90*/  LDL.LU R237, [R1+0x574] ;  /* 0x0005740001ed7983 */ /* 0x000ee40000300800 */
[----:B------:R-:W-:Y:S02]  /*65ea0*/  IMAD.MOV.U32 R238, RZ, RZ, R16 ;  /* 0x000000ffffee7224 */ /* 0x000fe400078e0010 */
[----:B------:R-:W2:Y:S01]  /*65eb0*/  LDL.LU R16, [R1+0x478c] ;  /* 0x00478c0001107983 */ /* 0x000ea20000300800 */
[----:B------:R-:W-:-:S03]  /*65ec0*/  IMAD.MOV.U32 R239, RZ, RZ, R17 ;  /* 0x000000ffffef7224 */ /* 0x000fc600078e0011 */
        /* <DEDUP_REMOVED lines=43> */
[----:B------:R-:W-:Y:S01]  /*66180*/  HMMA.1688.F32.TF32 R244, R104, R100, R244 ;  /* 0x0000006468f4723c */ /* 0x000fe200000810f4 */
[----:B--2---:R-:W-:Y:S01]  /*66190*/  IMAD.MOV.U32 R151, RZ, RZ, R16 ;  /* 0x000000ffff977224 */ /* 0x004fe200078e0010 */
[----:B---3--:R-:W-:-:S06]  /*661a0*/  MOV R150, R17 ;  /* 0x0000001100967202 */ /* 0x008fcc0000000f00 */
[C---:B----4-:R-:W-:Y:S11]  /*661b0*/  HMMA.1688.F32.TF32 R16, R104.reuse, R72, R140 ;  /* 0x000000486810723c */ /* 0x050ff6000008108c */
[----:B------:R-:W-:Y:S11]  /*661c0*/  @!UPT UIADD3 URZ, URZ, URZ, URZ ;  /* 0x0000003f3f3ff290 */ /* 0x000ff6000fffe03f */
[----:B------:R-:W-:Y:S02]  /*661d0*/  @!UPT UIADD3 URZ, URZ, URZ, URZ ;  /* 0x0000003f3f3ff290 */ /* 0x000fe4000fffe03f */
[----:B------:R-:W-:Y:S01]  /*661e0*/  IMAD.MOV.U32 R87, RZ, RZ, R16 ;  /* 0x000000ffff577224 */ /* 0x000fe200078e0010 */
[----:B------:R-:W-:Y:S01]  /*661f0*/  MOV R86, R17 ;  /* 0x0000001100567202 */ /* 0x000fe20000000f00 */
[----:B------:R-:W-:Y:S02]  /*66200*/  IMAD.MOV.U32 R110, RZ, RZ, R18 ;  /* 0x000000ffff6e7224 */ /* 0x000fe400078e0012 */
[----:B------:R-:W-:Y:S02]  /*66210*/  IMAD.MOV.U32 R111, RZ, RZ, R19 ;  /* 0x000000ffff6f7224 */ /* 0x000fe400078e0013 */
[C---:B-----5:R-:W-:Y:S11]  /*66220*/  HMMA.1688.F32.TF32 R16, R104.reuse, R76, R220 ;  /* 0x0000004c6810723c */ /* 0x060ff600000810dc */
[----:B------:R-:W-:Y:S11]  /*66230*/  @!UPT UIADD3 URZ, URZ, URZ, URZ ;  /* 0x0000003f3f3ff290 */ /* 0x000ff6000fffe03f */
[----:B------:R-:W-:Y:S02]  /*66240*/  @!UPT UIADD3 URZ, URZ, URZ, URZ ;  /* 0x0000003f3f3ff290 */ /* 0x000fe4000fffe03f */
[----:B------:R-:W-:Y:S01]  /*66250*/  MOV R95, R16 ;  /* 0x00000010005f7202 */ /* 0x000fe20000000f00 */
[----:B------:R-:W-:Y:S01]  /*66260*/  IMAD.MOV.U32 R94, RZ, RZ, R17 ;  /* 0x000000ffff5e7224 */ /* 0x000fe200078e0011 */
[----:B------:R-:W-:Y:S01]  /*66270*/  MOV R74, R19 ;  /* 0x00000013004a7202 */ /* 0x000fe20000000f00 */
[----:B------:R-:W-:Y:S02]  /*66280*/  IMAD.MOV.U32 R75, RZ, RZ, R18 ;  /* 0x000000ffff4b7224 */ /* 0x000fe400078e0012 */
[C---:B------:R-:W-:Y:S11]  /*66290*/  HMMA.1688.F32.TF32 R16, R104.reuse, R80, R240 ;  /* 0x000000506810723c */ /* 0x040ff600000810f0 */
[----:B------:R-:W-:Y:S11]  /*662a0*/  @!UPT UIADD3 URZ, URZ, URZ, URZ ;  /* 0x0000003f3f3ff290 */ /* 0x000ff6000fffe03f */
[----:B------:R-:W-:Y:S02]  /*662b0*/  @!UPT UIADD3 URZ, URZ, URZ, URZ ;  /* 0x0000003f3f3ff290 */ /* 0x000fe4000fffe03f */
[----:B------:R-:W-:Y:S01]  /*662c0*/  IMAD.MOV.U32 R79, RZ, RZ, R16 ;  /* 0x000000ffff4f7224 */ /* 0x000fe200078e0010 */
[----:B-1----:R-:W-:Y:S01]  /*662d0*/  MOV R83, R18 ;  /* 0x0000001200537202 */ /* 0x002fe20000000f00 */
        /* <DEDUP_REMOVED lines=9> */
[----:B------:R-:W-:Y:S08]  /*66370*/  HMMA.1688.F32.TF32 R16, R104, R108, R204 ;  /* 0x0000006c6810723c */ /* 0x000ff000000810cc */
[C---:B------:R-:W-:Y:S08]  /*66380*/  HMMA.1688.F32.TF32 R136, R132.reuse, R88, R224 ;  /* 0x000000588488723c */ /* 0x040ff000000810e0 */
[----:B------:R-:W-:Y:S08]  /*66390*/  HMMA.1688.F32.TF32 R104, R132, R216, R144 ;  /* 0x000000d88468723c */ /* 0x000ff00000081090 */
[----:B------:R-:W-:Y:S01]  /*663a0*/  MOV R103, R16 ;  /* 0x0000001000677202 */ /* 0x000fe20000000f00 */
[----:B------:R-:W-:Y:S01]  /*663b0*/  IMAD.MOV.U32 R102, RZ, RZ, R17 ;  /* 0x000000ffff667224 */ /* 0x000fe200078e0011 */
[----:B------:R-:W-:Y:S01]  /*663c0*/  MOV R98, R19 ;  /* 0x0000001300627202 */ /* 0x000fe20000000f00 */
[----:B------:R-:W-:-:S02]  /*663d0*/  IMAD.MOV.U32 R99, RZ, RZ, R18 ;  /* 0x000000ffff637224 */ /* 0x000fc400078e0012 */
[C---:B------:R-:W-:Y:S11]  /*663e0*/  HMMA.1688.F32.TF32 R16, R132.reuse, R68, R200 ;  /* 0x000000448410723c */ /* 0x040ff600000810c8 */
[----:B------:R-:W-:Y:S11]  /*663f0*/  @!UPT UIADD3 URZ, URZ, URZ, URZ ;  /* 0x0000003f3f3ff290 */ /* 0x000ff6000fffe03f */
[----:B------:R-:W-:Y:S01]  /*66400*/  @!UPT UIADD3 URZ, URZ, URZ, URZ ;  /* 0x0000003f3f3ff290 */ /* 0x000fe2000fffe03f */
[----:B------:R-:W-:Y:S04]  /*66410*/  STL.64 [R1+0x2c0], R16 ;  /* 0x0002c01001007387 */ /* 0x000fe80000100a00 */
[----:B------:R-:W-:Y:S04]  /*66420*/  STL.64 [R1+0x2c8], R18 ;  /* 0x0002c81201007387 */ /* 0x000fe80000100a00 */
[----:B------:R-:W-:Y:S04]  /*66430*/  STL.64 [R1+0x2b0], R136 ;  /* 0x0002b08801007387 */ /* 0x000fe80000100a00 */
[----:B------:R-:W-:Y:S04]  /*66440*/  STL.64 [R1+0x2b8], R138 ;  /* 0x0002b88a01007387 */ /* 0x000fe80000100a00 */
[----:B------:R-:W-:Y:S04]  /*66450*/  STL.64 [R1+0x2a0], R104 ;  /* 0x0002a06801007387 */ /* 0x000fe80000100a00 */
[----:B------:R1:W-:Y:S04]  /*66460*/  STL.64 [R1+0x2a8], R106 ;  /* 0x0002a86a01007387 */ /* 0x0003e80000100a00 */
[----:B------:R-:W-:Y:S04]  /*66470*/  LDS R16, [R161+0x10100] ;  /* 0x01010000a1107984 */ /* 0x000fe80000000800 */
[----:B------:R-:W-:Y:S01]  /*66480*/  LDS R18, [R161+0x12100] ;  /* 0x01210000a1127984 */ /* 0x000fe20000000800 */
[C---:B-1----:R-:W-:Y:S03]  /*66490*/  HMMA.1688.F32.TF32 R104, R132.reuse, R128, R148 ;  /* 0x000000808468723c */ /* 0x042fe60000081094 */
[----:B------:R-:W-:Y:S04]  /*664a0*/  LDS R17, [R189+0x10100] ;  /* 0x01010000bd117984 */ /* 0x000fe80000000800 */
[----:B------:R-:W1:Y:S01]  /*664b0*/  LDS R19, [R189+0x12100] ;  /* 0x01210000bd137984 */ /* 0x000e620000000800 */
[C---:B------:R-:W-:Y:S11]  /*664c0*/  HMMA.1688.F32.TF32 R136, R132.reuse, R124, R212 ;  /* 0x0000007c8488723c */ /* 0x040ff600000810d4 */
[----:B------:R-:W-:Y:S04]  /*664d0*/  @!UPT UIADD3 URZ, URZ, URZ, URZ ;  /* 0x0000003f3f3ff290 */ /* 0x000fe8000fffe03f */
[----:B------:R-:W-:Y:S04]  /*664e0*/  STL.64 [R1+0x290], R104 ;  /* 0x0002906801007387 */ /* 0x000fe80000100a00 */
[----:B------:R2:W-:Y:S04]  /*664f0*/  STL.64 [R1+0x298], R106 ;  /* 0x0002986a01007387 */ /* 0x0005e80000100a00 */
[----:B------:R-:W3:Y:S01]  /*66500*/  LDL.LU R212, [R1+0x1290] ;  /* 0x0012900001d47983 */ /* 0x000ee20000300800 */
[----:B--2---:R-:W-:Y:S03]  /*66510*/  HMMA.1688.F32.TF32 R104, R132, R120, R236 ;  /* 0x000000788468723c */ /* 0x004fe600000810ec */
[----:B------:R-:W-:Y:S04]  /*66520*/  STL.64 [R1+0x280], R136 ;  /* 0x0002808801007387 */ /* 0x000fe80000100a00 */
[----:B------:R2:W-:Y:S11]  /*66530*/  STL.64 [R1+0x288], R138 ;  /* 0x0002888a01007387 */ /* 0x0005f60000100a00 */
[----:B------:R-:W-:Y:S05]  /*66540*/  @!UPT UIADD3 URZ, URZ, URZ, URZ ;  /* 0x0000003f3f3ff290 */ /* 0x000fea000fffe03f */
[----:B------:R-:W-:Y:S04]  /*66550*/  STL.64 [R1+0x270], R104 ;  /* 0x0002706801007387 */ /* 0x000fe80000100a00 */
[----:B------:R4:W-:Y:S04]  /*66560*/  STL.64 [R1+0x278], R106 ;  /* 0x0002786a01007387 */ /* 0x0009e80000100a00 */
[----:B------:R-:W3:Y:S04]  /*66570*/  LDL.LU R213, [R1+0x1294] ;  /* 0x0012940001d57983 */ /* 0x000ee80000300800 */
[----:B------:R-:W3:Y:S04]  /*66580*/  LDL.LU R214, [R1+0x1298] ;  /* 0x0012980001d67983 */ /* 0x000ee80000300800 */
[----:B------:R-:W3:Y:S04]  /*66590*/  LDL.LU R215, [R1+0x129c] ;  /* 0x00129c0001d77983 */ /* 0x000ee80000300800 */
        /* <DEDUP_REMOVED lines=84> */
[----:B------:R-:W-:-:S02]  /*66ae0*/  IMAD.MOV.U32 R238, RZ, RZ, R13 ;  /* 0x000000ffffee7224 */ /* 0x000fc400078e000d */
[----:B------:R-:W-:Y:S01]  /*66af0*/  IMAD.MOV.U32 R239, RZ, RZ, R12 ;  /* 0x000000ffffef7224 */ /* 0x000fe200078e000c */
[----:B------:R-:W5:Y:S04]  /*66b00*/  LDL.LU R236, [R1+0x1280] ;  /* 0x0012800001ec7983 */ /* 0x000f680000300800 */
[----:B------:R-:W5:Y:S01]  /*66b10*/  LDL.LU R237, [R1+0x1284] ;  /* 0x0012840001ed7983 */ /* 0x000f620000300800 */
[C---:B--2---:R-:W-:Y:S08]  /*66b20*/  HMMA.1688.F32.TF32 R136, R132.reuse, R112, R196 ;  /* 0x000000708488723c */ /* 0x044ff000000810c4 */
[C---:B----4-:R-:W-:Y:S08]  /*66b30*/  HMMA.1688.F32.TF32 R104, R132.reuse, R116, R232 ;  /* 0x000000748468723c */ /* 0x050ff000000810e8 */
[C---:B---3--:R-:W-:Y:S11]  /*66b40*/  HMMA.1688.F32.TF32 R12, R132.reuse, R100, R192 ;  /* 0x00000064840c723c */ /* 0x048ff600000810c0 */
[----:B------:R-:W-:Y:S04]  /*66b50*/  @!UPT UIADD3 URZ, URZ, URZ, URZ ;  /* 0x0000003f3f3ff290 */ /* 0x000fe8000fffe03f */
        /* <DEDUP_REMOVED lines=8> */
[----:B------:R-:W-:Y:S01]  /*66be0*/  LDS R106, [R161+0x12180] ;  /* 0x01218000a16a7984 */ /* 0x000fe20000000800 */
[C---:B-----5:R-:W-:Y:S03]  /*66bf0*/  HMMA.1688.F32.TF32 R12, R132.reuse, R96, R184 ;  /* 0x00000060840c723c */ /* 0x060fe600000810b8 */
[----:B------:R-:W-:Y:S04]  /*66c00*/  LDS R105, [R189+0x10180] ;  /* 0x01018000bd697984 */ /* 0x000fe80000000800 */
[----:B------:R-:W2:Y:S01]  /*66c10*/  LDS R107, [R189+0x12180] ;  /* 0x01218000bd6b7984 */ /* 0x000ea20000000800 */
[C---:B------:R-:W-:Y:S11]  /*66c20*/  HMMA.1688.F32.TF32 R136, R132.reuse, R72, R176 ;  /* 0x000000488488723c */ /* 0x040ff600000810b0 */
[----:B------:R-:W-:Y:S04]  /*66c30*/  @!UPT UIADD3 URZ, URZ, URZ, URZ ;  /* 0x0000003f3f3ff290 */ /* 0x000fe8000fffe03f */
[----:B------:R-:W-:Y:S04]  /*66c40*/  STL.64 [R1+0x230], R12 ;  /* 0x0002300c01007387 */ /* 0x000fe80000100a00 */
[----:B------:R3:W-:Y:S02]  /*66c50*/  STL.64 [R1+0x238], R14 ;  /* 0x0002380e01007387 */ /* 0x0007e40000100a00 */
[C---:B---3--:R-:W-:Y:S02]  /*66c60*/  HMMA.1688.F32.TF32 R12, R132.reuse, R76, R172 ;  /* 0x0000004c840c723c */ /* 0x048fe400000810ac */
[----:B------:R-:W-:Y:S04]  /*66c70*/  STL.64 [R1+0x220], R180 ;  /* 0x000220b401007387 */ /* 0x000fe80000100a00 */
[----:B------:R-:W-:Y:S02]  /*66c80*/  STL.64 [R1+0x228], R182 ;  /* 0x000228b601007387 */ /* 0x000fe40000100a00 */
[C---:B------:R-:W-:Y:S02]  /*66c90*/  HMMA.1688.F32.TF32 R168, R132.reuse, R80, R168 ;  /* 0x0000005084a8723c */ /* 0x040fe400000810a8 */
[----:B------:R-:W-:Y:S04]  /*66ca0*/  STL.64 [R1+0x210], R136 ;  /* 0x0002108801007387 */ /* 0x000fe80000100a00 */
[----:B------:R3:W-:Y:S04]  /*66cb0*/  STL.64 [R1+0x218], R138 ;  /* 0x0002188a01007387 */ /* 0x0007e80000100a00 */
[----:B------:R-:W-:Y:S04]  /*66cc0*/  LDS R180, [R161+0x10200] ;  /* 0x01020000a1b47984 */ /* 0x000fe80000000800 */
[----:B------:R-:W-:Y:S01]  /*66cd0*/  LDS R182, [R161+0x12200] ;  /* 0x01220000a1b67984 */ /* 0x000fe20000000800 */
[C---:B---3--:R-:W-:Y:S03]  /*66ce0*/  HMMA.1688.F32.TF32 R136, R132.reuse, R84, R164 ;  /* 0x000000548488723c */ /* 0x048fe600000810a4 */
[----:B------:R-:W-:Y:S04]  /*66cf0*/  STL.64 [R1+0x200], R12 ;  /* 0x0002000c01007387 */ /* 0x000fe80000100a00 */
[----:B------:R3:W-:Y:S04]  /*66d00*/  STL.64 [R1+0x208], R14 ;  /* 0x0002080e01007387 */ /* 0x0007e80000100a00 */
[----:B------:R-:W-:Y:S04]  /*66d10*/  LDS R181, [R189+0x10200] ;  /* 0x01020000bdb57984 */ /* 0x000fe80000000800 */
[----:B------:R-:W4:Y:S01]  /*66d20*/  LDS R183, [R189+0x12200] ;  /* 0x01220000bdb77984 */ /* 0x000f220000000800 */
[----:B---3--:R-:W-:Y:S03]  /*66d30*/  HMMA.1688.F32.TF32 R12, R132, R108, R156 ;  /* 0x0000006c840c723c */ /* 0x008fe6000008109c */
[----:B------:R-:W-:Y:S04]  /*66d40*/  STL.64 [R1+0x1f0], R168 ;  /* 0x0001f0a801007387 */ /* 0x000fe80000100a00 */
[----:B------:R-:W-:Y:S04]  /*66d50*/  STL.64 [R1+0x1f8], R170 ;  /* 0x0001f8aa01007387 */ /* 0x000fe80000100a00 */
[----:B------:R-:W-:Y:S04]  /*66d60*/  STL.64 [R1+0x1e0], R136 ;  /* 0x0001e08801007387 */ /* 0x000fe80000100a00 */
[----:B------:R3:W-:Y:S01]  /*66d70*/  STL.64 [R1+0x1e8], R138 ;  /* 0x0001e88a01007387 */ /* 0x0007e20000100a00 */
[C---:B-1----:R-:W-:Y:S07]  /*66d80*/  HMMA.1688.F32.TF32 R132, R16.reuse, R216, R140 ;  /* 0x000000d81084723c */ /* 0x042fee000008108c */
[----:B------:R-:W-:Y:S04]  /*66d90*/  STL.64 [R1+0x1d0], R12 ;  /* 0x0001d00c01007387 */ /* 0x000fe80000100a00 */
[----:B------:R1:W-:Y:S01]  /*66da0*/  STL.64 [R1+0x1d8], R14 ;  /* 0x0001d80e01007387 */ /* 0x0003e20000100a00 */
[C---:B---3--:R-:W-:Y:S08]  /*66db0*/  HMMA.1688.F32.TF32 R136, R16.reuse, R88, R228 ;  /* 0x000000581088723c */ /* 0x048ff000000810e4 */
[C---:B-1----:R-:W-:Y:S11]  /*66dc0*/  HMMA.1688.F32.TF32 R12, R16.reuse, R68, R152 ;  /* 0x00000044100c723c */ /* 0x042ff60000081098 */
        /* <DEDUP_REMOVED lines=28> */
[----:B-1----:R-:W-:Y:S01]  /*66f90*/  HMMA.1688.F32.TF32 R132, R16, R72, R212 ;  /* 0x000000481084723c */ /* 0x002fe200000810d4 */
[----:B------:R-:W-:-:S06]  /*66fa0*/  MOV R148, R40 ;  /* 0x0000002800947202 */ /* 0x000fcc0000000f00 */
[----:B------:R-:W-:Y:S04]  /*66fb0*/  STL.64 [R1+0x130], R12 ;  /* 0x0001300c01007387 */ /* 0x000fe80000100a00 */
[----:B------:R1:W-:Y:S04]  /*66fc0*/  STL.64 [R1+0x138], R14 ;  /* 0x0001380e01007387 */ /* 0x0003e80000100a00 */
[----:B------:R-:W-:Y:S01]  /*66fd0*/  STL.64 [R1+0x120], R136 ;  /* 0x0001208801007387 */ /* 0x000fe20000100a00 */
[----:B------:R-:W-:-:S03]  /*66fe0*/  IMAD.MOV.U32 R149, RZ, RZ, R41 ;  /* 0x000000ffff957224 */ /* 0x000fc600078e0029 */
[----:B------:R-:W-:Y:S01]  /*66ff0*/  STL.64 [R1+0x128], R138 ;  /* 0x0001288a01007387 */ /* 0x000fe20000100a00 */
[----:B------:R-:W-:-:S03]  /*67000*/  IMAD.MOV.U32 R150, RZ, RZ, R44 ;  /* 0x000000ffff967224 */ /* 0x000fc600078e002c */
[----:B------:R-:W-:Y:S01]  /*67010*/  STL.64 [R1+0x110], R132 ;  /* 0x0001108401007387 */ /* 0x000fe20000100a00 */
[----:B------:R-:W-:-:S03]  /*67020*/  MOV R151, R45 ;  /* 0x0000002d00977202 */ /* 0x000fc60000000f00 */
[----:B------:R2:W-:Y:S04]  /*67030*/  STL.64 [R1+0x118], R134 ;  /* 0x0001188601007387 */ /* 0x0005e80000100a00 */
[----:B------:R-:W3:Y:S04]  /*67040*/  LDL.LU R40, [R1+0x4784] ;  /* 0x0047840001287983 */ /* 0x000ee80000300800 */
        /* <DEDUP_REMOVED lines=31> */
[----:B-1----:R-:W-:Y:S01]  /*67240*/  HMMA.1688.F32.TF32 R12, R16, R76, R236 ;  /* 0x0000004c100c723c */ /* 0x002fe200000810ec */
[----:B------:R-:W-:-:S06]  /*67250*/  IMAD.MOV.U32 R146, RZ, RZ, R25 ;  /* 0x000000ffff927224 */ /* 0x000fcc00078e0019 */
[----:B------:R-:W-:Y:S01]  /*67260*/  IMAD.MOV.U32 R238, RZ, RZ, R9 ;  /* 0x000000ffffee7224 */ /* 0x000fe200078e0009 */
[----:B------:R-:W-:Y:S01]  /*67270*/  MOV R239, R8 ;  /* 0x0000000800ef7202 */ /* 0x000fe20000000f00 */
[----:B------:R-:W-:Y:S01]  /*67280*/  IMAD.MOV.U32 R237, RZ, RZ, R20 ;  /* 0x000000ffffed7224 */ /* 0x000fe200078e0014 */
[----:B------:R-:W-:Y:S01]  /*67290*/  MOV R236, R21 ;  /* 0x0000001500ec7202 */ /* 0x000fe20000000f00 */
[----:B------:R-:W-:Y:S01]  /*672a0*/  IMAD.MOV.U32 R147, RZ, RZ, R24 ;  /* 0x000000ffff937224 */ /* 0x000fe200078e0018 */
[----:B------:R-:W-:Y:S01]  /*672b0*/  MOV R145, R28 ;  /* 0x0000001c00917202 */ /* 0x000fe20000000f00 */
[----:B------:R-:W-:-:S07]  /*672c0*/  IMAD.MOV.U32 R144, RZ, RZ, R29 ;  /* 0x000000ffff907224 */ /* 0x000fce00078e001d */
[----:B--2---:R-:W-:Y:S03]  /*672d0*/  HMMA.1688.F32.TF32 R132, R104, R120, R144 ;  /* 0x000000786884723c */ /* 0x004fe60000081090 */
[----:B------:R-:W-:Y:S04]  /*672e0*/  STL.64 [R1+0x4510], R14 ;  /* 0x0045100e01007387 */ /* 0x000fe80000100a00 */
[----:B------:R-:W-:Y:S01]  /*672f0*/  STL.64 [R1+0x4508], R12 ;  /* 0x0045080c01007387 */ /* 0x000fe20000100a00 */
[----:B---3--:R-:W-:Y:S01]  /*67300*/  IMAD.MOV.U32 R227, RZ, RZ, R40 ;  /* 0x000000ffffe37224 */ /* 0x008fe200078e0028 */
[----:B-----5:R-:W-:Y:S01]  /*67310*/  MOV R226, R41 ;  /* 0x0000002900e27202 */ /* 0x020fe20000000f00 */
[----:B----4-:R-:W-:-:S02]  /*67320*/  IMAD.MOV.U32 R225, RZ, RZ, R44 ;  /* 0x000000ffffe17224 */ /* 0x010fc400078e002c */
[----:B------:R-:W-:Y:S01]  /*67330*/  IMAD.MOV.U32 R224, RZ, RZ, R45 ;  /* 0x000000ffffe07224 */ /* 0x000fe200078e002d */
[C---:B------:R-:W-:Y:S08]  /*67340*/  HMMA.1688.F32.TF32 R40, R104.reuse, R116, R148 ;  /* 0x000000746828723c */ /* 0x040ff00000081094 */
[----:B------:R-:W-:Y:S08]  /*67350*/  HMMA.1688.F32.TF32 R212, R104, R216, R212 ;  /* 0x000000d868d4723c */ /* 0x000ff000000810d4 */
[C---:B------:R-:W-:Y:S08]  /*67360*/  HMMA.1688.F32.TF32 R8, R16.reuse, R84, R220 ;  /* 0x000000541008723c */ /* 0x040ff000000810dc */
[C---:B------:R-:W-:Y:S08]  /*67370*/  HMMA.1688.F32.TF32 R176, R16.reuse, R80, R140 ;  /* 0x0000005010b0723c */ /* 0x040ff0000008108c */
[----:B------:R-:W-:Y:S08]  /*67380*/  HMMA.1688.F32.TF32 R16, R16, R108, R240 ;  /* 0x0000006c1010723c */ /* 0x000ff000000810f0 */
[C---:B------:R-:W-:Y:S08]  /*67390*/  HMMA.1688.F32.TF32 R20, R104.reuse, R68, R208 ;  /* 0x000000446814723c */ /* 0x040ff000000810d0 */
[C---:B------:R-:W-:Y:S08]  /*673a0*/  HMMA.1688.F32.TF32 R208, R104.reuse, R124, R224 ;  /* 0x0000007c68d0723c */ /* 0x040ff000000810e0 */
[C---:B------:R-:W-:Y:S01]  /*673b0*/  HMMA.1688.F32.TF32 R24, R104.reuse, R88, R204 ;  /* 0x000000586818723c */ /* 0x040fe200000810cc */
[----:B------:R-:W-:Y:S07]  /*673c0*/  STL.64 [R1+0x4520], R178 ;  /* 0x004520b201007387 */ /* 0x000fee0000100a00 */
[----:B------:R-:W-:Y:S01]  /*673d0*/  HMMA.1688.F32.TF32 R28, R104, R128, R200 ;  /* 0x00000080681c723c */ /* 0x000fe200000810c8 */
        /* <DEDUP_REMOVED lines=16> */
[----:B------:R-:W-:Y:S01]  /*674e0*/  STL.64 [R1+0x45a0], R134 ;  /* 0x0045a08601007387 */ /* 0x000fe20000100a00 */
[----:B------:R-:W-:-:S03]  /*674f0*/  IMAD.MOV.U32 R149, RZ, RZ, R61 ;  /* 0x000000ffff957224 */ /* 0x000fc600078e003d */
[----:B------:R-:W-:Y:S01]  /*67500*/  STL.64 [R1+0x4598], R132 ;  /* 0x0045988401007387 */ /* 0x000fe20000100a00 */
[----:B------:R-:W-:-:S03]  /*67510*/  MOV R150, R64 ;  /* 0x0000004000967202 */ /* 0x000fc60000000f00 */
[----:B------:R-:W-:Y:S01]  /*67520*/  STL.64 [R1+0x45b0], R42 ;  /* 0x0045b02a01007387 */ /* 0x000fe20000100a00 */
[----:B------:R-:W-:-:S03]  /*67530*/  IMAD.MOV.U32 R151, RZ, RZ, R65 ;  /* 0x000000ffff977224 */ /* 0x000fc600078e0041 */
[----:B------:R-:W-:Y:S04]  /*67540*/  STL.64 [R1+0x45a8], R40 ;  /* 0x0045a82801007387 */ /* 0x000fe80000100a00 */
[----:B------:R-:W2:Y:S04]  /*67550*/  LDL.LU R60, [R1+0x4774] ;  /* 0x00477400013c7983 */ /* 0x000ea80000300800 */
        /* <DEDUP_REMOVED lines=29> */
[----:B------:R-:W-:Y:S01]  /*67730*/  HMMA.1688.F32.TF32 R44, R104, R112, R236 ;  /* 0x00000070682c723c */ /* 0x000fe200000810ec */
[----:B------:R-:W-:-:S02]  /*67740*/  IMAD.MOV.U32 R146, RZ, RZ, R49 ;  /* 0x000000ffff927224 */ /* 0x000fc400078e0031 */
[----:B------:R-:W-:Y:S01]  /*67750*/  IMAD.MOV.U32 R147, RZ, RZ, R48 ;  /* 0x000000ffff937224 */ /* 0x000fe200078e0030 */
[----:B------:R-:W-:Y:S01]  /*67760*/  MOV R145, R52 ;  /* 0x0000003400917202 */ /* 0x000fe20000000f00 */
[----:B------:R-:W-:Y:S02]  /*67770*/  IMAD.MOV.U32 R144, RZ, RZ, R53 ;  /* 0x000000ffff907224 */ /* 0x000fe400078e0035 */
[----:B------:R-:W-:Y:S01]  /*67780*/  IMAD.MOV.U32 R238, RZ, RZ, R33 ;  /* 0x000000ffffee7224 */ /* 0x000fe200078e0021 */
[----:B------:R-:W-:Y:S01]  /*67790*/  MOV R239, R32 ;  /* 0x0000002000ef7202 */ /* 0x000fe20000000f00 */
[----:B------:R-:W-:Y:S01]  /*677a0*/  IMAD.MOV.U32 R237, RZ, RZ, R36 ;  /* 0x000000ffffed7224 */ /* 0x000fe200078e0024 */
[----:B------:R-:W-:Y:S01]  /*677b0*/  MOV R236, R37 ;  /* 0x0000002500ec7202 */ /* 0x000fe20000000f00 */
[----:B------:R-:W-:Y:S01]  /*677c0*/  IMAD.MOV.U32 R227, RZ, RZ, R56 ;  /* 0x000000ffffe37224 */ /* 0x000fe200078e0038 */
[----:B------:R-:W-:-:S11]  /*677d0*/  MOV R226, R57 ;  /* 0x0000003900e27202 */ /* 0x000fd60000000f00 */
[----:B------:R-:W-:Y:S04]  /*677e0*/  STL.64 [R1+0x45c0], R46 ;  /* 0x0045c02e01007387 */ /* 0x000fe80000100a00 */
[----:B------:R-:W-:Y:S01]  /*677f0*/  STL.64 [R1+0x45b8], R44 ;  /* 0x0045b82c01007387 */ /* 0x000fe20000100a00 */
[----:B--2---:R-:W-:Y:S02]  /*67800*/  IMAD.MOV.U32 R225, RZ, RZ, R60 ;  /* 0x000000ffffe17224 */ /* 0x004fe400078e003c */
[----:B---3--:R-:W-:Y:S01]  /*67810*/  IMAD.MOV.U32 R224, RZ, RZ, R61 ;  /* 0x000000ffffe07224 */ /* 0x008fe200078e003d */
[----:B----4-:R-:W-:Y:S01]  /*67820*/  MOV R203, R64 ;  /* 0x0000004000cb7202 */ /* 0x010fe20000000f00 */
[----:B-----5:R-:W-:Y:S01]  /*67830*/  IMAD.MOV.U32 R202, RZ, RZ, R65 ;  /* 0x000000ffffca7224 */ /* 0x020fe200078e0041 */
[C---:B------:R-:W-:Y:S08]  /*67840*/  HMMA.1688.F32.TF32 R60, R104.reuse, R80, R204 ;  /* 0x00000050683c723c */ /* 0x040ff000000810cc */
[C---:B------:R-:W-:Y:S08]  /*67850*/  HMMA.1688.F32.TF32 R52, R104.reuse, R96, R228 ;  /* 0x000000606834723c */ /* 0x040ff000000810e4 */
[C---:B------:R-:W-:Y:S08]  /*67860*/  HMMA.1688.F32.TF32 R48, R104.reuse, R100, R152 ;  /* 0x000000646830723c */ /* 0x040ff00000081098 */
[C---:B------:R-:W-:Y:S08]  /*67870*/  HMMA.1688.F32.TF32 R32, R104.reuse, R92, R140 ;  /* 0x0000005c6820723c */ /* 0x040ff0000008108c */
[----:B------:R-:W-:Y:S07]  /*67880*/  HMMA.1688.F32.TF32 R36, R104, R72, R220 ;  /* 0x000000486824723c */ /* 0x000fee00000810dc */
[----:B------:R-:W-:Y:S01]  /*67890*/  STL.64 [R1+0x45d0], R50 ;  /* 0x0045d03201007387 */ /* 0x000fe20000100a00 */
[----:B------:R-:W-:Y:S08]  /*678a0*/  HMMA.1688.F32.TF32 R220, R180, R68, R144 ;  /* 0x00000044b4dc723c */ /* 0x000ff00000081090 */
[C---:B------:R-:W-:Y:S08]  /*678b0*/  HMMA.1688.F32.TF32 R56, R104.reuse, R76, R240 ;  /* 0x0000004c6838723c */ /* 0x040ff000000810f0 */
[C---:B------:R-:W-:Y:S08]  /*678c0*/  HMMA.1688.F32.TF32 R64, R104.reuse, R84, R200 ;  /* 0x000000546840723c */ /* 0x040ff000000810c8 */
[----:B------:R-:W-:Y:S01]  /*678d0*/  HMMA.1688.F32.TF32 R104, R104, R108, R224 ;  /* 0x0000006c6868723c */ /* 0x000fe200000810e0 */
[----:B------:R-:W-:Y:S07]  /*678e0*/  STL.64 [R1+0x45c8], R48 ;  /* 0x0045c83001007387 */ /* 0x000fee0000100a00 */
        /* <DEDUP_REMOVED lines=35> */
[----:B------:R-:W-:Y:S01]  /*67b20*/  HMMA.1688.F32.TF32 R136, R180, R216, R236 ;  /* 0x000000d8b488723c */ /* 0x000fe200000810ec */
[----:B------:R-:W-:-:S02]  /*67b30*/  IMAD.MOV.U32 R174, RZ, RZ, R5 ;  /* 0x000000ffffae7224 */ /* 0x000fc400078e0005 */
[----:B------:R-:W-:Y:S01]  /*67b40*/  IMAD.MOV.U32 R175, RZ, RZ, R4 ;  /* 0x000000ffffaf7224 */ /* 0x000fe200078e0004 */
        /* <DEDUP_REMOVED lines=16> */
[----:B------:R-:W-:Y:S04]  /*67c50*/  STL.64 [R1+0x4670], R138 ;  /* 0x0046708a01007387 */ /* 0x000fe80000100a00 */
[----:B------:R-:W-:Y:S04]  /*67c60*/  STL.64 [R1+0x4668], R136 ;  /* 0x0046688801007387 */ /* 0x000fe80000100a00 */
[----:B------:R-:W3:Y:S04]  /*67c70*/  LDL.LU R172, [R1+0x1230] ;  /* 0x0012300001ac7983 */ /* 0x000ee80000300800 */
[----:B------:R-:W3:Y:S04]  /*67c80*/  LDL.LU R173, [R1+0x1234] ;  /* 0x0012340001ad7983 */ /* 0x000ee80000300800 */
[----:B------:R-:W-:Y:S04]  /*67c90*/  LDS R236, [R161+0x10280] ;  /* 0x01028000a1ec7984 */ /* 0x000fe80000000800 */
[----:B------:R-:W-:Y:S04]  /*67ca0*/  LDS R238, [R161+0x12280] ;  /* 0x01228000a1ee7984 */ /* 0x000fe80000000800 */
[----:B------:R-:W-:Y:S04]  /*67cb0*/  LDS R237, [R189+0x10280] ;  /* 0x01028000bded7984 */ /* 0x000fe80000000800 */
[----:B------:R-:W1:Y:S01]  /*67cc0*/  LDS R239, [R189+0x12280] ;  /* 0x01228000bdef7984 */ /* 0x000e620000000800 */
[C---:B--2---:R-:W-:Y:S08]  /*67cd0*/  HMMA.1688.F32.TF32 R140, R180.reuse, R128, R140 ;  /* 0x00000080b48c723c */ /* 0x044ff0000008108c */
[C---:B----4-:R-:W-:Y:S11]  /*67ce0*/  HMMA.1688.F32.TF32 R4, R180.reuse, R124, R144 ;  /* 0x0000007cb404723c */ /* 0x050ff60000081090 */
[----:B------:R-:W-:Y:S04]  /*67cf0*/  @!UPT UIADD3 URZ, URZ, URZ, URZ ;  /* 0x0000003f3f3ff290 */ /* 0x000fe8000fffe03f */
[----:B------:R-:W-:Y:S04]  /*67d00*/  STL.64 [R1+0x4680], R142 ;  /* 0x0046808e01007387 */ /* 0x000fe80000100a00 */
[----:B------:R-:W-:Y:S01]  /*67d10*/  STL.64 [R1+0x4678], R140 ;  /* 0x0046788c01007387 */ /* 0x000fe20000100a00 */
[C---:B-----5:R-:W-:Y:S03]  /*67d20*/  HMMA.1688.F32.TF32 R144, R180.reuse, R120, R148 ;  /* 0x00000078b490723c */ /* 0x060fe60000081094 */
        /* <DEDUP_REMOVED lines=10> */
[C---:B---3--:R-:W-:Y:S03]  /*67dd0*/  HMMA.1688.F32.TF32 R168, R180.reuse, R92, R228 ;  /* 0x0000005cb4a8723c */ /* 0x048fe600000810e4 */
[----:B------:R-:W3:Y:S04]  /*67de0*/  LDL.LU R228, [R1+0x1200] ;  /* 0x0012000001e47983 */ /* 0x000ee80000300800 */
[----:B------:R-:W3:Y:S04]  /*67df0*/  LDL.LU R229, [R1+0x1204] ;  /* 0x0012040001e57983 */ /* 0x000ee80000300800 */
[----:B------:R-:W3:Y:S04]  /*67e00*/  LDL.LU R230, [R1+0x1208] ;  /* 0x0012080001e67983 */ /* 0x000ee80000300800 */
[----:B------:R-:W3:Y:S01]  /*67e10*/  LDL.LU R231, [R1+0x120c] ;  /* 0x00120c0001e77983 */ /* 0x000ee20000300800 */
[C---:B------:R-:W-:Y:S07]  /*67e20*/  HMMA.1688.F32.TF32 R172, R180.reuse, R72, R172 ;  /* 0x00000048b4ac723c */ /* 0x040fee00000810ac */
[----:B------:R-:W-:Y:S04]  /*67e30*/  STL [R1+0x4494], R168 ;  /* 0x004494a801007387 */ /* 0x000fe80000100800 */
[----:B------:R-:W-:Y:S04]  /*67e40*/  STL [R1+0x4490], R169 ;  /* 0x004490a901007387 */ /* 0x000fe80000100800 */
[----:B------:R-:W-:Y:S04]  /*67e50*/  STL [R1+0x448c], R170 ;  /* 0x00448caa01007387 */ /* 0x000fe80000100800 */
[----:B------:R-:W-:Y:S04]  /*67e60*/  STL [R1+0x4488], R171 ;  /* 0x004488ab01007387 */ /* 0x000fe80000100800 */
[----:B------:R-:W2:Y:S04]  /*67e70*/  LDL.LU R232, [R1+0xd10] ;  /* 0x000d100001e87983 */ /* 0x000ea80000300800 */
[----:B------:R-:W2:Y:S04]  /*67e80*/  LDL.LU R233, [R1+0xd14] ;  /* 0x000d140001e97983 */ /* 0x000ea80000300800 */
[----:B------:R-:W2:Y:S04]  /*67e90*/  LDL.LU R234, [R1+0xd18] ;  /* 0x000d180001ea7983 */ /* 0x000ea80000300800 */
[----:B------:R-:W2:Y:S04]  /*67ea0*/  LDL.LU R235, [R1+0xd1c] ;  /* 0x000d1c0001eb7983 */ /* 0x000ea80000300800 */
[----:B------:R-:W-:Y:S04]  /*67eb0*/  STL [R1+0x44a4], R172 ;  /* 0x0044a4ac01007387 */ /* 0x000fe80000100800 */
[----:B------:R-:W-:Y:S04]  /*67ec0*/  STL [R1+0x44a0], R173 ;  /* 0x0044a0ad01007387 */ /* 0x000fe80000100800 */
[----:B------:R-:W-:Y:S04]  /*67ed0*/  STL [R1+0x449c], R174 ;  /* 0x00449cae01007387 */ /* 0x000fe80000100800 */
[----:B------:R-:W-:Y:S01]  /*67ee0*/  STL [R1+0x4498], R175 ;  /* 0x004498af01007387 */ /* 0x000fe20000100800 */
[C---:B----4-:R-:W-:Y:S11]  /*67ef0*/  HMMA.1688.F32.TF32 R148, R180.reuse, R76, R148 ;  /* 0x0000004cb494723c */ /* 0x050ff60000081094 */
[----:B------:R-:W-:Y:S11]  /*67f00*/  @!UPT UIADD3 URZ, URZ, URZ, URZ ;  /* 0x0000003f3f3ff290 */ /* 0x000ff6000fffe03f */
[----:B------:R-:W-:Y:S01]  /*67f10*/  @!UPT UIADD3 URZ, URZ, URZ, URZ ;  /* 0x0000003f3f3ff290 */ /* 0x000fe2000fffe03f */
[----:B------:R-:W-:Y:S04]  /*67f20*/  STL [R1+0x44b0], R148 ;  /* 0x0044b09401007387 */ /* 0x000fe80000100800 */
[----:B------:R-:W-:Y:S04]  /*67f30*/  STL [R1+0x44ac], R149 ;  /* 0x0044ac9501007387 */ /* 0x000fe80000100800 */
[----:B------:R-:W-:Y:S04]  /*67f40*/  STL [R1+0x44a8], R150 ;  /* 0x0044a89601007387 */ /* 0x000fe80000100800 */
[----:B------:R-:W-:Y:S04]  /*67f50*/  STL [R1+0x4484], R151 ;  /* 0x0044849701007387 */ /* 0x000fe80000100800 */
[----:B------:R-:W4:Y:S04]  /*67f60*/  LDL.LU R184, [R1+0x11f0] ;  /* 0x0011f00001b87983 */ /* 0x000f280000300800 */
[----:B------:R-:W4:Y:S04]  /*67f70*/  LDL.LU R185, [R1+0x11f4] ;  /* 0x0011f40001b97983 */ /* 0x000f280000300800 */
[----:B------:R-:W4:Y:S04]  /*67f80*/  LDL.LU R186, [R1+0x11f8] ;  /* 0x0011f80001ba7983 */ /* 0x000f280000300800 */
[----:B------:R-:W4:Y:S01]  /*67f90*/  LDL.LU R187, [R1+0x11fc] ;  /* 0x0011fc0001bb7983 */ /* 0x000f220000300800 */
[C---:B-----5:R-:W-:Y:S03]  /*67fa0*/  HMMA.1688.F32.TF32 R152, R180.reuse, R80, R152 ;  /* 0x00000050b498723c */ /* 0x060fe60000081098 */
[----:B------:R-:W5:Y:S04]  /*67fb0*/  LDL.LU R192, [R1+0x11e0] ;  /* 0x0011e00001c07983 */ /* 0x000f680000300800 */
[----:B------:R-:W5:Y:S01]  /*67fc0*/  LDL.LU R193, [R1+0x11e4] ;  /* 0x0011e40001c17983 */ /* 0x000f620000300800 */
[C---:B---3--:R-:W-:Y:S03]  /*67fd0*/  HMMA.1688.F32.TF32 R228, R180.reuse, R84, R228 ;  /* 0x00000054b4e4723c */ /* 0x048fe600000810e4 */
[----:B------:R-:W5:Y:S04]  /*67fe0*/  LDL.LU R194, [R1+0x11e8] ;  /* 0x0011e80001c27983 */ /* 0x000f680000300800 */
[----:B------:R-:W5:Y:S08]  /*67ff0*/  LDL.LU R195, [R1+0x11ec] ;  /* 0x0011ec0001c37983 */ /* 0x000f700000300800 */
[----:B------:R-:W-:Y:S04]  /*68000*/  STL [R1+0x44bc], R152 ;  /* 0x0044bc9801007387 */ /* 0x000fe80000100800 */
[----:B------:R-:W-:Y:S04]  /*68010*/  STL [R1+0x44b8], R153 ;  /* 0x0044b89901007387 */ /* 0x000fe80000100800 */
[----:B------:R-:W-:Y:S04]  /*68020*/  STL [R1+0x44b4], R154 ;  /* 0x0044b49a01007387 */ /* 0x000fe80000100800 */
[----:B------:R-:W-:Y:S04]  /*68030*/  STL [R1+0x4480], R155 ;  /* 0x0044809b01007387 */ /* 0x000fe80000100800 */
[----:B------:R-:W3:Y:S04]  /*68040*/  LDL.LU R196, [R1+0x11d0] ;  /* 0x0011d00001c47983 */ /* 0x000ee80000300800 */
[----:B------:R-:W3:Y:S04]  /*68050*/  LDL.LU R197, [R1+0x11d4] ;  /* 0x0011d40001c57983 */ /* 0x000ee80000300800 */
[----:B------:R-:W3:Y:S04]  /*68060*/  LDL.LU R198, [R1+0x11d8] ;  /* 0x0011d80001c67983 */ /* 0x000ee80000300800 */
[----:B------:R-:W3:Y:S04]  /*68070*/  LDL.LU R199, [R1+0x11dc] ;  /* 0x0011dc0001c77983 */ /* 0x000ee80000300800 */
[----:B------:R-:W-:Y:S04]  /*68080*/  STL [R1+0x44c4], R228 ;  /* 0x0044c4e401007387 */ /* 0x000fe80000100800 */
[----:B------:R-:W-:Y:S04]  /*68090*/  STL [R1+0x44c0], R229 ;  /* 0x0044c0e501007387 */ /* 0x000fe80000100800 */
[----:B------:R-:W-:Y:S04]  /*680a0*/  STL [R1+0x447c], R230 ;  /* 0x00447ce601007387 */ /* 0x000fe80000100800 */
[----:B------:R-:W-:Y:S04]  /*680b0*/  STL [R1+0x4478], R231 ;  /* 0x004478e701007387 */ /* 0x000fe80000100800 */
[----:B-1----:R-:W3:Y:S04]  /*680c0*/  LDL.LU R176, [R1+0x11c0] ;  /* 0x0011c00001b07983 */ /* 0x002ee80000300800 */
[----:B------:R-:W3:Y:S04]  /*680d0*/  LDL.LU R177, [R1+0x11c4] ;  /* 0x0011c40001b17983 */ /* 0x000ee80000300800 */
[----:B------:R-:W3:Y:S04]  /*680e0*/  LDL.LU R178, [R1+0x11c8] ;  /* 0x0011c80001b27983 */ /* 0x000ee80000300800 */
[----:B------:R-:W3:Y:S01]  /*680f0*/  LDL.LU R179, [R1+0x11cc] ;  /* 0x0011cc0001b37983 */ /* 0x000ee20000300800 */
[C---:B------:R-:W-:Y:S08]  /*68100*/  HMMA.1688.F32.TF32 R200, R180.reuse, R116, R200 ;  /* 0x00000074b4c8723c */ /* 0x040ff000000810c8 */
[C---:B------:R-:W-:Y:S08]  /*68110*/  HMMA.1688.F32.TF32 R204, R180.reuse, R112, R204 ;  /* 0x00000070b4cc723c */ /* 0x040ff000000810cc */
[C---:B------:R-:W-:Y:S01]  /*68120*/  HMMA.1688.F32.TF32 R156, R180.reuse, R100, R240 ;  /* 0x00000064b49c723c */ /* 0x040fe200000810f0 */
[----:B------:R-:W-:Y:S04]  /*68130*/  LDS R240, [R161+0x10300] ;  /* 0x01030000a1f07984 */ /* 0x000fe80000000800 */
[----:B------:R-:W-:Y:S03]  /*68140*/  LDS R242, [R161+0x12300] ;  /* 0x01230000a1f27984 */ /* 0x000fe60000000800 */
[C---:B------:R-:W-:Y:S01]  /*68150*/  HMMA.1688.F32.TF32 R164, R180.reuse, R96, R164 ;  /* 0x00000060b4a4723c */ /* 0x040fe200000810a4 */
[----:B------:R-:W-:Y:S04]  /*68160*/  LDS R241, [R189+0x10300] ;  /* 0x01030000bdf17984 */ /* 0x000fe80000000800 */
[----:B------:R-:W1:Y:S03]  /*68170*/  LDS R243, [R189+0x12300] ;  /* 0x01230000bdf37984 */ /* 0x000e660000000800 */
[----:B--2---:R-:W-:Y:S01]  /*68180*/  HMMA.1688.F32.TF32 R180, R180, R108, R232 ;  /* 0x0000006cb4b4723c */ /* 0x004fe200000810e8 */
[----:B------:R-:W-:Y:S04]  /*68190*/  LDS R232, [R161+0x10380] ;  /* 0x01038000a1e87984 */ /* 0x000fe80000000800 */
[----:B------:R-:W-:Y:S04]  /*681a0*/  LDS R234, [R161+0x12380] ;  /* 0x01238000a1ea7984 */ /* 0x000fe80000000800 */
[----:B------:R-:W-:Y:S04]  /*681b0*/  LDS R233, [R189+0x10380] ;  /* 0x01038000bde97984 */ /* 0x000fe80000000800 */
[----:B------:R-:W2:Y:S10]  /*681c0*/  LDS R235, [R189+0x12380] ;  /* 0x01238000bdeb7984 */ /* 0x000eb40000000800 */
[----:B------:R-:W-:Y:S04]  /*681d0*/  STL [R1+0x44d0], R180 ;  /* 0x0044d0b401007387 */ /* 0x000fe80000100800 */
[----:B------:R-:W-:Y:S04]  /*681e0*/  STL [R1+0x44cc], R181 ;  /* 0x0044ccb501007387 */ /* 0x000fe80000100800 */
[----:B------:R-:W-:Y:S04]  /*681f0*/  STL [R1+0x44c8], R182 ;  /* 0x0044c8b601007387 */ /* 0x000fe80000100800 */
[----:B------:R-:W-:Y:S01]  /*68200*/  STL [R1+0x4474], R183 ;  /* 0x004474b701007387 */ /* 0x000fe20000100800 */
[C---:B----4-:R-:W-:Y:S08]  /*68210*/  HMMA.1688.F32.TF32 R184, R236.reuse, R68, R184 ;  /* 0x00000044ecb8723c */ /* 0x050ff000000810b8 */
[C---:B-----5:R-:W-:Y:S11]  /*68220*/  HMMA.1688.F32.TF32 R192, R236.reuse, R88, R192 ;  /* 0x00000058ecc0723c */ /* 0x060ff600000810c0 */
[----:B------:R-:W-:Y:S04]  /*68230*/  @!UPT UIADD3 URZ, URZ, URZ, URZ ;  /* 0x0000003f3f3ff290 */ /* 0x000fe8000fffe03f */
        /* <DEDUP_REMOVED lines=8> */
[C---:B---3--:R-:W-:Y:S03]  /*682c0*/  HMMA.1688.F32.TF32 R196, R236.reuse, R216, R196 ;  /* 0x000000d8ecc4723c */ /* 0x048fe600000810c4 */
        /* <DEDUP_REMOVED lines=8> */
[C---:B------:R-:W-:Y:S03]  /*68350*/  HMMA.1688.F32.TF32 R4, R236.reuse, R128, R176 ;  /* 0x00000080ec04723c */ /* 0x040fe600000810b0 */
[----:B------:R-:W-:Y:S04]  /*68360*/  STL [R1+0x4500], R196 ;  /* 0x004500c401007387 */ /* 0x000fe80000100800 */
[----:B------:R-:W-:Y:S04]  /*68370*/  STL [R1+0x44fc], R197 ;  /* 0x0044fcc501007387 */ /* 0x000fe80000100800 */
[----:B------:R-:W-:Y:S04]  /*68380*/  STL [R1+0x44f8], R198 ;  /* 0x0044f8c601007387 */ /* 0x000fe80000100800 */
[----:B------:R-:W-:Y:S04]  /*68390*/  STL [R1+0x44f4], R199 ;  /* 0x0044f4c701007387 */ /* 0x000fe80000100800 */
[----:B------:R-:W5:Y:S04]  /*683a0*/  LDL.LU R24, [R1+0x1190] ;  /* 0x0011900001187983 */ /* 0x000f680000300800 */
        /* <DEDUP_REMOVED lines=44> */
[C---:B--2---:R-:W-:Y:S11]  /*68670*/  HMMA.1688.F32.TF32 R4, R236.reuse, R112, R20 ;  /* 0x00000070ec04723c */ /* 0x044ff60000081014 */
        /* <DEDUP_REMOVED lines=13> */
[----:B------:R-:W-:Y:S01]  /*68750*/  HMMA.1688.F32.TF32 R4, R236, R96, R8 ;  /* 0x00000060ec04723c */ /* 0x000fe20000081008 */
        /* <DEDUP_REMOVED lines=91> */
[----:B------:R-:W-:Y:S02]  /*68d10*/  IMAD.MOV.U32 R151, RZ, RZ, R7 ;  /* 0x000000ffff977224 */ /* 0x000fe400078e0007 */
[----:B------:R-:W-:Y:S01]  /*68d20*/  HMMA.1688.F32.TF32 R4, R236, R92, R176 ;  /* 0x0000005cec04723c */ /* 0x000fe200000810b0 */
[----:B------:R-:W5:Y:S04]  /*68d30*/  LDL.LU R176, [R1+0x790] ;  /* 0x0007900001b07983 */ /* 0x000f680000300800 */
[----:B------:R-:W5:Y:S04]  /*68d40*/  LDL.LU R177, [R1+0x794] ;  /* 0x0007940001b17983 */ /* 0x000f680000300800 */
[----:B------:R-:W5:Y:S04]  /*68d50*/  LDL.LU R178, [R1+0x798] ;  /* 0x0007980001b27983 */ /* 0x000f680000300800 */
[----:B------:R-:W5:Y:S11]  /*68d60*/  LDL.LU R179, [R1+0x79c] ;  /* 0x00079c0001b37983 */ /* 0x000f760000300800 */
[----:B------:R-:W-:Y:S01]  /*68d70*/  MOV R173, R4 ;  /* 0x0000000400ad7202 */ /* 0x000fe20000000f00 */
[----:B------:R-:W-:Y:S01]  /*68d80*/  IMAD.MOV.U32 R174, RZ, RZ, R5 ;  /* 0x000000ffffae7224 */ /* 0x000fe200078e0005 */
[----:B------:R-:W-:Y:S01]  /*68d90*/  MOV R168, R7 ;  /* 0x0000000700a87202 */ /* 0x000fe20000000f00 */
[----:B------:R-:W-:-:S02]  /*68da0*/  IMAD.MOV.U32 R175, RZ, RZ, R6 ;  /* 0x000000ffffaf7224 */ /* 0x000fc400078e0006 */
[----:B----4-:R-:W-:Y:S01]  /*68db0*/  HMMA.1688.F32.TF32 R4, R236, R72, R12 ;  /* 0x00000048ec04723c */ /* 0x010fe2000008100c */
[----:B------:R-:W4:Y:S04]  /*68dc0*/  LDL.LU R12, [R1+0xc00] ;  /* 0x000c0000010c7983 */ /* 0x000f280000300800 */
[----:B------:R-:W4:Y:S04]  /*68dd0*/  LDL.LU R13, [R1+0xc04] ;  /* 0x000c0400010d7983 */ /* 0x000f280000300800 */
[----:B------:R-:W4:Y:S04]  /*68de0*/  LDL.LU R14, [R1+0xc08] ;  /* 0x000c0800010e7983 */ /* 0x000f280000300800 */
[----:B------:R-:W4:Y:S11]  /*68df0*/  LDL.LU R15, [R1+0xc0c] ;  /* 0x000c0c00010f7983 */ /* 0x000f360000300800 */
[----:B------:R-:W-:Y:S01]  /*68e00*/  IMAD.MOV.U32 R148, RZ, RZ, R4 ;  /* 0x000000ffff947224 */ /* 0x000fe200078e0004 */
[----:B------:R-:W-:Y:S01]  /*68e10*/  MOV R150, R6 ;  /* 0x0000000600967202 */ /* 0x000fe20000000f00 */
[----:B------:R-:W-:-:S02]  /*68e20*/  IMAD.MOV.U32 R149, RZ, RZ, R5 ;  /* 0x000000ffff957224 */ /* 0x000fc400078e0005 */
        /* <DEDUP_REMOVED lines=9> */
[C---:B-----5:R-:W-:Y:S08]  /*68ec0*/  HMMA.1688.F32.TF32 R140, R236.reuse, R84, R224 ;  /* 0x00000054ec8c723c */ /* 0x060ff000000810e0 */
[----:B------:R-:W-:Y:S01]  /*68ed0*/  HMMA.1688.F32.TF32 R136, R236, R108, R220 ;  /* 0x0000006cec88723c */ /* 0x000fe200000810dc */
[----:B------:R-:W-:Y:S04]  /*68ee0*/  LDS R236, [R161+0x10400] ;  /* 0x01040000a1ec7984 */ /* 0x000fe80000000800 */
[----:B------:R-:W-:Y:S04]  /*68ef0*/  LDS R238, [R161+0x12400] ;  /* 0x01240000a1ee7984 */ /* 0x000fe80000000800 */
[----:B------:R-:W-:Y:S04]  /*68f00*/  STL.64 [R1+0x3c0], R4 ;  /* 0x0003c00401007387 */ /* 0x000fe80000100a00 */
[----:B------:R2:W-:Y:S01]  /*68f10*/  STL.64 [R1+0x3c8], R6 ;  /* 0x0003c80601007387 */ /* 0x0005e20000100a00 */
[C---:B-1----:R-:W-:Y:S03]  /*68f20*/  HMMA.1688.F32.TF32 R64, R240.reuse, R88, R64 ;  /* 0x00000058f040723c */ /* 0x042fe60000081040 */
[----:B------:R-:W-:Y:S04]  /*68f30*/  LDS R237, [R189+0x10400] ;  /* 0x01040000bded7984 */ /* 0x000fe80000000800 */
[----:B------:R-:W1:Y:S01]  /*68f40*/  LDS R239, [R189+0x12400] ;  /* 0x01240000bdef7984 */ /* 0x000e620000000800 */
[C---:B--2---:R-:W-:Y:S03]  /*68f50*/  HMMA.1688.F32.TF32 R4, R240.reuse, R68, R104 ;  /* 0x00000044f004723c */ /* 0x044fe60000081068 */
[----:B------:R-:W-:Y:S04]  /*68f60*/  STL.64 [R1+0x3e0], R140 ;  /* 0x0003e08c01007387 */ /* 0x000fe80000100a00 */
[----:B------:R-:W-:Y:S04]  /*68f70*/  STL.64 [R1+0x3e8], R142 ;  /* 0x0003e88e01007387 */ /* 0x000fe80000100a00 */
[----:B------:R-:W-:Y:S01]  /*68f80*/  STL.64 [R1+0x3d0], R136 ;  /* 0x0003d08801007387 */ /* 0x000fe20000100a00 */
[C---:B------:R-:W-:Y:S03]  /*68f90*/  HMMA.1688.F32.TF32 R60, R240.reuse, R216, R60 ;  /* 0x000000d8f03c723c */ /* 0x040fe6000008103c */
[----:B------:R-:W-:Y:S08]  /*68fa0*/  STL.64 [R1+0x3d8], R138 ;  /* 0x0003d88a01007387 */ /* 0x000ff00000100a00 */
[----:B------:R-:W-:Y:S04]  /*68fb0*/  STL.64 [R1+0x3f0], R4 ;  /* 0x0003f00401007387 */ /* 0x000fe80000100a00 */
[----:B------:R2:W-:Y:S02]  /*68fc0*/  STL.64 [R1+0x3f8], R6 ;  /* 0x0003f80601007387 */ /* 0x0005e40000100a00 */
[C---:B--2---:R-:W-:Y:S02]  /*68fd0*/  HMMA.1688.F32.TF32 R4, R240.reuse, R128, R56 ;  /* 0x00000080f004723c */ /* 0x044fe40000081038 */
        /* <DEDUP_REMOVED lines=8> */
[C---:B--2---:R-:W-:Y:S02]  /*69060*/  HMMA.1688.F32.TF32 R4, R240.reuse, R116, R52 ;  /* 0x00000074f004723c */ /* 0x044fe40000081034 */
[----:B------:R-:W-:Y:S04]  /*69070*/  STL.64 [R1+0x430], R36 ;  /* 0x0004302401007387 */ /* 0x000fe80000100a00 */
[----:B------:R2:W-:Y:S04]  /*69080*/  STL.64 [R1+0x438], R38 ;  /* 0x0004382601007387 */ /* 0x0005e80000100a00 */
[----:B------:R-:W-:Y:S04]  /*69090*/  STL.64 [R1+0x440], R32 ;  /* 0x0004402001007387 */ /* 0x000fe80000100a00 */
[----:B------:R3:W-:Y:S01]  /*690a0*/  STL.64 [R1+0x448], R34 ;  /* 0x0004482201007387 */ /* 0x0007e20000100a00 */
[C---:B--2---:R-:W-:Y:S08]  /*690b0*/  HMMA.1688.F32.TF32 R36, R240.reuse, R112, R48 ;  /* 0x00000070f024723c */ /* 0x044ff00000081030 */
[----:B------:R-:W-:Y:S01]  /*690c0*/  STL.64 [R1+0x450], R4 ;  /* 0x0004500401007387 */ /* 0x000fe20000100a00 */
[C---:B---3--:R-:W-:Y:S03]  /*690d0*/  HMMA.1688.F32.TF32 R32, R240.reuse, R100, R44 ;  /* 0x00000064f020723c */ /* 0x048fe6000008102c */
[----:B------:R2:W-:Y:S05]  /*690e0*/  STL.64 [R1+0x458], R6 ;  /* 0x0004580601007387 */ /* 0x0005ea0000100a00 */
[C---:B--2---:R-:W-:Y:S06]  /*690f0*/  HMMA.1688.F32.TF32 R4, R240.reuse, R96, R40 ;  /* 0x00000060f004723c */ /* 0x044fec0000081028 */
[----:B------:R-:W-:Y:S04]  /*69100*/  STL.64 [R1+0x460], R36 ;  /* 0x0004602401007387 */ /* 0x000fe80000100a00 */
[----:B------:R2:W-:Y:S05]  /*69110*/  STL.64 [R1+0x468], R38 ;  /* 0x0004682601007387 */ /* 0x0005ea0000100a00 */
[----:B------:R-:W-:Y:S04]  /*69120*/  STL.64 [R1+0x470], R32 ;  /* 0x0004702001007387 */ /* 0x000fe80000100a00 */
[----:B------:R3:W-:Y:S01]  /*69130*/  STL.64 [R1+0x478], R34 ;  /* 0x0004782201007387 */ /* 0x0007e20000100a00 */
[C---:B--2---:R-:W-:Y:S03]  /*69140*/  HMMA.1688.F32.TF32 R36, R240.reuse, R92, R132 ;  /* 0x0000005cf024723c */ /* 0x044fe60000081084 */
[----:B------:R-:W-:Y:S05]  /*69150*/  STL.64 [R1+0x4f0], R4 ;  /* 0x0004f00401007387 */ /* 0x000fea0000100a00 */
[C---:B---3--:R-:W-:Y:S01]  /*69160*/  HMMA.1688.F32.TF32 R32, R240.reuse, R72, R208 ;  /* 0x00000048f020723c */ /* 0x048fe200000810d0 */
[----:B------:R2:W-:Y:S07]  /*69170*/  STL.64 [R1+0x4f8], R6 ;  /* 0x0004f80601007387 */ /* 0x0005ee0000100a00 */
[C---:B--2---:R-:W-:Y:S07]  /*69180*/  HMMA.1688.F32.TF32 R4, R240.reuse, R76, R28 ;  /* 0x0000004cf004723c */ /* 0x044fee000008101c */
[----:B------:R-:W-:Y:S04]  /*69190*/  STL.64 [R1+0x4e0], R36 ;  /* 0x0004e02401007387 */ /* 0x000fe80000100a00 */
[----:B------:R-:W-:Y:S01]  /*691a0*/  STL.64 [R1+0x4e8], R38 ;  /* 0x0004e82601007387 */ /* 0x000fe20000100a00 */
[C---:B------:R-:W-:Y:S03]  /*691b0*/  HMMA.1688.F32.TF32 R28, R240.reuse, R80, R212 ;  /* 0x00000050f01c723c */ /* 0x040fe600000810d4 */
[----:B------:R-:W-:Y:S04]  /*691c0*/  STL.64 [R1+0x4d0], R32 ;  /* 0x0004d02001007387 */ /* 0x000fe80000100a00 */
[----:B------:R-:W-:Y:S01]  /*691d0*/  STL.64 [R1+0x4d8], R34 ;  /* 0x0004d82201007387 */ /* 0x000fe20000100a00 */
[C---:B------:R-:W-:Y:S03]  /*691e0*/  HMMA.1688.F32.TF32 R24, R240.reuse, R84, R24 ;  /* 0x00000054f018723c */ /* 0x040fe60000081018 */
[----:B------:R-:W-:Y:S04]  /*691f0*/  STL.64 [R1+0x4c0], R4 ;  /* 0x0004c00401007387 */ /* 0x000fe80000100a00 */
[----:B------:R2:W-:Y:S02]  /*69200*/  STL.64 [R1+0x4c8], R6 ;  /* 0x0004c80601007387 */ /* 0x0005e40000100a00 */
[----:B--2---:R-:W-:Y:S06]  /*69210*/  HMMA.1688.F32.TF32 R4, R240, R108, R20 ;  /* 0x0000006cf004723c */ /* 0x004fec0000081014 */
        /* <DEDUP_REMOVED lines=11> */
[----:B------:R-:W3:Y:S01]  /*692d0*/  LDS R243, [R189+0x12480] ;  /* 0x01248000bdf37984 */ /* 0x000ee20000000800 */
[C---:B--2---:R-:W-:Y:S03]  /*692e0*/  HMMA.1688.F32.TF32 R4, R232.reuse, R216, R176 ;  /* 0x000000d8e804723c */ /* 0x044fe600000810b0 */
[----:B------:R-:W-:Y:S04]  /*692f0*/  STL.64 [R1+0x5f0], R16 ;  /* 0x0005f01001007387 */ /* 0x000fe80000100a00 */
[----:B------:R-:W-:Y:S04]  /*69300*/  STL.64 [R1+0x5f8], R18 ;  /* 0x0005f81201007387 */ /* 0x000fe80000100a00 */
[----:B------:R-:W-:Y:S04]  /*69310*/  STL.64 [R1+0x5e0], R8 ;  /* 0x0005e00801007387 */ /* 0x000fe80000100a00 */
[----:B------:R-:W-:Y:S08]  /*69320*/  STL.64 [R1+0x5e8], R10 ;  /* 0x0005e80a01007387 */ /* 0x000ff00000100a00 */
[----:B------:R-:W-:Y:S04]  /*69330*/  STL.64 [R1+0x5d0], R4 ;  /* 0x0005d00401007387 */ /* 0x000fe80000100a00 */
[----:B------:R4:W-:Y:S04]  /*69340*/  STL.64 [R1+0x5d8], R6 ;  /* 0x0005d80601007387 */ /* 0x0009e80000100a00 */
[----:B------:R-:W2:Y:S01]  /*69350*/  LDL.LU R176, [R1+0x1020] ;  /* 0x0010200001b07983 */ /* 0x000ea20000300800 */
[C---:B----4-:R-:W-:Y:S11]  /*69360*/  HMMA.1688.F32.TF32 R4, R232.reuse, R128, R12 ;  /* 0x00000080e804723c */ /* 0x050ff6000008100c */
[----:B------:R-:W-:Y:S11]  /*69370*/  @!UPT UIADD3 URZ, URZ, URZ, URZ ;  /* 0x0000003f3f3ff290 */ /* 0x000ff6000fffe03f */
[----:B------:R-:W-:Y:S01]  /*69380*/  @!UPT UIADD3 URZ, URZ, URZ, URZ ;  /* 0x0000003f3f3ff290 */ /* 0x000fe2000fffe03f */
[----:B------:R-:W-:Y:S04]  /*69390*/  STL.64 [R1+0x5c0], R4 ;  /* 0x0005c00401007387 */ /* 0x000fe80000100a00 */
        /* <DEDUP_REMOVED lines=86> */
[C---:B----4-:R-:W-:Y:S11]  /*69900*/  HMMA.1688.F32.TF32 R4, R232.reuse, R120, R220 ;  /* 0x00000078e804723c */ /* 0x050ff600000810dc */
[----:B------:R-:W-:Y:S04]  /*69910*/  @!UPT UIADD3 URZ, URZ, URZ, URZ ;  /* 0x0000003f3f3ff290 */ /* 0x000fe8000fffe03f */
[----:B------:R-:W-:Y:S01]  /*69920*/  STL.64 [R1+0x5b0], R136 ;  /* 0x0005b08801007387 */ /* 0x000fe20000100a00 */
[C---:B------:R-:W-:Y:S03]  /*69930*/  HMMA.1688.F32.TF32 R104, R232.reuse, R116, R104 ;  /* 0x00000074e868723c */ /* 0x040fe60000081068 */
[----:B------:R-:W-:Y:S04]  /*69940*/  STL.64 [R1+0x5b8], R138 ;  /* 0x0005b88a01007387 */ /* 0x000fe80000100a00 */
[----:B------:R-:W-:Y:S04]  /*69950*/  STL.64 [R1+0x5a0], R4 ;  /* 0x0005a00401007387 */ /* 0x000fe80000100a00 */
[----:B------:R2:W-:Y:S02]  /*69960*/  STL.64 [R1+0x5a8], R6 ;  /* 0x0005a80601007387 */ /* 0x0005e40000100a00 */
[C---:B--2---:R-:W-:Y:S10]  /*69970*/  HMMA.1688.F32.TF32 R4, R232.reuse, R100, R60 ;  /* 0x00000064e804723c */ /* 0x044ff4000008103c */
[----:B------:R-:W-:Y:S04]  /*69980*/  STL.64 [R1+0x590], R104 ;  /* 0x0005906801007387 */ /* 0x000fe80000100a00 */
[----:B------:R-:W-:Y:S04]  /*69990*/  STL.64 [R1+0x598], R106 ;  /* 0x0005986a01007387 */ /* 0x000fe80000100a00 */
[----:B------:R-:W-:Y:S04]  /*699a0*/  STL.64 [R1+0x580], R64 ;  /* 0x0005804001007387 */ /* 0x000fe80000100a00 */
[----:B------:R-:W-:Y:S04]  /*699b0*/  STL.64 [R1+0x588], R66 ;  /* 0x0005884201007387 */ /* 0x000fe80000100a00 */
[----:B------:R-:W-:Y:S04]  /*699c0*/  STL.64 [R1+0x570], R4 ;  /* 0x0005700401007387 */ /* 0x000fe80000100a00 */
[----:B------:R5:W-:Y:S02]  /*699d0*/  STL.64 [R1+0x578], R6 ;  /* 0x0005780601007387 */ /* 0x000be40000100a00 */
[C---:B-----5:R-:W-:Y:S08]  /*699e0*/  HMMA.1688.F32.TF32 R4, R232.reuse, R96, R56 ;  /* 0x00000060e804723c */ /* 0x060ff00000081038 */
[C---:B------:R-:W-:Y:S08]  /*699f0*/  HMMA.1688.F32.TF32 R36, R232.reuse, R92, R36 ;  /* 0x0000005ce824723c */ /* 0x040ff00000081024 */
        /* <DEDUP_REMOVED lines=12> */
[----:B--2---:R-:W-:Y:S06]  /*69ac0*/  HMMA.1688.F32.TF32 R4, R232, R108, R40 ;  /* 0x0000006ce804723c */ /* 0x004fec0000081028 */
[----:B------:R-:W-:Y:S04]  /*69ad0*/  STL.64 [R1+0x520], R36 ;  /* 0x0005202401007387 */ /* 0x000fe80000100a00 */
[----:B------:R-:W-:Y:S05]  /*69ae0*/  STL.64 [R1+0x528], R38 ;  /* 0x0005282601007387 */ /* 0x000fea0000100a00 */
[----:B------:R-:W-:Y:S04]  /*69af0*/  STL.64 [R1+0x510], R32 ;  /* 0x0005102001007387 */ /* 0x000fe80000100a00 */
[----:B------:R-:W-:Y:S01]  /*69b00*/  STL.64 [R1+0x518], R34 ;  /* 0x0005182201007387 */ /* 0x000fe20000100a00 */
[C---:B-1----:R-:W-:Y:S01]  /*69b10*/  HMMA.1688.F32.TF32 R28, R236.reuse, R216, R28 ;  /* 0x000000d8ec1c723c */ /* 0x042fe2000008101c */
[----:B------:R-:W-:Y:S01]  /*69b20*/  MOV R12, R252 ;  /* 0x000000fc000c7202 */ /* 0x000fe20000000f00 */
[----:B------:R-:W-:Y:S01]  /*69b30*/  IMAD.MOV.U32 R13, RZ, RZ, R191 ;  /* 0x000000ffff0d7224 */ /* 0x000fe200078e00bf */
[----:B------:R-:W-:Y:S01]  /*69b40*/  MOV R15, R163 ;  /* 0x000000a3000f7202 */ /* 0x000fe20000000f00 */
[----:B------:R-:W-:Y:S01]  /*69b50*/  IMAD.MOV.U32 R14, RZ, RZ, R190 ;  /* 0x000000ffff0e7224 */ /* 0x000fe200078e00be */
[----:B------:R-:W-:Y:S04]  /*69b60*/  LDS R232, [R161+0x10500] ;  /* 0x01050000a1e87984 */ /* 0x000fe80000000800 */
[----:B------:R-:W-:Y:S04]  /*69b70*/  STL.64 [R1+0x490], R4 ;  /* 0x0004900401007387 */ /* 0x000fe80000100a00 */
[----:B------:R1:W-:Y:S01]  /*69b80*/  STL.64 [R1+0x498], R6 ;  /* 0x0004980601007387 */ /* 0x0003e20000100a00 */
[C---:B------:R-:W-:Y:S03]  /*69b90*/  HMMA.1688.F32.TF32 R24, R236.reuse, R124, R24 ;  /* 0x0000007cec18723c */ /* 0x040fe60000081018 */
[----:B------:R-:W-:Y:S04]  /*69ba0*/  LDS R234, [R161+0x12500] ;  /* 0x01250000a1ea7984 */ /* 0x000fe80000000800 */
[----:B------:R-:W-:Y:S01]  /*69bb0*/  LDS R233, [R189+0x10500] ;  /* 0x01050000bde97984 */ /* 0x000fe20000000800 */
[C---:B-1----:R-:W-:Y:S03]  /*69bc0*/  HMMA.1688.F32.TF32 R4, R236.reuse, R68, R132 ;  /* 0x00000044ec04723c */ /* 0x042fe60000081084 */
[----:B------:R-:W1:Y:S05]  /*69bd0*/  LDS R235, [R189+0x12500] ;  /* 0x01250000bdeb7984 */ /* 0x000e6a0000000800 */
[C---:B------:R-:W-:Y:S11]  /*69be0*/  HMMA.1688.F32.TF32 R32, R236.reuse, R88, R208 ;  /* 0x00000058ec20723c */ /* 0x040ff600000810d0 */
[----:B------:R-:W-:Y:S04]  /*69bf0*/  @!UPT UIADD3 URZ, URZ, URZ, URZ ;  /* 0x0000003f3f3ff290 */ /* 0x000fe8000fffe03f */
[----:B------:R-:W-:Y:S04]  /*69c00*/  STL.64 [R1+0x500], R4 ;  /* 0x0005000401007387 */ /* 0x000fe80000100a00 */
[----:B------:R2:W-:Y:S02]  /*69c10*/  STL.64 [R1+0x508], R6 ;  /* 0x0005080601007387 */ /* 0x0005e40000100a00 */
[C---:B--2---:R-:W-:Y:S02]  /*69c20*/  HMMA.1688.F32.TF32 R4, R236.reuse, R128, R212 ;  /* 0x00000080ec04723c */ /* 0x044fe400000810d4 */
[----:B------:R-:W-:Y:S04]  /*69c30*/  STL.64 [R1+0x600], R32 ;  /* 0x0006002001007387 */ /* 0x000fe80000100a00 */
[----:B------:R-:W-:Y:S04]  /*69c40*/  STL.64 [R1+0x608], R34 ;  /* 0x0006082201007387 */ /* 0x000fe80000100a00 */
[----:B------:R-:W-:Y:S01]  /*69c50*/  STL.64 [R1+0x620], R28 ;  /* 0x0006201c01007387 */ /* 0x000fe20000100a00 */
[C---:B------:R-:W-:Y:S03]  /*69c60*/  HMMA.1688.F32.TF32 R20, R236.reuse, R120, R20 ;  /* 0x00000078ec14723c */ /* 0x040fe60000081014 */
[----:B------:R-:W-:Y:S09]  /*69c70*/  STL.64 [R1+0x628], R30 ;  /* 0x0006281e01007387 */ /* 0x000ff20000100a00 */
[----:B------:R-:W-:Y:S04]  /*69c80*/  STL.64 [R1+0x640], R4 ;  /* 0x0006400401007387 */ /* 0x000fe80000100a00 */
[----:B------:R2:W-:Y:S02]  /*69c90*/  STL.64 [R1+0x648], R6 ;  /* 0x0006480601007387 */ /* 0x0005e40000100a00 */
[C---:B--2---:R-:W-:Y:S08]  /*69ca0*/  HMMA.1688.F32.TF32 R4, R236.reuse, R116, R16 ;  /* 0x00000074ec04723c */ /* 0x044ff00000081010 */
        /* <DEDUP_REMOVED lines=8> */
[----:B------:R2:W-:Y:S04]  /*69d30*/  STL.64 [R1+0x680], R16 ;  /* 0x0006801001007387 */ /* 0x0005e80000100a00 */
[----:B------:R3:W-:Y:S04]  /*69d40*/  STL.64 [R1+0x688], R18 ;  /* 0x0006881201007387 */ /* 0x0007e80000100a00 */
[----:B------:R4:W-:Y:S04]  /*69d50*/  STL.64 [R1+0x690], R8 ;  /* 0x0006900801007387 */ /* 0x0009e80000100a00 */
[----:B------:R5:W-:Y:S04]  /*69d60*/  STL.64 [R1+0x698], R10 ;  /* 0x0006980a01007387 */ /* 0x000be80000100a00 */
        /* <DEDUP_REMOVED lines=89> */
[----:B------:R-:W1:Y:S04]  /*6a300*/  LDL.LU R12, [R1+0x830] ;  /* 0x00083000010c7983 */ /* 0x000e680000300800 */
[----:B------:R-:W1:Y:S04]  /*6a310*/  LDL.LU R13, [R1+0x834] ;  /* 0x00083400010d7983 */ /* 0x000e680000300800 */
[----:B------:R-:W1:Y:S04]  /*6a320*/  LDL.LU R14, [R1+0x838] ;  /* 0x00083800010e7983 */ /* 0x000e680000300800 */
[----:B------:R-:W1:Y:S09]  /*6a330*/  LDL.LU R15, [R1+0x83c] ;  /* 0x00083c00010f7983 */ /* 0x000e720000300800 */
[----:B------:R-:W-:Y:S01]  /*6a340*/  IMAD.MOV.U32 R252, RZ, RZ, R4 ;  /* 0x000000fffffc7224 */ /* 0x000fe200078e0004 */
[----:B------:R-:W-:Y:S01]  /*6a350*/  MOV R190, R6 ;  /* 0x0000000600be7202 */ /* 0x000fe20000000f00 */
[----:B------:R-:W-:-:S02]  /*6a360*/  IMAD.MOV.U32 R191, RZ, RZ, R5 ;  /* 0x000000ffffbf7224 */ /* 0x000fc400078e0005 */
[----:B------:R-:W-:Y:S01]  /*6a370*/  IMAD.MOV.U32 R163, RZ, RZ, R7 ;  /* 0x000000ffffa37224 */ /* 0x000fe200078e0007 */
[C---:B--2---:R-:W-:Y:S08]  /*6a380*/  HMMA.1688.F32.TF32 R60, R236.reuse, R108, R60 ;  /* 0x0000006cec3c723c */ /* 0x044ff0000008103c */
[C---:B---3--:R-:W-:Y:S08]  /*6a390*/  HMMA.1688.F32.TF32 R4, R236.reuse, R72, R224 ;  /* 0x00000048ec04723c */ /* 0x048ff000000810e0 */
[C---:B----4-:R-:W-:Y:S08]  /*6a3a0*/  HMMA.1688.F32.TF32 R140, R236.reuse, R92, R136 ;  /* 0x0000005cec8c723c */ /* 0x050ff00000081088 */
[C---:B------:R-:W-:Y:S08]  /*6a3b0*/  HMMA.1688.F32.TF32 R104, R236.reuse, R80, R104 ;  /* 0x00000050ec68723c */ /* 0x040ff00000081068 */
[C---:B-----5:R-:W-:Y:S07]  /*6a3c0*/  HMMA.1688.F32.TF32 R136, R236.reuse, R76, R220 ;  /* 0x0000004cec88723c */ /* 0x060fee00000810dc */
[----:B------:R-:W-:Y:S04]  /*6a3d0*/  STL.64 [R1+0x6b0], R140 ;  /* 0x0006b08c01007387 */ /* 0x000fe80000100a00 */
[----:B------:R-:W-:Y:S04]  /*6a3e0*/  STL.64 [R1+0x6b8], R142 ;  /* 0x0006b88e01007387 */ /* 0x000fe80000100a00 */
[----:B------:R-:W-:Y:S04]  /*6a3f0*/  STL.64 [R1+0x6c0], R4 ;  /* 0x0006c00401007387 */ /* 0x000fe80000100a00 */
[----:B------:R2:W-:Y:S02]  /*6a400*/  STL.64 [R1+0x6c8], R6 ;  /* 0x0006c80601007387 */ /* 0x0005e40000100a00 */
[----:B--2---:R-:W-:Y:S02]  /*6a410*/  HMMA.1688.F32.TF32 R4, R236, R84, R64 ;  /* 0x00000054ec04723c */ /* 0x004fe40000081040 */
[----:B------:R-:W-:Y:S04]  /*6a420*/  STL.64 [R1+0x6d0], R136 ;  /* 0x0006d08801007387 */ /* 0x000fe80000100a00 */
[----:B------:R-:W-:Y:S04]  /*6a430*/  STL.64 [R1+0x6d8], R138 ;  /* 0x0006d88a01007387 */ /* 0x000fe80000100a00 */
[----:B------:R-:W-:Y:S01]  /*6a440*/  STL.64 [R1+0x6e0], R104 ;  /* 0x0006e06801007387 */ /* 0x000fe20000100a00 */
[C---:B------:R-:W-:Y:S03]  /*6a450*/  HMMA.1688.F32.TF32 R56, R240.reuse, R68, R56 ;  /* 0x00000044f038723c */ /* 0x040fe60000081038 */
[----:B------:R-:W-:Y:S04]  /*6a460*/  STL.64 [R1+0x6e8], R106 ;  /* 0x0006e86a01007387 */ /* 0x000fe80000100a00 */
[----:B------:R-:W-:Y:S01]  /*6a470*/  LDS R236, [R161+0x10600] ;  /* 0x01060000a1ec7984 */ /* 0x000fe20000000800 */
[C---:B------:R-:W-:Y:S03]  /*6a480*/  HMMA.1688.F32.TF32 R20, R240.reuse, R84, R20 ;  /* 0x00000054f014723c */ /* 0x040fe60000081014 */
[----:B------:R-:W-:Y:S04]  /*6a490*/  LDS R238, [R161+0x12600] ;  /* 0x01260000a1ee7984 */ /* 0x000fe80000000800 */
[----:B------:R-:W-:Y:S04]  /*6a4a0*/  STL.64 [R1+0x700], R4 ;  /* 0x0007000401007387 */ /* 0x000fe80000100a00 */
[----:B------:R2:W-:Y:S01]  /*6a4b0*/  STL.64 [R1+0x708], R6 ;  /* 0x0007080601007387 */ /* 0x0005e20000100a00 */
[C---:B------:R-:W-:Y:S03]  /*6a4c0*/  HMMA.1688.F32.TF32 R16, R240.reuse, R108, R16 ;  /* 0x0000006cf010723c */ /* 0x040fe60000081010 */
[----:B------:R-:W-:Y:S04]  /*6a4d0*/  LDS R237, [R189+0x10600] ;  /* 0x01060000bded7984 */ /* 0x000fe80000000800 */
[----:B------:R-:W-:Y:S01]  /*6a4e0*/  LDS R239, [R189+0x12600] ;  /* 0x01260000bdef7984 */ /* 0x000fe20000000800 */
[C---:B--2---:R-:W-:Y:S03]  /*6a4f0*/  HMMA.1688.F32.TF32 R4, R240.reuse, R88, R36 ;  /* 0x00000058f004723c */ /* 0x044fe60000081024 */
[----:B------:R-:W-:Y:S04]  /*6a500*/  STL.64 [R1+0x6f0], R60 ;  /* 0x0006f03c01007387 */ /* 0x000fe80000100a00 */
[----:B------:R-:W-:Y:S01]  /*6a510*/  STL.64 [R1+0x6f8], R62 ;  /* 0x0006f83e01007387 */ /* 0x000fe20000100a00 */
[C---:B------:R-:W-:Y:S03]  /*6a520*/  HMMA.1688.F32.TF32 R36, R240.reuse, R216, R32 ;  /* 0x000000d8f024723c */ /* 0x040fe60000081020 */
[----:B------:R-:W-:Y:S04]  /*6a530*/  STL.64 [R1+0x710], R56 ;  /* 0x0007103801007387 */ /* 0x000fe80000100a00 */
[----:B------:R-:W-:Y:S01]  /*6a540*/  STL.64 [R1+0x718], R58 ;  /* 0x0007183a01007387 */ /* 0x000fe20000100a00 */
        /* <DEDUP_REMOVED lines=26> */
[----:B------:R-:W5:Y:S01]  /*6a6f0*/  LDL.LU R179, [R1+0x7bc] ;  /* 0x0007bc0001b37983 */ /* 0x000f620000300800 */
[C---:B---3--:R-:W-:Y:S08]  /*6a700*/  HMMA.1688.F32.TF32 R32, R240.reuse, R100, R40 ;  /* 0x00000064f020723c */ /* 0x048ff00000081028 */
[C---:B------:R-:W-:Y:S08]  /*6a710*/  HMMA.1688.F32.TF32 R36, R240.reuse, R96, R132 ;  /* 0x00000060f024723c */ /* 0x040ff00000081084 */
[C---:B----4-:R-:W-:Y:S07]  /*6a720*/  HMMA.1688.F32.TF32 R4, R240.reuse, R92, R208 ;  /* 0x0000005cf004723c */ /* 0x050fee00000810d0 */
[----:B------:R-:W-:Y:S04]  /*6a730*/  STL.64 [R1+0x790], R32 ;  /* 0x0007902001007387 */ /* 0x000fe80000100a00 */
[----:B------:R3:W-:Y:S04]  /*6a740*/  STL.64 [R1+0x798], R34 ;  /* 0x0007982201007387 */ /* 0x0007e80000100a00 */
[----:B------:R-:W-:Y:S04]  /*6a750*/  STL.64 [R1+0x810], R36 ;  /* 0x0008102401007387 */ /* 0x000fe80000100a00 */
[----:B------:R-:W-:Y:S01]  /*6a760*/  STL.64 [R1+0x818], R38 ;  /* 0x0008182601007387 */ /* 0x000fe20000100a00 */
[C---:B---3--:R-:W-:Y:S03]  /*6a770*/  HMMA.1688.F32.TF32 R32, R240.reuse, R72, R28 ;  /* 0x00000048f020723c */ /* 0x048fe6000008101c */
[----:B------:R-:W-:Y:S04]  /*6a780*/  STL.64 [R1+0x800], R4 ;  /* 0x0008000401007387 */ /* 0x000fe80000100a00 */
[----:B------:R3:W-:Y:S01]  /*6a790*/  STL.64 [R1+0x808], R6 ;  /* 0x0008080601007387 */ /* 0x0007e20000100a00 */
[C---:B------:R-:W-:Y:S08]  /*6a7a0*/  HMMA.1688.F32.TF32 R28, R240.reuse, R76, R212 ;  /* 0x0000004cf01c723c */ /* 0x040ff000000810d4 */
[----:B---3--:R-:W-:Y:S01]  /*6a7b0*/  HMMA.1688.F32.TF32 R4, R240, R80, R24 ;  /* 0x00000050f004723c */ /* 0x008fe20000081018 */
        /* <DEDUP_REMOVED lines=8> */
[----:B------:R-:W-:Y:S04]  /*6a840*/  LDS R241, [R189+0x10580] ;  /* 0x01058000bdf17984 */ /* 0x000fe80000000800 */
[----:B------:R-:W3:Y:S01]  /*6a850*/  LDS R243, [R189+0x12580] ;  /* 0x01258000bdf37984 */ /* 0x000ee20000000800 */
[C---:B-1----:R-:W-:Y:S03]  /*6a860*/  HMMA.1688.F32.TF32 R4, R232.reuse, R68, R12 ;  /* 0x00000044e804723c */ /* 0x042fe6000008100c */
[----:B------:R1:W-:Y:S04]  /*6a870*/  STL.64 [R1+0x7c0], R20 ;  /* 0x0007c01401007387 */ /* 0x0003e80000100a00 */
[----:B------:R-:W-:Y:S04]  /*6a880*/  STL.64 [R1+0x7c8], R22 ;  /* 0x0007c81601007387 */ /* 0x000fe80000100a00 */
[----:B------:R-:W4:Y:S04]  /*6a890*/  LDL.LU R212, [R1+0x860] ;  /* 0x0008600001d47983 */ /* 0x000f280000300800 */
[----:B------:R-:W-:Y:S04]  /*6a8a0*/  STL.64 [R1+0x7a0], R16 ;  /* 0x0007a01001007387 */ /* 0x000fe80000100a00 */
[----:B------:R-:W-:Y:S04]  /*6a8b0*/  STL.64 [R1+0x7a8], R18 ;  /* 0x0007a81201007387 */ /* 0x000fe80000100a00 */
[----:B------:R-:W-:Y:S04]  /*6a8c0*/  STL.64 [R1+0x910], R4 ;  /* 0x0009100401007387 */ /* 0x000fe80000100a00 */
[----:B------:R5:W-:Y:S04]  /*6a8d0*/  STL.64 [R1+0x918], R6 ;  /* 0x0009180601007387 */ /* 0x000be80000100a00 */
[----:B------:R-:W4:Y:S04]  /*6a8e0*/  LDL.LU R213, [R1+0x864] ;  /* 0x0008640001d57983 */ /* 0x000f280000300800 */
[----:B------:R-:W4:Y:S04]  /*6a8f0*/  LDL.LU R214, [R1+0x868] ;  /* 0x0008680001d67983 */ /* 0x000f280000300800 */
[----:B------:R-:W4:Y:S04]  /*6a900*/  LDL.LU R215, [R1+0x86c] ;  /* 0x00086c0001d77983 */ /* 0x000f280000300800 */
        /* <DEDUP_REMOVED lines=16> */
[----:B-1----:R-:W4:Y:S01]  /*6aa10*/  LDL.LU R20, [R1+0x840] ;  /* 0x0008400001147983 */ /* 0x002f220000300800 */
[C---:B--2---:R-:W-:Y:S08]  /*6aa20*/  HMMA.1688.F32.TF32 R8, R232.reuse, R88, R8 ;  /* 0x00000058e808723c */ /* 0x044ff00000081008 */
[C---:B-----5:R-:W-:Y:S11]  /*6aa30*/  HMMA.1688.F32.TF32 R4, R232.reuse, R216, R176 ;  /* 0x000000d8e804723c */ /* 0x060ff600000810b0 */
[----:B------:R-:W-:Y:S04]  /*6aa40*/  @!UPT UIADD3 URZ, URZ, URZ, URZ ;  /* 0x0000003f3f3ff290 */ /* 0x000fe8000fffe03f */
[----:B------:R1:W-:Y:S04]  /*6aa50*/  STL.64 [R1+0x900], R8 ;  /* 0x0009000801007387 */ /* 0x0003e80000100a00 */
[----:B------:R2:W-:Y:S04]  /*6aa60*/  STL.64 [R1+0x908], R10 ;  /* 0x0009080a01007387 */ /* 0x0005e80000100a00 */
        /* <DEDUP_REMOVED lines=13> */
[----:B-1----:R-:W5:Y:S04]  /*6ab40*/  LDL.LU R8, [R1+0xfa0] ;  /* 0x000fa00001087983 */ /* 0x002f680000300800 */
[----:B------:R-:W5:Y:S04]  /*6ab50*/  LDL.LU R9, [R1+0xfa4] ;  /* 0x000fa40001097983 */ /* 0x000f680000300800 */
[----:B--2---:R-:W2:Y:S04]  /*6ab60*/  LDL.LU R10, [R1+0xfa8] ;  /* 0x000fa800010a7983 */ /* 0x004ea80000300800 */
[----:B------:R-:W2:Y:S01]  /*6ab70*/  LDL.LU R11, [R1+0xfac] ;  /* 0x000fac00010b7983 */ /* 0x000ea20000300800 */
[C---:B---3--:R-:W-:Y:S03]  /*6ab80*/  HMMA.1688.F32.TF32 R4, R232.reuse, R128, R12 ;  /* 0x00000080e804723c */ /* 0x048fe6000008100c */
[----:B------:R-:W3:Y:S11]  /*6ab90*/  LDL.LU R12, [R1+0xf80] ;  /* 0x000f8000010c7983 */ /* 0x000ef60000300800 */
[----:B------:R-:W-:Y:S09]  /*6aba0*/  @!UPT UIADD3 URZ, URZ, URZ, URZ ;  /* 0x0000003f3f3ff290 */ /* 0x000ff2000fffe03f */
[----:B------:R-:W-:Y:S04]  /*6abb0*/  STL.64 [R1+0x8e0], R4 ;  /* 0x0008e00401007387 */ /* 0x000fe80000100a00 */
[----:B------:R4:W-:Y:S02]  /*6abc0*/  STL.64 [R1+0x8e8], R6 ;  /* 0x0008e80601007387 */ /* 0x0009e40000100a00 */
[C---:B----4-:R-:W-:Y:S08]  /*6abd0*/  HMMA.1688.F32.TF32 R4, R232.reuse, R124, R208 ;  /* 0x0000007ce804723c */ /* 0x050ff000000810d0 */
[C---:B------:R-:W-:Y:S08]  /*6abe0*/  HMMA.1688.F32.TF32 R32, R232.reuse, R120, R28 ;  /* 0x00000078e820723c */ /* 0x040ff0000008101c */
[C---:B------:R-:W-:Y:S07]  /*6abf0*/  HMMA.1688.F32.TF32 R28, R232.reuse, R116, R212 ;  /* 0x00000074e81c723c */ /* 0x040fee00000810d4 */
[----:B------:R-:W-:Y:S04]  /*6ac00*/  STL.64 [R1+0x8d0], R4 ;  /* 0x0008d00401007387 */ /* 0x000fe80000100a00 */
[----:B------:R1:W-:Y:S02]  /*6ac10*/  STL.64 [R1+0x8d8], R6 ;  /* 0x0008d80601007387 */ /* 0x0003e40000100a00 */
[----:B-1----:R-:W-:Y:S02]  /*6ac20*/  HMMA.1688.F32.TF32 R4, R232, R112, R24 ;  /* 0x00000070e804723c */ /* 0x002fe40000081018 */
[----:B------:R-:W-:Y:S01]  /*6ac30*/  STL.64 [R1+0x8c0], R32 ;  /* 0x0008c02001007387 */ /* 0x000fe20000100a00 */
[----:B------:R-:W-:Y:S01]  /*6ac40*/  IMAD.MOV.U32 R13, RZ, RZ, R162 ;  /* 0x000000ffff0d7224 */ /* 0x000fe200078e00a2 */
[----:B------:R-:W-:-:S02]  /*6ac50*/  MOV R14, R2 ;  /* 0x00000002000e7202 */ /* 0x000fc40000000f00 */
[----:B------:R-:W-:Y:S01]  /*6ac60*/  STL.64 [R1+0x8c8], R34 ;  /* 0x0008c82201007387 */ /* 0x000fe20000100a00 */
[----:B------:R-:W-:-:S03]  /*6ac70*/  IMAD.MOV.U32 R15, RZ, RZ, R0 ;  /* 0x000000ffff0f7224 */ /* 0x000fc600078e0000 */
[----:B------:R-:W-:Y:S04]  /*6ac80*/  STL.64 [R1+0x8b0], R28 ;  /* 0x0008b01c01007387 */ /* 0x000fe80000100a00 */
[----:B------:R-:W-:Y:S09]  /*6ac90*/  STL.64 [R1+0x8b8], R30 ;  /* 0x0008b81e01007387 */ /* 0x000ff20000100a00 */
[----:B------:R5:W-:Y:S01]  /*6aca0*/  STL [R1+0x8a0], R4 ;  /* 0x0008a00401007387 */ /* 0x000be20000100800 */
[----:B------:R-:W-:Y:S01]  /*6acb0*/  IMAD.MOV.U32 R162, RZ, RZ, R5 ;  /* 0x000000ffffa27224 */ /* 0x000fe200078e0005 */
[----:B------:R-:W-:Y:S01]  /*6acc0*/  MOV R2, R6 ;  /* 0x0000000600027202 */ /* 0x000fe20000000f00 */
[----:B------:R-:W-:-:S05]  /*6acd0*/  IMAD.MOV.U32 R0, RZ, RZ, R7 ;  /* 0x000000ffff007224 */ /* 0x000fca00078e0007 */
[----:B------:R-:W-:Y:S04]  /*6ace0*/  STL [R1+0x444c], R0 ;  /* 0x00444c0001007387 */ /* 0x000fe80000100800 */
[----:B------:R-:W-:Y:S04]  /*6acf0*/  STL [R1+0x4448], R2 ;  /* 0x0044480201007387 */ /* 0x000fe80000100800 */
[----:B------:R-:W-:Y:S01]  /*6ad00*/  STL [R1+0x4444], R162 ;  /* 0x004444a201007387 */ /* 0x000fe20000100800 */
[C---:B-----5:R-:W-:Y:S11]  /*6ad10*/  HMMA.1688.F32.TF32 R4, R232.reuse, R100, R20 ;  /* 0x00000064e804723c */ /* 0x060ff60000081014 */
[----:B------:R-:W-:Y:S11]  /*6ad20*/  @!UPT UIADD3 URZ, URZ, URZ, URZ ;  /* 0x0000003f3f3ff290 */ /* 0x000ff6000fffe03f */
[----:B------:R-:W-:Y:S01]  /*6ad30*/  @!UPT UIADD3 URZ, URZ, URZ, URZ ;  /* 0x0000003f3f3ff290 */ /* 0x000fe2000fffe03f */
[----:B------:R-:W-:Y:S04]  /*6ad40*/  STL.64 [R1+0x890], R4 ;  /* 0x0008900401007387 */ /* 0x000fe80000100a00 */
[----:B------:R1:W-:Y:S02]  /*6ad50*/  STL.64 [R1+0x898], R6 ;  /* 0x0008980601007387 */ /* 0x0003e40000100a00 */
[C---:B-1----:R-:W-:Y:S08]  /*6ad60*/  HMMA.1688.F32.TF32 R4, R232.reuse, R96, R16 ;  /* 0x00000060e804723c */ /* 0x042ff00000081010 */
[C---:B--2---:R-:W-:Y:S11]  /*6ad70*/  HMMA.1688.F32.TF32 R8, R232.reuse, R92, R8 ;  /* 0x0000005ce808723c */ /* 0x044ff60000081008 */
[----:B------:R-:W-:Y:S04]  /*6ad80*/  @!UPT UIADD3 URZ, URZ, URZ, URZ ;  /* 0x0000003f3f3ff290 */ /* 0x000fe8000fffe03f */
[----:B------:R1:W-:Y:S01]  /*6ad90*/  STL [R1+0x880], R4 ;  /* 0x0008800401007387 */ /* 0x0003e20000100800 */
[----:B------:R-:W-:Y:S01]  /*6ada0*/  IMAD.MOV.U32 R0, RZ, RZ, R5 ;  /* 0x000000ffff007224 */ /* 0x000fe200078e0005 */
[----:B------:R-:W-:Y:S01]  /*6adb0*/  MOV R2, R6 ;  /* 0x0000000600027202 */ /* 0x000fe20000000f00 */
[----:B------:R-:W-:Y:S02]  /*6adc0*/  IMAD.MOV.U32 R162, RZ, RZ, R7 ;  /* 0x000000ffffa27224 */ /* 0x000fe400078e0007 */
[----:B-1----:R-:W-:Y:S03]  /*6add0*/  HMMA.1688.F32.TF32 R4, R232, R72, R176 ;  /* 0x00000048e804723c */ /* 0x002fe600000810b0 */
[----:B------:R1:W-:Y:S04]  /*6ade0*/  STL [R1+0x4458], R162 ;  /* 0x004458a201007387 */ /* 0x0003e80000100800 */
[----:B------:R2:W-:Y:S04]  /*6adf0*/  STL [R1+0x4454], R2 ;  /* 0x0044540201007387 */ /* 0x0005e80000100800 */
[----:B------:R4:W-:Y:S04]  /*6ae00*/  STL [R1+0x4450], R0 ;  /* 0x0044500001007387 */ /* 0x0009e80000100800 */
[----:B------:R-:W-:Y:S04]  /*6ae10*/  STL.64 [R1+0x870], R8 ;  /* 0x0008700801007387 */ /* 0x000fe80000100a00 */
[----:B------:R-:W-:Y:S04]  /*6ae20*/  STL.64 [R1+0x878], R10 ;  /* 0x0008780a01007387 */ /* 0x000fe80000100a00 */
[----:B------:R3:W-:Y:S01]  /*6ae30*/  STL [R1+0x860], R4 ;  /* 0x0008600401007387 */ /* 0x0007e20000100800 */
[----:B-1----:R-:W-:Y:S01]  /*6ae40*/  IMAD.MOV.U32 R162, RZ, RZ, R5 ;  /* 0x000000ffffa27224 */ /* 0x002fe200078e0005 */
[----:B--2---:R-:W-:Y:S01]  /*6ae50*/  MOV R2, R6 ;  /* 0x0000000600027202 */ /* 0x004fe20000000f00 */
[----:B----4-:R-:W-:-:S02]  /*6ae60*/  IMAD.MOV.U32 R0, RZ, RZ, R7 ;  /* 0x000000ffff007224 */ /* 0x010fc400078e0007 */
[C---:B---3--:R-:W-:Y:S03]  /*6ae70*/  HMMA.1688.F32.TF32 R4, R232.reuse, R76, R12 ;  /* 0x0000004ce804723c */ /* 0x048fe6000008100c */
[----:B------:R-:W-:Y:S04]  /*6ae80*/  STL [R1+0x4464], R0 ;  /* 0x0044640001007387 */ /* 0x000fe80000100800 */
[----:B------:R-:W-:Y:S04]  /*6ae90*/  STL [R1+0x4460], R2 ;  /* 0x0044600201007387 */ /* 0x000fe80000100800 */
[----:B------:R-:W-:Y:S04]  /*6aea0*/  STL [R1+0x445c], R162 ;  /* 0x00445ca201007387 */ /* 0x000fe80000100800 */
[----:B------:R-:W2:Y:S08]  /*6aeb0*/  LDL.LU R12, [R1+0xbe0] ;  /* 0x000be000010c7983 */ /* 0x000eb00000300800 */
[----:B------:R-:W-:Y:S04]  /*6aec0*/  STL.64 [R1+0x850], R4 ;  /* 0x0008500401007387 */ /* 0x000fe80000100a00 */
[----:B------:R1:W-:Y:S04]  /*6aed0*/  STL.64 [R1+0x858], R6 ;  /* 0x0008580601007387 */ /* 0x0003e80000100a00 */
        /* <DEDUP_REMOVED lines=79> */
[C---:B-1----:R-:W-:Y:S11]  /*6b3d0*/  HMMA.1688.F32.TF32 R4, R232.reuse, R80, R104 ;  /* 0x00000050e804723c */ /* 0x042ff60000081068 */
[----:B------:R-:W-:Y:S11]  /*6b3e0*/  @!UPT UIADD3 URZ, URZ, URZ, URZ ;  /* 0x0000003f3f3ff290 */ /* 0x000ff6000fffe03f */
[----:B------:R-:W-:Y:S01]  /*6b3f0*/  @!UPT UIADD3 URZ, URZ, URZ, URZ ;  /* 0x0000003f3f3ff290 */ /* 0x000fe2000fffe03f */
[----:B------:R1:W-:Y:S01]  /*6b400*/  STL [R1+0x840], R4 ;  /* 0x0008400401007387 */ /* 0x0003e20000100800 */
[----:B------:R-:W-:Y:S01]  /*6b410*/  IMAD.MOV.U32 R0, RZ, RZ, R5 ;  /* 0x000000ffff007224 */ /* 0x000fe200078e0005 */
[----:B------:R-:W-:Y:S01]  /*6b420*/  MOV R2, R6 ;  /* 0x0000000600027202 */ /* 0x000fe20000000f00 */
[----:B------:R-:W-:Y:S01]  /*6b430*/  IMAD.MOV.U32 R162, RZ, RZ, R7 ;  /* 0x000000ffffa27224 */ /* 0x000fe200078e0007 */
[C---:B--2---:R-:W-:Y:S08]  /*6b440*/  HMMA.1688.F32.TF32 R64, R232.reuse, R84, R64 ;  /* 0x00000054e840723c */ /* 0x044ff00000081040 */
[----:B-1----:R-:W-:Y:S01]  /*6b450*/  HMMA.1688.F32.TF32 R4, R232, R108, R60 ;  /* 0x0000006ce804723c */ /* 0x002fe2000008103c */
[----:B------:R1:W-:Y:S04]  /*6b460*/  STL [R1+0x4470], R162 ;  /* 0x004470a201007387 */ /* 0x0003e80000100800 */
[----:B------:R2:W-:Y:S04]  /*6b470*/  STL [R1+0x446c], R2 ;  /* 0x00446c0201007387 */ /* 0x0005e80000100800 */
[----:B------:R1:W-:Y:S01]  /*6b480*/  STL [R1+0x4468], R0 ;  /* 0x0044680001007387 */ /* 0x0003e20000100800 */
[C---:B------:R-:W-:Y:S03]  /*6b490*/  HMMA.1688.F32.TF32 R28, R240.reuse, R96, R28 ;  /* 0x00000060f01c723c */ /* 0x040fe6000008101c */
[----:B------:R-:W-:Y:S04]  /*6b4a0*/  LDS R232, [R161+0x10680] ;  /* 0x01068000a1e87984 */ /* 0x000fe80000000800 */
[----:B------:R-:W-:Y:S04]  /*6b4b0*/  STL.64 [R1+0x830], R64 ;  /* 0x0008304001007387 */ /* 0x000fe80000100a00 */
[----:B------:R-:W-:Y:S01]  /*6b4c0*/  STL.64 [R1+0x838], R66 ;  /* 0x0008384201007387 */ /* 0x000fe20000100a00 */
[----:B---3--:R-:W-:Y:S02]  /*6b4d0*/  HMMA.1688.F32.TF32 R56, R240, R68, R56 ;  /* 0x00000044f038723c */ /* 0x008fe40000081038 */
[----:B-1----:R-:W-:Y:S01]  /*6b4e0*/  IMAD.MOV.U32 R162, RZ, RZ, R5 ;  /* 0x000000ffffa27224 */ /* 0x002fe200078e0005 */
[----:B--2---:R-:W-:Y:S01]  /*6b4f0*/  MOV R2, R6 ;  /* 0x0000000600027202 */ /* 0x004fe20000000f00 */
[----:B------:R1:W-:Y:S01]  /*6b500*/  STL [R1+0x7b0], R4 ;  /* 0x0007b00401007387 */ /* 0x0003e20000100800 */
[----:B------:R-:W-:-:S03]  /*6b510*/  IMAD.MOV.U32 R0, RZ, RZ, R7 ;  /* 0x000000ffff007224 */ /* 0x000fc600078e0007 */
[----:B------:R-:W-:Y:S01]  /*6b520*/  LDS R234, [R161+0x12680] ;  /* 0x01268000a1ea7984 */ /* 0x000fe20000000800 */
[C---:B------:R-:W-:Y:S03]  /*6b530*/  HMMA.1688.F32.TF32 R24, R240.reuse, R72, R24 ;  /* 0x00000048f018723c */ /* 0x040fe60000081018 */
[----:B------:R-:W-:Y:S04]  /*6b540*/  LDS R233, [R189+0x10680] ;  /* 0x01068000bde97984 */ /* 0x000fe80000000800 */
[----:B------:R-:W2:Y:S01]  /*6b550*/  LDS R235, [R189+0x12680] ;  /* 0x01268000bdeb7984 */ /* 0x000ea20000000800 */
[C---:B-1----:R-:W-:Y:S06]  /*6b560*/  HMMA.1688.F32.TF32 R4, R240.reuse, R88, R36 ;  /* 0x00000058f004723c */ /* 0x042fec0000081024 */
[----:B------:R-:W-:Y:S02]  /*6b570*/  STL.64 [R1+0x820], R56 ;  /* 0x0008203801007387 */ /* 0x000fe40000100a00 */
[C---:B----4-:R-:W-:Y:S02]  /*6b580*/  HMMA.1688.F32.TF32 R32, R240.reuse, R216, R32 ;  /* 0x000000d8f020723c */ /* 0x050fe40000081020 */
[----:B------:R-:W-:Y:S06]  /*6b590*/  STL.64 [R1+0x828], R58 ;  /* 0x0008283a01007387 */ /* 0x000fec0000100a00 */
        /* <DEDUP_REMOVED lines=10> */
[C---:B-----5:R-:W-:Y:S03]  /*6b640*/  HMMA.1688.F32.TF32 R36, R240.reuse, R116, R40 ;  /* 0x00000074f024723c */ /* 0x060fe60000081028 */
[----:B------:R1:W-:Y:S05]  /*6b650*/  STL.64 [R1+0x968], R6 ;  /* 0x0009680601007387 */ /* 0x0003ea0000100a00 */
[C---:B-1----:R-:W-:Y:S06]  /*6b660*/  HMMA.1688.F32.TF32 R4, R240.reuse, R112, R132 ;  /* 0x00000070f004723c */ /* 0x042fec0000081084 */
[----:B------:R-:W-:Y:S04]  /*6b670*/  STL.64 [R1+0x970], R32 ;  /* 0x0009702001007387 */ /* 0x000fe80000100a00 */
[----:B------:R1:W-:Y:S05]  /*6b680*/  STL.64 [R1+0x978], R34 ;  /* 0x0009782201007387 */ /* 0x0003ea0000100a00 */
[----:B------:R-:W-:Y:S04]  /*6b690*/  STL.64 [R1+0x980], R36 ;  /* 0x0009802401007387 */ /* 0x000fe80000100a00 */
[----:B------:R-:W-:Y:S01]  /*6b6a0*/  STL.64 [R1+0x988], R38 ;  /* 0x0009882601007387 */ /* 0x000fe20000100a00 */
[C---:B-1----:R-:W-:Y:S03]  /*6b6b0*/  HMMA.1688.F32.TF32 R32, R240.reuse, R100, R208 ;  /* 0x00000064f020723c */ /* 0x042fe600000810d0 */
[----:B------:R-:W-:Y:S04]  /*6b6c0*/  STL.64 [R1+0x990], R4 ;  /* 0x0009900401007387 */ /* 0x000fe80000100a00 */
[----:B------:R1:W-:Y:S02]  /*6b6d0*/  STL.64 [R1+0x998], R6 ;  /* 0x0009980601007387 */ /* 0x0003e40000100a00 */
[C---:B-1----:R-:W-:Y:S11]  /*6b6e0*/  HMMA.1688.F32.TF32 R4, R240.reuse, R92, R212 ;  /* 0x0000005cf004723c */ /* 0x042ff600000810d4 */
[----:B------:R-:W-:Y:S03]  /*6b6f0*/  @!UPT UIADD3 URZ, URZ, URZ, URZ ;  /* 0x0000003f3f3ff290 */ /* 0x000fe6000fffe03f */
[----:B------:R-:W-:Y:S04]  /*6b700*/  STL.64 [R1+0x9a0], R32 ;  /* 0x0009a02001007387 */ /* 0x000fe80000100a00 */
[----:B------:R-:W-:Y:S04]  /*6b710*/  STL.64 [R1+0x9a8], R34 ;  /* 0x0009a82201007387 */ /* 0x000fe80000100a00 */
[----:B------:R-:W-:Y:S01]  /*6b720*/  STL.64 [R1+0x9b0], R28 ;  /* 0x0009b01c01007387 */ /* 0x000fe20000100a00 */
[C---:B------:R-:W-:Y:S03]  /*6b730*/  HMMA.1688.F32.TF32 R20, R240.reuse, R76, R20 ;  /* 0x0000004cf014723c */ /* 0x040fe60000081014 */
        /* <DEDUP_REMOVED lines=10> */
[----:B------:R-:W-:Y:S04]  /*6b7e0*/  STL.64 [R1+0xcd0], R4 ;  /* 0x000cd00401007387 */ /* 0x000fe80000100a00 */
[----:B------:R1:W-:Y:S02]  /*6b7f0*/  STL.64 [R1+0xcd8], R6 ;  /* 0x000cd80601007387 */ /* 0x0003e40000100a00 */
[C---:B-1----:R-:W-:Y:S02]  /*6b800*/  HMMA.1688.F32.TF32 R4, R236.reuse, R68, R12 ;  /* 0x00000044ec04723c */ /* 0x042fe4000008100c */
[----:B------:R-:W-:Y:S04]  /*6b810*/  STL.64 [R1+0xd60], R16 ;  /* 0x000d601001007387 */ /* 0x000fe80000100a00 */
[----:B------:R-:W-:Y:S04]  /*6b820*/  STL.64 [R1+0xd68], R18 ;  /* 0x000d681201007387 */ /* 0x000fe80000100a00 */
[----:B------:R-:W3:Y:S04]  /*6b830*/  LDL.LU R176, [R1+0xa70] ;  /* 0x000a700001b07983 */ /* 0x000ee80000300800 */
[----:B------:R1:W-:Y:S04]  /*6b840*/  STL.64 [R1+0xcc0], R8 ;  /* 0x000cc00801007387 */ /* 0x0003e80000100a00 */
[----:B------:R4:W-:Y:S05]  /*6b850*/  STL.64 [R1+0xcc8], R10 ;  /* 0x000cc80a01007387 */ /* 0x0009ea0000100a00 */
[----:B------:R-:W-:Y:S04]  /*6b860*/  STL.64 [R1+0xcb0], R4 ;  /* 0x000cb00401007387 */ /* 0x000fe80000100a00 */
[----:B------:R5:W-:Y:S04]  /*6b870*/  STL.64 [R1+0xcb8], R6 ;  /* 0x000cb80601007387 */ /* 0x000be80000100a00 */
[----:B------:R-:W3:Y:S04]  /*6b880*/  LDL.LU R177, [R1+0xa74] ;  /* 0x000a740001b17983 */ /* 0x000ee80000300800 */
[----:B------:R-:W3:Y:S04]  /*6b890*/  LDL.LU R178, [R1+0xa78] ;  /* 0x000a780001b27983 */ /* 0x000ee80000300800 */
[----:B------:R-:W3:Y:S04]  /*6b8a0*/  LDL.LU R179, [R1+0xa7c] ;  /* 0x000a7c0001b37983 */ /* 0x000ee80000300800 */
[----:B-1----:R-:W2:Y:S04]  /*6b8b0*/  LDL.LU R8, [R1+0xa80] ;  /* 0x000a800001087983 */ /* 0x002ea80000300800 */
[----:B------:R-:W2:Y:S04]  /*6b8c0*/  LDL.LU R9, [R1+0xa84] ;  /* 0x000a840001097983 */ /* 0x000ea80000300800 */
[----:B----4-:R-:W4:Y:S04]  /*6b8d0*/  LDL.LU R10, [R1+0xa88] ;  /* 0x000a8800010a7983 */ /* 0x010f280000300800 */
        /* <DEDUP_REMOVED lines=89> */
[C---:B--2---:R-:W-:Y:S08]  /*6be70*/  HMMA.1688.F32.TF32 R56, R236.reuse, R100, R56 ;  /* 0x00000064ec38723c */ /* 0x044ff00000081038 */
[C---:B---3--:R-:W-:Y:S08]  /*6be80*/  HMMA.1688.F32.TF32 R104, R236.reuse, R120, R104 ;  /* 0x00000078ec68723c */ /* 0x048ff00000081068 */
[C---:B----4-:R-:W-:Y:S08]  /*6be90*/  HMMA.1688.F32.TF32 R240, R236.reuse, R88, R140 ;  /* 0x00000058ecf0723c */ /* 0x050ff0000008108c */
[C---:B------:R-:W-:Y:S08]  /*6bea0*/  HMMA.1688.F32.TF32 R140, R236.reuse, R216, R136 ;  /* 0x000000d8ec8c723c */ /* 0x040ff00000081088 */
[C---:B-----5:R-:W-:Y:S07]  /*6beb0*/  HMMA.1688.F32.TF32 R4, R236.reuse, R128, R224 ;  /* 0x00000080ec04723c */ /* 0x060fee00000810e0 */
[----:B------:R-:W-:Y:S01]  /*6bec0*/  STL.64 [R1+0xca0], R240 ;  /* 0x000ca0f001007387 */ /* 0x000fe20000100a00 */
[C---:B------:R-:W-:Y:S03]  /*6bed0*/  HMMA.1688.F32.TF32 R136, R236.reuse, R124, R220 ;  /* 0x0000007cec88723c */ /* 0x040fe600000810dc */
        /* <DEDUP_REMOVED lines=8> */
[----:B-1----:R-:W-:Y:S03]  /*6bf60*/  HMMA.1688.F32.TF32 R4, R236, R116, R64 ;  /* 0x00000074ec04723c */ /* 0x002fe60000081040 */
[----:B------:R-:W-:Y:S04]  /*6bf70*/  STL.64 [R1+0xd40], R136 ;  /* 0x000d408801007387 */ /* 0x000fe80000100a00 */
[----:B------:R-:W-:Y:S04]  /*6bf80*/  STL.64 [R1+0xd48], R138 ;  /* 0x000d488a01007387 */ /* 0x000fe80000100a00 */
[----:B------:R-:W-:Y:S04]  /*6bf90*/  STL.64 [R1+0xd30], R104 ;  /* 0x000d306801007387 */ /* 0x000fe80000100a00 */
[----:B------:R-:W-:Y:S01]  /*6bfa0*/  STL.64 [R1+0xd38], R106 ;  /* 0x000d386a01007387 */ /* 0x000fe20000100a00 */
[----:B------:R-:W-:Y:S03]  /*6bfb0*/  HMMA.1688.F32.TF32 R28, R232, R88, R28 ;  /* 0x00000058e81c723c */ /* 0x000fe6000008101c */
[----:B------:R-:W-:Y:S04]  /*6bfc0*/  LDS R241, [R189+0x10700] ;  /* 0x01070000bdf17984 */ /* 0x000fe80000000800 */
[----:B------:R-:W1:Y:S04]  /*6bfd0*/  LDS R243, [R189+0x12700] ;  /* 0x01270000bdf37984 */ /* 0x000e680000000800 */
[----:B------:R-:W-:Y:S04]  /*6bfe0*/  STL.64 [R1+0xd20], R4 ;  /* 0x000d200401007387 */ /* 0x000fe80000100a00 */
[----:B------:R2:W-:Y:S02]  /*6bff0*/  STL.64 [R1+0xd28], R6 ;  /* 0x000d280601007387 */ /* 0x0005e40000100a00 */
[C---:B--2---:R-:W-:Y:S02]  /*6c000*/  HMMA.1688.F32.TF32 R4, R236.reuse, R96, R36 ;  /* 0x00000060ec04723c */ /* 0x044fe40000081024 */
[----:B------:R-:W-:Y:S04]  /*6c010*/  STL.64 [R1+0xd10], R60 ;  /* 0x000d103c01007387 */ /* 0x000fe80000100a00 */
[----:B------:R-:W-:Y:S04]  /*6c020*/  STL.64 [R1+0xd18], R62 ;  /* 0x000d183e01007387 */ /* 0x000fe80000100a00 */
[----:B------:R-:W-:Y:S01]  /*6c030*/  STL.64 [R1+0xd00], R56 ;  /* 0x000d003801007387 */ /* 0x000fe20000100a00 */
[C---:B------:R-:W-:Y:S03]  /*6c040*/  HMMA.1688.F32.TF32 R36, R236.reuse, R92, R32 ;  /* 0x0000005cec24723c */ /* 0x040fe60000081020 */
[----:B------:R-:W-:Y:S05]  /*6c050*/  STL.64 [R1+0xd08], R58 ;  /* 0x000d083a01007387 */ /* 0x000fea0000100a00 */
[C---:B------:R-:W-:Y:S04]  /*6c060*/  HMMA.1688.F32.TF32 R32, R236.reuse, R72, R52 ;  /* 0x00000048ec20723c */ /* 0x040fe80000081034 */
[----:B------:R-:W-:Y:S04]  /*6c070*/  STL.64 [R1+0xd80], R4 ;  /* 0x000d800401007387 */ /* 0x000fe80000100a00 */
[----:B------:R2:W-:Y:S02]  /*6c080*/  STL.64 [R1+0xd88], R6 ;  /* 0x000d880601007387 */ /* 0x0005e40000100a00 */
[----:B--2---:R-:W-:Y:S05]  /*6c090*/  HMMA.1688.F32.TF32 R4, R236, R76, R48 ;  /* 0x0000004cec04723c */ /* 0x004fea0000081030 */
[----:B------:R-:W-:Y:S04]  /*6c0a0*/  STL.64 [R1+0xcf0], R36 ;  /* 0x000cf02401007387 */ /* 0x000fe80000100a00 */
[----:B------:R-:W-:Y:S11]  /*6c0b0*/  STL.64 [R1+0xcf8], R38 ;  /* 0x000cf82601007387 */ /* 0x000ff60000100a00 */
[----:B------:R-:W-:Y:S03]  /*6c0c0*/  @!UPT UIADD3 URZ, URZ, URZ, URZ ;  /* 0x0000003f3f3ff290 */ /* 0x000fe6000fffe03f */
[----:B------:R-:W-:Y:S01]  /*6c0d0*/  STL.64 [R1+0xc50], R4 ;  /* 0x000c500401007387 */ /* 0x000fe20000100a00 */
[----:B------:R-:W-:-:S03]  /*6c0e0*/  MOV R188, R7 ;  /* 0x0000000700bc7202 */ /* 0x000fc60000000f00 */
[----:B------:R-:W-:Y:S04]  /*6c0f0*/  STL.64 [R1+0xc80], R32 ;  /* 0x000c802001007387 */ /* 0x000fe80000100a00 */
[----:B------:R2:W-:Y:S04]  /*6c100*/  STL.64 [R1+0xc88], R34 ;  /* 0x000c882201007387 */ /* 0x0005e80000100a00 */
[----:B------:R3:W-:Y:S01]  /*6c110*/  STL [R1+0xc58], R6 ;  /* 0x000c580601007387 */ /* 0x0007e20000100800 */
[C---:B--2---:R-:W-:Y:S08]  /*6c120*/  HMMA.1688.F32.TF32 R32, R236.reuse, R80, R44 ;  /* 0x00000050ec20723c */ /* 0x044ff0000008102c */
[----:B---3--:R-:W-:Y:S01]  /*6c130*/  HMMA.1688.F32.TF32 R4, R236, R84, R40 ;  /* 0x00000054ec04723c */ /* 0x008fe20000081028 */
[----:B------:R2:W-:Y:S11]  /*6c140*/  STL [R1+0x4440], R188 ;  /* 0x004440bc01007387 */ /* 0x0005f60000100800 */
[----:B------:R-:W-:Y:S11]  /*6c150*/  @!UPT UIADD3 URZ, URZ, URZ, URZ ;  /* 0x0000003f3f3ff290 */ /* 0x000ff6000fffe03f */
[----:B------:R-:W-:Y:S01]  /*6c160*/  STL.64 [R1+0xc10], R4 ;  /* 0x000c100401007387 */ /* 0x000fe20000100a00 */
[----:B--2---:R-:W-:-:S03]  /*6c170*/  IMAD.MOV.U32 R188, RZ, RZ, R7 ;  /* 0x000000ffffbc7224 */ /* 0x004fc600078e0007 */
[----:B------:R-:W-:Y:S04]  /*6c180*/  STL.64 [R1+0xc30], R32 ;  /* 0x000c302001007387 */ /* 0x000fe80000100a00 */
[----:B------:R-:W-:Y:S04]  /*6c190*/  STL.64 [R1+0xc38], R34 ;  /* 0x000c382201007387 */ /* 0x000fe80000100a00 */
[----:B------:R2:W-:Y:S02]  /*6c1a0*/  STL [R1+0xc18], R6 ;  /* 0x000c180601007387 */ /* 0x0005e40000100800 */
[----:B--2---:R-:W-:Y:S02]  /*6c1b0*/  HMMA.1688.F32.TF32 R4, R236, R108, R132 ;  /* 0x0000006cec04723c */ /* 0x004fe40000081084 */
[----:B------:R-:W-:Y:S04]  /*6c1c0*/  LDS R236, [R161+0x10780] ;  /* 0x01078000a1ec7984 */ /* 0x000fe80000000800 */
[----:B------:R-:W-:Y:S02]  /*6c1d0*/  LDS R238, [R161+0x12780] ;  /* 0x01278000a1ee7984 */ /* 0x000fe40000000800 */
[C---:B------:R-:W-:Y:S02]  /*6c1e0*/  HMMA.1688.F32.TF32 R32, R232.reuse, R68, R208 ;  /* 0x00000044e820723c */ /* 0x040fe400000810d0 */
[----:B------:R-:W-:Y:S04]  /*6c1f0*/  LDS R237, [R189+0x10780] ;  /* 0x01078000bded7984 */ /* 0x000fe80000000800 */
[----:B------:R-:W2:Y:S09]  /*6c200*/  LDS R239, [R189+0x12780] ;  /* 0x01278000bdef7984 */ /* 0x000eb20000000800 */
[----:B------:R-:W-:Y:S04]  /*6c210*/  STL.64 [R1+0xbd0], R4 ;  /* 0x000bd00401007387 */ /* 0x000fe80000100a00 */
[----:B------:R3:W-:Y:S02]  /*6c220*/  STL.64 [R1+0xbd8], R6 ;  /* 0x000bd80601007387 */ /* 0x0007e40000100a00 */
[C---:B---3--:R-:W-:Y:S02]  /*6c230*/  HMMA.1688.F32.TF32 R4, R232.reuse, R216, R212 ;  /* 0x000000d8e804723c */ /* 0x048fe400000810d4 */
[----:B------:R-:W-:Y:S04]  /*6c240*/  STL.64 [R1+0xbf0], R32 ;  /* 0x000bf02001007387 */ /* 0x000fe80000100a00 */
[----:B------:R-:W-:Y:S04]  /*6c250*/  STL.64 [R1+0xbf8], R34 ;  /* 0x000bf82201007387 */ /* 0x000fe80000100a00 */
[----:B------:R-:W-:Y:S04]  /*6c260*/  STL.64 [R1+0xbc0], R28 ;  /* 0x000bc01c01007387 */ /* 0x000fe80000100a00 */
[----:B------:R-:W-:Y:S09]  /*6c270*/  STL.64 [R1+0xbc8], R30 ;  /* 0x000bc81e01007387 */ /* 0x000ff20000100a00 */
[----:B------:R-:W-:Y:S04]  /*6c280*/  STL.64 [R1+0xba0], R4 ;  /* 0x000ba00401007387 */ /* 0x000fe80000100a00 */
[----:B------:R3:W-:Y:S02]  /*6c290*/  STL.64 [R1+0xba8], R6 ;  /* 0x000ba80601007387 */ /* 0x0007e40000100a00 */
[C---:B---3--:R-:W-:Y:S08]  /*6c2a0*/  HMMA.1688.F32.TF32 R4, R232.reuse, R128, R24 ;  /* 0x00000080e804723c */ /* 0x048ff00000081018 */
[C---:B------:R-:W-:Y:S11]  /*6c2b0*/  HMMA.1688.F32.TF32 R20, R232.reuse, R124, R20 ;  /* 0x0000007ce814723c */ /* 0x040ff60000081014 */
[----:B------:R-:W-:Y:S04]  /*6c2c0*/  @!UPT UIADD3 URZ, URZ, URZ, URZ ;  /* 0x0000003f3f3ff290 */ /* 0x000fe8000fffe03f */
[----:B------:R-:W-:Y:S04]  /*6c2d0*/  STL.64 [R1+0xb80], R4 ;  /* 0x000b800401007387 */ /* 0x000fe80000100a00 */
[----:B------:R3:W-:Y:S02]  /*6c2e0*/  STL.64 [R1+0xb88], R6 ;  /* 0x000b880601007387 */ /* 0x0007e40000100a00 */
[C---:B---3--:R-:W-:Y:S02]  /*6c2f0*/  HMMA.1688.F32.TF32 R4, R232.reuse, R120, R16 ;  /* 0x00000078e804723c */ /* 0x048fe40000081010 */
[----:B------:R-:W-:Y:S04]  /*6c300*/  STL.64 [R1+0xb60], R20 ;  /* 0x000b601401007387 */ /* 0x000fe80000100a00 */
[----:B------:R-:W-:Y:S02]  /*6c310*/  STL.64 [R1+0xb68], R22 ;  /* 0x000b681601007387 */ /* 0x000fe40000100a00 */
[C---:B------:R-:W-:Y:S08]  /*6c320*/  HMMA.1688.F32.TF32 R16, R232.reuse, R116, R8 ;  /* 0x00000074e810723c */ /* 0x040ff00000081008 */
[C---:B------:R-:W-:Y:S07]  /*6c330*/  HMMA.1688.F32.TF32 R8, R232.reuse, R112, R176 ;  /* 0x00000070e808723c */ /* 0x040fee00000810b0 */
[----:B------:R-:W-:Y:S04]  /*6c340*/  STL.64 [R1+0xb40], R4 ;  /* 0x000b400401007387 */ /* 0x000fe80000100a00 */
[----:B------:R3:W-:Y:S02]  /*6c350*/  STL.64 [R1+0xb48], R6 ;  /* 0x000b480601007387 */ /* 0x0007e40000100a00 */
[----:B---3--:R-:W-:Y:S02]  /*6c360*/  HMMA.1688.F32.TF32 R4, R232, R100, R12 ;  /* 0x00000064e804723c */ /* 0x008fe4000008100c */
[----:B------:R3:W-:Y:S04]  /*6c370*/  STL.64 [R1+0xb20], R16 ;  /* 0x000b201001007387 */ /* 0x0007e80000100a00 */
[----:B------:R4:W-:Y:S04]  /*6c380*/  STL.64 [R1+0xb28], R18 ;  /* 0x000b281201007387 */ /* 0x0009e80000100a00 */
[----:B------:R-:W5:Y:S04]  /*6c390*/  LDL.LU R12, [R1+0xa20] ;  /* 0x000a2000010c7983 */ /* 0x000f680000300800 */
[----:B------:R-:W-:Y:S04]  /*6c3a0*/  STL.64 [R1+0xb00], R8 ;  /* 0x000b000801007387 */ /* 0x000fe80000100a00 */
[----:B------:R-:W-:Y:S05]  /*6c3b0*/  STL.64 [R1+0xb08], R10 ;  /* 0x000b080a01007387 */ /* 0x000fea0000100a00 */
[----:B------:R1:W-:Y:S04]  /*6c3c0*/  STL.64 [R1+0xad0], R4 ;  /* 0x000ad00401007387 */ /* 0x0003e80000100a00 */
        /* <DEDUP_REMOVED lines=100> */
[----:B--2---:R-:W-:Y:S08]  /*6ca10*/  HMMA.1688.F32.TF32 R28, R240, R92, R28 ;  /* 0x0000005cf01c723c */ /* 0x004ff0000008101c */
[C---:B---3--:R-:W-:Y:S11]  /*6ca20*/  HMMA.1688.F32.TF32 R4, R232.reuse, R96, R4 ;  /* 0x00000060e804723c */ /* 0x048ff60000081004 */
[----:B------:R-:W-:Y:S11]  /*6ca30*/  @!UPT UIADD3 URZ, URZ, URZ, URZ ;  /* 0x0000003f3f3ff290 */ /* 0x000ff6000fffe03f */
[----:B------:R-:W-:Y:S01]  /*6ca40*/  @!UPT UIADD3 URZ, URZ, URZ, URZ ;  /* 0x0000003f3f3ff290 */ /* 0x000fe2000fffe03f */
[----:B------:R-:W-:Y:S04]  /*6ca50*/  STL.64 [R1+0xac0], R4 ;  /* 0x000ac00401007387 */ /* 0x000fe80000100a00 */
[----:B------:R1:W-:Y:S02]  /*6ca60*/  STL.64 [R1+0xac8], R6 ;  /* 0x000ac80601007387 */ /* 0x0003e40000100a00 */
[C---:B-1----:R-:W-:Y:S08]  /*6ca70*/  HMMA.1688.F32.TF32 R4, R232.reuse, R92, R140 ;  /* 0x0000005ce804723c */ /* 0x042ff0000008108c */
[C---:B----4-:R-:W-:Y:S11]  /*6ca80*/  HMMA.1688.F32.TF32 R140, R232.reuse, R72, R136 ;  /* 0x00000048e88c723c */ /* 0x050ff60000081088 */
[----:B------:R-:W-:Y:S04]  /*6ca90*/  @!UPT UIADD3 URZ, URZ, URZ, URZ ;  /* 0x0000003f3f3ff290 */ /* 0x000fe8000fffe03f */
        /* <DEDUP_REMOVED lines=8> */
[----:B------:R1:W-:Y:S02]  /*6cb20*/  STL.64 [R1+0xa98], R6 ;  /* 0x000a980601007387 */ /* 0x0003e40000100a00 */
[----:B-1----:R-:W-:Y:S02]  /*6cb30*/  HMMA.1688.F32.TF32 R4, R232, R108, R64 ;  /* 0x0000006ce804723c */ /* 0x002fe40000081040 */
[----:B------:R-:W-:Y:S04]  /*6cb40*/  STL.64 [R1+0xa80], R136 ;  /* 0x000a808801007387 */ /* 0x000fe80000100a00 */
[----:B------:R-:W-:Y:S02]  /*6cb50*/  STL.64 [R1+0xa88], R138 ;  /* 0x000a888a01007387 */ /* 0x000fe40000100a00 */
[C---:B-----5:R-:W-:Y:S02]  /*6cb60*/  HMMA.1688.F32.TF32 R60, R240.reuse, R68, R60 ;  /* 0x00000044f03c723c */ /* 0x060fe4000008103c */
[----:B------:R-:W-:Y:S04]  /*6cb70*/  STL.64 [R1+0xa70], R104 ;  /* 0x000a706801007387 */ /* 0x000fe80000100a00 */
[----:B------:R-:W-:Y:S02]  /*6cb80*/  STL.64 [R1+0xa78], R106 ;  /* 0x000a786a01007387 */ /* 0x000fe40000100a00 */
[C---:B------:R-:W-:Y:S02]  /*6cb90*/  HMMA.1688.F32.TF32 R56, R240.reuse, R88, R56 ;  /* 0x00000058f038723c */ /* 0x040fe40000081038 */
[----:B------:R-:W-:Y:S04]  /*6cba0*/  LDS R232, [R161+0x14000] ;  /* 0x01400000a1e87984 */ /* 0x000fe80000000800 */
[----:B------:R-:W-:Y:S04]  /*6cbb0*/  LDS R234, [R161+0x16000] ;  /* 0x01600000a1ea7984 */ /* 0x000fe80000000800 */
        /* <DEDUP_REMOVED lines=8> */
[----:B------:R-:W-:Y:S01]  /*6cc40*/  STL.64 [R1+0xae0], R56 ;  /* 0x000ae03801007387 */ /* 0x000fe20000100a00 */
[C---:B------:R-:W-:Y:S03]  /*6cc50*/  HMMA.1688.F32.TF32 R36, R240.reuse, R124, R52 ;  /* 0x0000007cf024723c */ /* 0x040fe60000081034 */
[----:B------:R-:W-:Y:S08]  /*6cc60*/  STL.64 [R1+0xae8], R58 ;  /* 0x000ae83a01007387 */ /* 0x000ff00000100a00 */
        /* <DEDUP_REMOVED lines=29> */
[C---:B-1----:R-:W-:Y:S06]  /*6ce40*/  HMMA.1688.F32.TF32 R4, R240.reuse, R84, R16 ;  /* 0x00000054f004723c */ /* 0x042fec0000081010 */
[----:B------:R-:W-:Y:S04]  /*6ce50*/  STL.64 [R1+0xc40], R24 ;  /* 0x000c401801007387 */ /* 0x000fe80000100a00 */
[----:B------:R-:W-:Y:S01]  /*6ce60*/  STL.64 [R1+0xc48], R26 ;  /* 0x000c481a01007387 */ /* 0x000fe20000100a00 */
[----:B------:R-:W-:Y:S03]  /*6ce70*/  HMMA.1688.F32.TF32 R16, R240, R108, R8 ;  /* 0x0000006cf010723c */ /* 0x000fe60000081008 */
        /* <DEDUP_REMOVED lines=8> */
[----:B------:R-:W-:Y:S01]  /*6cf00*/  LDS R243, [R189+0x16100] ;  /* 0x01610000bdf37984 */ /* 0x000fe20000000800 */
[C---:B-1----:R-:W-:Y:S03]  /*6cf10*/  HMMA.1688.F32.TF32 R4, R236.reuse, R88, R12 ;  /* 0x00000058ec04723c */ /* 0x042fe6000008100c */
[----:B------:R1:W-:Y:S04]  /*6cf20*/  STL.64 [R1+0xc60], R16 ;  /* 0x000c601001007387 */ /* 0x0003e80000100a00 */
[----:B------:R3:W-:Y:S04]  /*6cf30*/  STL.64 [R1+0xc68], R18 ;  /* 0x000c681201007387 */ /* 0x0007e80000100a00 */
[----:B------:R-:W4:Y:S04]  /*6cf40*/  LDL.LU R212, [R1+0x2e0] ;  /* 0x0002e00001d47983 */ /* 0x000f280000300800 */
[----:B------:R5:W-:Y:S04]  /*6cf50*/  STL.64 [R1+0xa40], R8 ;  /* 0x000a400801007387 */ /* 0x000be80000100a00 */
[----:B------:R1:W-:Y:S04]  /*6cf60*/  STL.64 [R1+0xa48], R10 ;  /* 0x000a480a01007387 */ /* 0x0003e80000100a00 */
        /* <DEDUP_REMOVED lines=51> */
[----:B------:R-:W2:Y:S01]  /*6d2a0*/  LDL.LU R22, [R1+0x108] ;  /* 0x0001080001167983 */ /* 0x000ea20000300800 */
[C---:B----4-:R-:W-:Y:S03]  /*6d2b0*/  HMMA.1688.F32.TF32 R4, R236.reuse, R128, R16 ;  /* 0x00000080ec04723c */ /* 0x050fe60000081010 */
[----:B------:R-:W2:Y:S04]  /*6d2c0*/  LDL.LU R23, [R1+0x10c] ;  /* 0x00010c0001177983 */ /* 0x000ea80000300800 */
[----:B------:R-:W4:Y:S11]  /*6d2d0*/  LDL.LU R16, [R1+0x80] ;  /* 0x0000800001107983 */ /* 0x000f360000300800 */
[----:B------:R-:W-:Y:S05]  /*6d2e0*/  @!UPT UIADD3 URZ, URZ, URZ, URZ ;  /* 0x0000003f3f3ff290 */ /* 0x000fea000fffe03f */
[----:B------:R-:W-:Y:S04]  /*6d2f0*/  STL.64 [R1+0xa00], R4 ;  /* 0x000a000401007387 */ /* 0x000fe80000100a00 */
[----:B------:R5:W-:Y:S04]  /*6d300*/  STL.64 [R1+0xa08], R6 ;  /* 0x000a080601007387 */ /* 0x000be80000100a00 */
[----:B------:R-:W4:Y:S04]  /*6d310*/  LDL.LU R17, [R1+0x84] ;  /* 0x0000840001117983 */ /* 0x000f280000300800 */
[----:B------:R-:W4:Y:S01]  /*6d320*/  LDL.LU R18, [R1+0x88] ;  /* 0x0000880001127983 */ /* 0x000f220000300800 */
[C---:B-----5:R-:W-:Y:S03]  /*6d330*/  HMMA.1688.F32.TF32 R4, R236.reuse, R124, R8 ;  /* 0x0000007cec04723c */ /* 0x060fe60000081008 */
[----:B------:R-:W4:Y:S04]  /*6d340*/  LDL.LU R19, [R1+0x8c] ;  /* 0x00008c0001137983 */ /* 0x000f280000300800 */
[----:B------:R-:W5:Y:S11]  /*6d350*/  LDL.LU R8, [R1+0x20] ;  /* 0x0000200001087983 */ /* 0x000f760000300800 */
[----:B------:R-:W-:Y:S05]  /*6d360*/  @!UPT UIADD3 URZ, URZ, URZ, URZ ;  /* 0x0000003f3f3ff290 */ /* 0x000fea000fffe03f */
[----:B------:R-:W-:Y:S04]  /*6d370*/  STL.64 [R1+0x9e0], R4 ;  /* 0x0009e00401007387 */ /* 0x000fe80000100a00 */
[----:B------:R3:W-:Y:S04]  /*6d380*/  STL.64 [R1+0x9e8], R6 ;  /* 0x0009e80601007387 */ /* 0x0007e80000100a00 */
[----:B------:R-:W5:Y:S04]  /*6d390*/  LDL.LU R9, [R1+0x24] ;  /* 0x0000240001097983 */ /* 0x000f680000300800 */
[----:B------:R-:W5:Y:S01]  /*6d3a0*/  LDL.LU R10, [R1+0x28] ;  /* 0x00002800010a7983 */ /* 0x000f620000300800 */
[C---:B---3--:R-:W-:Y:S03]  /*6d3b0*/  HMMA.1688.F32.TF32 R4, R236.reuse, R120, R176 ;  /* 0x00000078ec04723c */ /* 0x048fe600000810b0 */
[----:B------:R-:W5:Y:S04]  /*6d3c0*/  LDL.LU R11, [R1+0x2c] ;  /* 0x00002c00010b7983 */ /* 0x000f680000300800 */
[----:B------:R-:W3:Y:S11]  /*6d3d0*/  LDL.LU R176, [R1+0x10] ;  /* 0x0000100001b07983 */ /* 0x000ef60000300800 */
[----:B------:R-:W-:Y:S05]  /*6d3e0*/  @!UPT UIADD3 URZ, URZ, URZ, URZ ;  /* 0x0000003f3f3ff290 */ /* 0x000fea000fffe03f */
[----:B------:R-:W-:Y:S04]  /*6d3f0*/  STL.64 [R1+0x9c0], R4 ;  /* 0x0009c00401007387 */ /* 0x000fe80000100a00 */
[----:B------:R1:W-:Y:S01]  /*6d400*/  STL.64 [R1+0x9c8], R6 ;  /* 0x0009c80601007387 */ /* 0x0003e20000100a00 */
[----:B------:R-:W-:Y:S01]  /*6d410*/  IMAD.MOV.U32 R178, RZ, RZ, R90 ;  /* 0x000000ffffb27224 */ /* 0x000fe200078e005a */
[----:B------:R-:W-:Y:S02]  /*6d420*/  MOV R179, R91 ;  /* 0x0000005b00b37202 */ /* 0x000fe40000000f00 */
[----:B------:R-:W3:Y:S04]  /*6d430*/  LDL.LU R177, [R1+0x14] ;  /* 0x0000140001b17983 */ /* 0x000ee80000300800 */
[----:B------:R-:W3:Y:S01]  /*6d440*/  LDL.LU R90, [R1+0x4764] ;  /* 0x00476400015a7983 */ /* 0x000ee20000300800 */
[----:B-1----:R-:W-:Y:S03]  /*6d450*/  HMMA.1688.F32.TF32 R4, R236, R116, R12 ;  /* 0x00000074ec04723c */ /* 0x002fe6000008100c */
[----:B------:R-:W3:Y:S04]  /*6d460*/  LDL.LU R91, [R1+0x4760] ;  /* 0x00476000015b7983 */ /* 0x000ee80000300800 */
[----:B------:R-:W-:-:S02]  /*6d470*/  IMAD.MOV.U32 R12, RZ, RZ, R70 ;  /* 0x000000ffff0c7224 */ /* 0x000fc400078e0046 */
[----:B------:R-:W3:Y:S01]  /*6d480*/  LDL.LU R70, [R1+0x475c] ;  /* 0x00475c0001467983 */ /* 0x000ee20000300800 */
[----:B------:R-:W-:Y:S11]  /*6d490*/  IMAD.MOV.U32 R13, RZ, RZ, R71 ;  /* 0x000000ffff0d7224 */ /* 0x000ff600078e0047 */
[----:B------:R-:W-:Y:S02]  /*6d4a0*/  @!UPT UIADD3 URZ, URZ, URZ, URZ ;  /* 0x0000003f3f3ff290 */ /* 0x000fe4000fffe03f */
[----:B------:R-:W-:Y:S04]  /*6d4b0*/  STL.64 [R1+0x940], R4 ;  /* 0x0009400401007387 */ /* 0x000fe80000100a00 */
[----:B------:R1:W-:Y:S04]  /*6d4c0*/  STL.64 [R1+0x948], R6 ;  /* 0x0009480601007387 */ /* 0x0003e80000100a00 */
[----:B------:R-:W3:Y:S01]  /*6d4d0*/  LDL.LU R71, [R1+0x4758] ;  /* 0x0047580001477983 */ /* 0x000ee20000300800 */
[C---:B------:R-:W-:Y:S08]  /*6d4e0*/  HMMA.1688.F32.TF32 R32, R236.reuse, R112, R40 ;  /* 0x00000070ec20723c */ /* 0x040ff00000081028 */
[C---:B------:R-:W-:Y:S08]  /*6d4f0*/  HMMA.1688.F32.TF32 R36, R236.reuse, R100, R132 ;  /* 0x00000064ec24723c */ /* 0x040ff00000081084 */
[C---:B-1----:R-:W-:Y:S07]  /*6d500*/  HMMA.1688.F32.TF32 R4, R236.reuse, R96, R208 ;  /* 0x00000060ec04723c */ /* 0x042fee00000810d0 */
[----:B------:R-:W-:Y:S04]  /*6d510*/  STL.64 [R1+0x630], R32 ;  /* 0x0006302001007387 */ /* 0x000fe80000100a00 */
[----:B------:R-:W-:Y:S04]  /*6d520*/  STL.64 [R1+0x638], R34 ;  /* 0x0006382201007387 */ /* 0x000fe80000100a00 */
[----:B------:R-:W-:Y:S04]  /*6d530*/  STL.64 [R1+0x610], R36 ;  /* 0x0006102401007387 */ /* 0x000fe80000100a00 */
[----:B------:R-:W-:Y:S04]  /*6d540*/  STL.64 [R1+0x618], R38 ;  /* 0x0006182601007387 */ /* 0x000fe80000100a00 */
[----:B------:R-:W-:Y:S04]  /*6d550*/  STL.64 [R1+0x320], R4 ;  /* 0x0003200401007387 */ /* 0x000fe80000100a00 */
[----:B------:R1:W-:Y:S02]  /*6d560*/  STL.64 [R1+0x328], R6 ;  /* 0x0003280601007387 */ /* 0x0003e40000100a00 */
[C---:B-1----:R-:W-:Y:S01]  /*6d570*/  HMMA.1688.F32.TF32 R4, R236.reuse, R76, R24 ;  /* 0x0000004cec04723c */ /* 0x042fe20000081018 */
[----:B------:R-:W-:Y:S01]  /*6d580*/  MOV R14, R160 ;  /* 0x000000a0000e7202 */ /* 0x000fe20000000f00 */
[----:B------:R-:W-:Y:S11]  /*6d590*/  IMAD.MOV.U32 R15, RZ, RZ, R3 ;  /* 0x000000ffff0f7224 */ /* 0x000ff600078e0003 */
[----:B------:R-:W-:Y:S11]  /*6d5a0*/  @!UPT UIADD3 URZ, URZ, URZ, URZ ;  /* 0x0000003f3f3ff290 */ /* 0x000ff6000fffe03f */
[----:B------:R-:W-:Y:S01]  /*6d5b0*/  IMAD.MOV.U32 R3, RZ, RZ, R4 ;  /* 0x000000ffff037224 */ /* 0x000fe200078e0004 */
[----:B------:R-:W-:Y:S01]  /*6d5c0*/  MOV R217, R5 ;  /* 0x0000000500d97202 */ /* 0x000fe20000000f00 */
[----:B------:R-:W-:Y:S02]  /*6d5d0*/  IMAD.MOV.U32 R216, RZ, RZ, R6 ;  /* 0x000000ffffd87224 */ /* 0x000fe400078e0006 */
[----:B------:R-:W-:Y:S01]  /*6d5e0*/  IMAD.MOV.U32 R160, RZ, RZ, R7 ;  /* 0x000000ffffa07224 */ /* 0x000fe200078e0007 */
[C---:B------:R-:W-:Y:S08]  /*6d5f0*/  HMMA.1688.F32.TF32 R32, R236.reuse, R92, R28 ;  /* 0x0000005cec20723c */ /* 0x040ff0000008101c */
[C---:B------:R-:W-:Y:S08]  /*6d600*/  HMMA.1688.F32.TF32 R28, R236.reuse, R72, R212 ;  /* 0x00000048ec1c723c */ /* 0x040ff000000810d4 */
[C---:B--2---:R-:W-:Y:S11]  /*6d610*/  HMMA.1688.F32.TF32 R4, R236.reuse, R80, R20 ;  /* 0x00000050ec04723c */ /* 0x044ff60000081014 */
[----:B------:R-:W-:Y:S11]  /*6d620*/  @!UPT UIADD3 URZ, URZ, URZ, URZ ;  /* 0x0000003f3f3ff290 */ /* 0x000ff6000fffe03f */
[----:B------:R-:W-:Y:S02]  /*6d630*/  @!UPT UIADD3 URZ, URZ, URZ, URZ ;  /* 0x0000003f3f3ff290 */ /* 0x000fe4000fffe03f */
[----:B------:R-:W-:Y:S01]  /*6d640*/  MOV R125, R4 ;  /* 0x00000004007d7202 */ /* 0x000fe20000000f00 */
[----:B------:R-:W-:Y:S01]  /*6d650*/  IMAD.MOV.U32 R124, RZ, RZ, R5 ;  /* 0x000000ffff7c7224 */ /* 0x000fe200078e0005 */
[----:B------:R-:W-:Y:S01]  /*6d660*/  MOV R100, R7 ;  /* 0x0000000700647202 */ /* 0x000fe20000000f00 */
[----:B------:R-:W-:Y:S02]  /*6d670*/  IMAD.MOV.U32 R101, RZ, RZ, R6 ;  /* 0x000000ffff657224 */ /* 0x000fe400078e0006 */
[C---:B----4-:R-:W-:Y:S11]  /*6d680*/  HMMA.1688.F32.TF32 R4, R236.reuse, R84, R16 ;  /* 0x00000054ec04723c */ /* 0x050ff60000081010 */
[----:B------:R-:W-:Y:S11]  /*6d690*/  @!UPT UIADD3 URZ, URZ, URZ, URZ ;  /* 0x0000003f3f3ff290 */ /* 0x000ff6000fffe03f */
[----:B------:R-:W-:Y:S02]  /*6d6a0*/  @!UPT UIADD3 URZ, URZ, URZ, URZ ;  /* 0x0000003f3f3ff290 */ /* 0x000fe4000fffe03f */
[----:B------:R-:W-:Y:S01]  /*6d6b0*/  IMAD.MOV.U32 R73, RZ, RZ, R4 ;  /* 0x000000ffff497224 */ /* 0x000fe200078e0004 */
[----:B------:R-:W-:Y:S01]  /*6d6c0*/  MOV R69, R6 ;  /* 0x0000000600457202 */ /* 0x000fe20000000f00 */
[----:B------:R-:W-:Y:S02]  /*6d6d0*/  IMAD.MOV.U32 R72, RZ, RZ, R5 ;  /* 0x000000ffff487224 */ /* 0x000fe400078e0005 */
[----:B------:R-:W-:Y:S02]  /*6d6e0*/  IMAD.MOV.U32 R68, RZ, RZ, R7 ;  /* 0x000000ffff447224 */ /* 0x000fe400078e0007 */
[----:B-----5:R-:W-:Y:S01]  /*6d6f0*/  HMMA.1688.F32.TF32 R4, R236, R108, R8 ;  /* 0x0000006cec04723c */ /* 0x020fe20000081008 */
[----:B------:R-:W-:Y:S01]  /*6d700*/  STL.64 [R1+0x300], R32 ;  /* 0x0003002001007387 */ /* 0x000fe20000100a00 */
[----:B------:R-:W-:Y:S01]  /*6d710*/  IMAD.MOV.U32 R16, RZ, RZ, R95 ;  /* 0x000000ffff107224 */ /* 0x000fe200078e005f */
[----:B------:R-:W-:Y:S01]  /*6d720*/  MOV R18, R75 ;  /* 0x0000004b00127202 */ /* 0x000fe20000000f00 */
[----:B------:R-:W-:Y:S01]  /*6d730*/  IMAD.MOV.U32 R17, RZ, RZ, R94 ;  /* 0x000000ffff117224 */ /* 0x000fe200078e005e */
[----:B------:R-:W-:Y:S01]  /*6d740*/  MOV R21, R86 ;  /* 0x0000005600157202 */ /* 0x000fe20000000f00 */
[----:B------:R-:W-:Y:S01]  /*6d750*/  IMAD.MOV.U32 R19, RZ, RZ, R74 ;  /* 0x000000ffff137224 */ /* 0x000fe200078e004a */
[----:B------:R-:W-:Y:S01]  /*6d760*/  MOV R213, R115 ;  /* 0x0000007300d57202 */ /* 0x000fe20000000f00 */
[----:B------:R-:W-:Y:S01]  /*6d770*/  IMAD.MOV.U32 R20, RZ, RZ, R87 ;  /* 0x000000ffff147224 */ /* 0x000fe200078e0057 */
[----:B------:R-:W-:Y:S01]  /*6d780*/  MOV R24, R122 ;  /* 0x0000007a00187202 */ /* 0x000fe20000000f00 */
[----:B------:R-:W-:-:S02]  /*6d790*/  IMAD.MOV.U32 R22, RZ, RZ, R110 ;  /* 0x000000ffff167224 */ /* 0x000fc400078e006e */
[----:B------:R-:W-:Y:S02]  /*6d7a0*/  IMAD.MOV.U32 R25, RZ, RZ, R218 ;  /* 0x000000ffff197224 */ /* 0x000fe400078e00da */
[----:B------:R-:W-:Y:S01]  /*6d7b0*/  IMAD.MOV.U32 R26, RZ, RZ, R219 ;  /* 0x000000ffff1a7224 */ /* 0x000fe200078e00db */
[----:B------:R-:W-:Y:S01]  /*6d7c0*/  MOV R27, R123 ;  /* 0x0000007b001b7202 */ /* 0x000fe20000000f00 */
[----:B------:R-:W-:Y:S01]  /*6d7d0*/  IMAD.MOV.U32 R23, RZ, RZ, R111 ;  /* 0x000000ffff177224 */ /* 0x000fe200078e006f */
[----:B------:R-:W-:Y:S01]  /*6d7e0*/  LDS R236, [R161+0x14080] ;  /* 0x01408000a1ec7984 */ /* 0x000fe20000000800 */
[----:B------:R-:W-:Y:S02]  /*6d7f0*/  IMAD.MOV.U32 R212, RZ, RZ, R114 ;  /* 0x000000ffffd47224 */ /* 0x000fe400078e0072 */
[----:B------:R-:W-:Y:S01]  /*6d800*/  IMAD.MOV.U32 R214, RZ, RZ, R118 ;  /* 0x000000ffffd67224 */ /* 0x000fe200078e0076 */
[----:B------:R-:W-:Y:S03]  /*6d810*/  LDS R238, [R161+0x16080] ;  /* 0x01608000a1ee7984 */ /* 0x000fe60000000800 */
[----:B------:R-:W-:Y:S01]  /*6d820*/  IMAD.MOV.U32 R97, RZ, RZ, R4 ;  /* 0x000000ffff617224 */ /* 0x000fe200078e0004 */
[----:B------:R-:W-:Y:S01]  /*6d830*/  MOV R96, R5 ;  /* 0x0000000500607202 */ /* 0x000fe20000000f00 */
[----:B------:R-:W-:Y:S01]  /*6d840*/  IMAD.MOV.U32 R77, RZ, RZ, R6 ;  /* 0x000000ffff4d7224 */ /* 0x000fe200078e0006 */
[----:B------:R-:W-:Y:S01]  /*6d850*/  LDS R237, [R189+0x14080] ;  /* 0x01408000bded7984 */ /* 0x000fe20000000800 */
[----:B------:R-:W-:-:S03]  /*6d860*/  IMAD.MOV.U32 R76, RZ, RZ, R7 ;  /* 0x000000ffff4c7224 */ /* 0x000fc600078e0007 */
[----:B------:R-:W-:Y:S04]  /*6d870*/  STL.64 [R1+0x308], R34 ;  /* 0x0003082201007387 */ /* 0x000fe80000100a00 */
[----:B------:R1:W-:Y:S04]  /*6d880*/  STL.64 [R1+0xd70], R28 ;  /* 0x000d701c01007387 */ /* 0x0003e80000100a00 */
[----:B------:R2:W-:Y:S01]  /*6d890*/  STL.64 [R1+0xd78], R30 ;  /* 0x000d781e01007387 */ /* 0x0005e20000100a00 */
[----:B------:R-:W-:-:S03]  /*6d8a0*/  IMAD.MOV.U32 R215, RZ, RZ, R119 ;  /* 0x000000ffffd77224 */ /* 0x000fc600078e0077 */
[----:B------:R-:W4:Y:S01]  /*6d8b0*/  LDS R239, [R189+0x16080] ;  /* 0x01608000bdef7984 */ /* 0x000f220000000800 */
[C---:B---3--:R-:W-:Y:S01]  /*6d8c0*/  HMMA.1688.F32.TF32 R4, R232.reuse, R70, R176 ;  /* 0x00000046e804723c */ /* 0x048fe200000810b0 */
[----:B------:R-:W-:Y:S01]  /*6d8d0*/  MOV R8, R79 ;  /* 0x0000004f00087202 */ /* 0x000fe20000000f00 */
[----:B------:R-:W-:Y:S01]  /*6d8e0*/  IMAD.MOV.U32 R9, RZ, RZ, R78 ;  /* 0x000000ffff097224 */ /* 0x000fe200078e004e */
[----:B------:R-:W-:Y:S01]  /*6d8f0*/  MOV R11, R82 ;  /* 0x00000052000b7202 */ /* 0x000fe20000000f00 */
[----:B------:R-:W-:Y:S11]  /*6d900*/  IMAD.MOV.U32 R10, RZ, RZ, R83 ;  /* 0x000000ffff0a7224 */ /* 0x000ff600078e0053 */
[----:B------:R-:W-:Y:S09]  /*6d910*/  @!UPT UIADD3 URZ, URZ, URZ, URZ ;  /* 0x0000003f3f3ff290 */ /* 0x000ff2000fffe03f */
[----:B------:R-:W-:Y:S01]  /*6d920*/  MOV R93, R4 ;  /* 0x00000004005d7202 */ /* 0x000fe20000000f00 */
[----:B------:R-:W-:Y:S01]  /*6d930*/  IMAD.MOV.U32 R92, RZ, RZ, R5 ;  /* 0x000000ffff5c7224 */ /* 0x000fe200078e0005 */
[----:B------:R-:W-:Y:S01]  /*6d940*/  MOV R80, R7 ;  /* 0x0000000700507202 */ /* 0x000fe20000000f00 */
[----:B------:R-:W-:Y:S02]  /*6d950*/  IMAD.MOV.U32 R81, RZ, RZ, R6 ;  /* 0x000000ffff517224 */ /* 0x000fe400078e0006 */
[----:B------:R-:W-:Y:S07]  /*6d960*/  HMMA.1688.F32.TF32 R4, R232, R90, R12 ;  /* 0x0000005ae804723c */ /* 0x000fee000008100c */
[----:B------:R-:W-:Y:S01]  /*6d970*/  IMAD.MOV.U32 R12, RZ, RZ, R103 ;  /* 0x000000ffff0c7224 */ /* 0x000fe200078e0067 */
[----:B------:R-:W-:Y:S01]  /*6d980*/  MOV R13, R102 ;  /* 0x00000066000d7202 */ /* 0x000fe20000000f00 */
[----:B------:R-:W3:Y:S01]  /*6d990*/  LDL.LU R103, [R1+0x4754] ;  /* 0x0047540001677983 */ /* 0x000ee20000300800 */
[----:B------:R-:W-:-:S02]  /*6d9a0*/  IMAD.MOV.U32 R14, RZ, RZ, R99 ;  /* 0x000000ffff0e7224 */ /* 0x000fc400078e0063 */
[----:B------:R-:W-:Y:S01]  /*6d9b0*/  IMAD.MOV.U32 R15, RZ, RZ, R98 ;  /* 0x000000ffff0f7224 */ /* 0x000fe200078e0062 */
        /* <DEDUP_REMOVED lines=15> */
[----:B-1----:R-:W-:Y:S01]  /*6dab0*/  MOV R28, R248 ;  /* 0x000000f8001c7202 */ /* 0x002fe20000000f00 */
[----:B------:R-:W-:-:S02]  /*6dac0*/  IMAD.MOV.U32 R29, RZ, RZ, R249 ;  /* 0x000000ffff1d7224 */ /* 0x000fc400078e00f9 */
[----:B------:R-:W4:Y:S01]  /*6dad0*/  LDL.LU R248, [R1+0x4714] ;  /* 0x0047140001f87983 */ /* 0x000f220000300800 */
[----:B--2---:R-:W-:Y:S01]  /*6dae0*/  IMAD.MOV.U32 R30, RZ, RZ, R250 ;  /* 0x000000ffff1e7224 */ /* 0x004fe200078e00fa */
[----:B------:R-:W-:Y:S02]  /*6daf0*/  MOV R31, R251 ;  /* 0x000000fb001f7202 */ /* 0x000fe40000000f00 */
[----:B------:R-:W2:Y:S04]  /*6db00*/  LDL.LU R249, [R1+0x4710] ;  /* 0x0047100001f97983 */ /* 0x000ea80000300800 */
[----:B------:R-:W2:Y:S04]  /*6db10*/  LDL.LU R250, [R1+0x470c] ;  /* 0x00470c0001fa7983 */ /* 0x000ea80000300800 */
[----:B------:R-:W2:Y:S01]  /*6db20*/  LDL.LU R251, [R1+0x4708] ;  /* 0x0047080001fb7983 */ /* 0x000ea20000300800 */
[----:B------:R-:W-:Y:S01]  /*6db30*/  IMAD.MOV.U32 R176, RZ, RZ, R126 ;  /* 0x000000ffffb07224 */ /* 0x000fe200078e007e */
[----:B------:R-:W-:Y:S01]  /*6db40*/  MOV R178, R131 ;  /* 0x0000008300b27202 */ /* 0x000fe20000000f00 */
[----:B------:R-:W-:-:S02]  /*6db50*/  IMAD.MOV.U32 R177, RZ, RZ, R130 ;  /* 0x000000ffffb17224 */ /* 0x000fc400078e0082 */
[----:B------:R-:W-:Y:S02]  /*6db60*/  IMAD.MOV.U32 R179, RZ, RZ, R127 ;  /* 0x000000ffffb37224 */ /* 0x000fe400078e007f */
[----:B---3--:R-:W-:Y:S01]  /*6db70*/  IMAD.MOV.U32 R211, RZ, RZ, R103 ;  /* 0x000000ffffd37224 */ /* 0x008fe200078e0067 */
[----:B-----5:R-:W-:Y:S01]  /*6db80*/  MOV R210, R102 ;  /* 0x0000006600d27202 */ /* 0x020fe20000000f00 */
[----:B----4-:R-:W-:Y:S02]  /*6db90*/  IMAD.MOV.U32 R209, RZ, RZ, R99 ;  /* 0x000000ffffd17224 */ /* 0x010fe400078e0063 */
[----:B------:R-:W-:Y:S02]  /*6dba0*/  IMAD.MOV.U32 R135, RZ, RZ, R79 ;  /* 0x000000ffff877224 */ /* 0x000fe400078e004f */
[----:B------:R-:W-:Y:S01]  /*6dbb0*/  IMAD.MOV.U32 R134, RZ, RZ, R78 ;  /* 0x000000ffff867224 */ /* 0x000fe200078e004e */
[----:B------:R-:W-:Y:S01]  /*6dbc0*/  MOV R133, R83 ;  /* 0x0000005300857202 */ /* 0x000fe20000000f00 */
[----:B------:R-:W-:-:S02]  /*6dbd0*/  IMAD.MOV.U32 R132, RZ, RZ, R82 ;  /* 0x000000ffff847224 */ /* 0x000fc400078e0052 */
[----:B------:R-:W-:Y:S01]  /*6dbe0*/  IMAD.MOV.U32 R208, RZ, RZ, R98 ;  /* 0x000000ffffd07224 */ /* 0x000fe200078e0062 */
[----:B------:R-:W-:Y:S01]  /*6dbf0*/  MOV R43, R95 ;  /* 0x0000005f002b7202 */ /* 0x000fe20000000f00 */
[----:B------:R-:W-:Y:S02]  /*6dc00*/  IMAD.MOV.U32 R42, RZ, RZ, R94 ;  /* 0x000000ffff2a7224 */ /* 0x000fe400078e005e */
[----:B------:R-:W-:Y:S02]  /*6dc10*/  IMAD.MOV.U32 R41, RZ, RZ, R75 ;  /* 0x000000ffff297224 */ /* 0x000fe400078e004b */
[----:B------:R-:W-:Y:S01]  /*6dc20*/  IMAD.MOV.U32 R47, RZ, RZ, R87 ;  /* 0x000000ffff2f7224 */ /* 0x000fe200078e0057 */
[----:B------:R-:W-:Y:S01]  /*6dc30*/  MOV R46, R86 ;  /* 0x00000056002e7202 */ /* 0x000fe20000000f00 */
[----:B------:R-:W-:Y:S02]  /*6dc40*/  IMAD.MOV.U32 R44, RZ, RZ, R110 ;  /* 0x000000ffff2c7224 */ /* 0x000fe400078e006e */
[----:B------:R-:W3:Y:S01]  /*6dc50*/  LDL.LU R110, [R1+0x4704] ;  /* 0x00470400016e7983 */ /* 0x000ee20000300800 */
[----:B------:R-:W-:-:S03]  /*6dc60*/  IMAD.MOV.U32 R45, RZ, RZ, R111 ;  /* 0x000000ffff2d7224 */ /* 0x000fc600078e006f */
[----:B------:R-:W3:Y:S04]  /*6dc70*/  LDL.LU R111, [R1+0x4700] ;  /* 0x00470000016f7983 */ /* 0x000ee80000300800 */
[----:B------:R-:W4:Y:S04]  /*6dc80*/  LDL.LU R86, [R1+0x46fc] ;  /* 0x0046fc0001567983 */ /* 0x000f280000300800 */
[----:B------:R-:W4:Y:S01]  /*6dc90*/  LDL.LU R87, [R1+0x46f8] ;  /* 0x0046f80001577983 */ /* 0x000f220000300800 */
[----:B------:R-:W-:-:S03]  /*6dca0*/  MOV R40, R74 ;  /* 0x0000004a00287202 */ /* 0x000fc60000000f00 */
        /* <DEDUP_REMOVED lines=44> */
[----:B------:R-:W-:Y:S01]  /*6df70*/  @!UPT UIADD3 URZ, URZ, URZ, URZ ;  /* 0x0000003f3f3ff290 */ /* 0x000fe2000fffe03f */
[----:B------:R1:W-:Y:S01]  /*6df80*/  STL.64 [R1+0xff0], R4 ;  /* 0x000ff00401007387 */ /* 0x0003e20000100a00 */
[----:B------:R-:W-:Y:S02]  /*6df90*/  IMAD.MOV.U32 R129, RZ, RZ, R6 ;  /* 0x000000ffff817224 */ /* 0x000fe400078e0006 */
[----:B------:R-:W-:Y:S02]  /*6dfa0*/  IMAD.MOV.U32 R128, RZ, RZ, R7 ;  /* 0x000000ffff807224 */ /* 0x000fe400078e0007 */
[C---:B-1----:R-:W-:Y:S08]  /*6dfb0*/  HMMA.1688.F32.TF32 R4, R232.reuse, R122, R132 ;  /* 0x0000007ae804723c */ /* 0x042ff00000081084 */
        /* <DEDUP_REMOVED lines=19> */
[C---:B-----5:R-:W-:Y:S02]  /*6e0f0*/  HMMA.1688.F32.TF32 R16, R232.reuse, R82, R8 ;  /* 0x00000052e810723c */ /* 0x060fe40000081008 */
[----:B------:R-:W-:Y:S04]  /*6e100*/  STL.64 [R1+0x1490], R20 ;  /* 0x0014901401007387 */ /* 0x000fe80000100a00 */
[----:B------:R-:W-:Y:S02]  /*6e110*/  STL.64 [R1+0x1498], R22 ;  /* 0x0014981601007387 */ /* 0x000fe40000100a00 */
[C---:B----4-:R-:W-:Y:S07]  /*6e120*/  HMMA.1688.F32.TF32 R8, R232.reuse, R86, R176 ;  /* 0x00000056e808723c */ /* 0x050fee00000810b0 */
[----:B------:R-:W-:Y:S04]  /*6e130*/  STL.64 [R1+0x1480], R4 ;  /* 0x0014800401007387 */ /* 0x000fe80000100a00 */
[----:B------:R1:W-:Y:S02]  /*6e140*/  STL.64 [R1+0x1488], R6 ;  /* 0x0014880601007387 */ /* 0x0003e40000100a00 */
[----:B-1----:R-:W-:Y:S02]  /*6e150*/  HMMA.1688.F32.TF32 R4, R232, R110, R12 ;  /* 0x0000006ee804723c */ /* 0x002fe4000008100c */
[----:B------:R1:W-:Y:S04]  /*6e160*/  STL.64 [R1+0x1470], R16 ;  /* 0x0014701001007387 */ /* 0x0003e80000100a00 */
[----:B------:R2:W-:Y:S04]  /*6e170*/  STL.64 [R1+0x1478], R18 ;  /* 0x0014781201007387 */ /* 0x0005e80000100a00 */
[----:B------:R-:W3:Y:S04]  /*6e180*/  LDL.LU R248, [R1+0x110] ;  /* 0x0001100001f87983 */ /* 0x000ee80000300800 */
[----:B------:R-:W-:Y:S04]  /*6e190*/  STL.64 [R1+0x1460], R8 ;  /* 0x0014600801007387 */ /* 0x000fe80000100a00 */
[----:B------:R-:W-:Y:S04]  /*6e1a0*/  STL.64 [R1+0x1468], R10 ;  /* 0x0014680a01007387 */ /* 0x000fe80000100a00 */
[----:B------:R-:W-:Y:S04]  /*6e1b0*/  LDS R232, [R161+0x14180] ;  /* 0x01418000a1e87984 */ /* 0x000fe80000000800 */
        /* <DEDUP_REMOVED lines=111> */
[----:B------:R-:W1:Y:S01]  /*6e8b0*/  LDS R235, [R189+0x16180] ;  /* 0x01618000bdeb7984 */ /* 0x000e620000000800 */
[C---:B--2---:R-:W-:Y:S08]  /*6e8c0*/  HMMA.1688.F32.TF32 R44, R236.reuse, R82, R44 ;  /* 0x00000052ec2c723c */ /* 0x044ff0000008102c */
[C---:B---3--:R-:W-:Y:S08]  /*6e8d0*/  HMMA.1688.F32.TF32 R48, R236.reuse, R78, R48 ;  /* 0x0000004eec30723c */ /* 0x048ff00000081030 */
        /* <DEDUP_REMOVED lines=8> */
[C---:B----4-:R-:W-:Y:S08]  /*6e960*/  HMMA.1688.F32.TF32 R4, R236.reuse, R70, R4 ;  /* 0x00000046ec04723c */ /* 0x050ff00000081004 */
[C---:B-----5:R-:W-:Y:S11]  /*6e970*/  HMMA.1688.F32.TF32 R136, R236.reuse, R218, R136 ;  /* 0x000000daec88723c */ /* 0x060ff60000081088 */
        /* <DEDUP_REMOVED lines=78> */
[----:B------:R-:W-:Y:S05]  /*6ee60*/  STL.64 [R1+0xf80], R208 ;  /* 0x000f80d001007387 */ /* 0x000fea0000100a00 */
[C---:B------:R-:W-:Y:S01]  /*6ee70*/  HMMA.1688.F32.TF32 R16, R240.reuse, R122, R16 ;  /* 0x0000007af010723c */ /* 0x040fe20000081010 */
[----:B------:R1:W-:Y:S07]  /*6ee80*/  STL.64 [R1+0xf88], R210 ;  /* 0x000f88d201007387 */ /* 0x0003ee0000100a00 */
[C---:B------:R-:W-:Y:S01]  /*6ee90*/  HMMA.1688.F32.TF32 R8, R240.reuse, R118, R8 ;  /* 0x00000076f008723c */ /* 0x040fe20000081008 */
[----:B-1----:R-:W3:Y:S04]  /*6eea0*/  LDL.LU.64 R210, [R1+0x4590] ;  /* 0x0045900001d27983 */ /* 0x002ee80000300a00 */
[----:B------:R-:W3:Y:S03]  /*6eeb0*/  LDL.LU.64 R208, [R1+0x4588] ;  /* 0x0045880001d07983 */ /* 0x000ee60000300a00 */
[C---:B------:R-:W-:Y:S01]  /*6eec0*/  HMMA.1688.F32.TF32 R176, R240.reuse, R114, R176 ;  /* 0x00000072f0b0723c */ /* 0x040fe200000810b0 */
[----:B------:R-:W-:Y:S04]  /*6eed0*/  STL.64 [R1+0xf70], R28 ;  /* 0x000f701c01007387 */ /* 0x000fe80000100a00 */
[----:B------:R1:W-:Y:S03]  /*6eee0*/  STL.64 [R1+0xf78], R30 ;  /* 0x000f781e01007387 */ /* 0x0003e60000100a00 */
[C---:B------:R-:W-:Y:S01]  /*6eef0*/  HMMA.1688.F32.TF32 R12, R240.reuse, R102, R12 ;  /* 0x00000066f00c723c */ /* 0x040fe2000008100c */
        /* <DEDUP_REMOVED lines=29> */
[----:B------:R-:W4:Y:S01]  /*6f0d0*/  LDL.LU.64 R12, [R1+0x4508] ;  /* 0x00450800010c7983 */ /* 0x000f220000300a00 */
[C---:B--2---:R-:W-:Y:S11]  /*6f0e0*/  HMMA.1688.F32.TF32 R236, R240.reuse, R98, R236 ;  /* 0x00000062f0ec723c */ /* 0x044ff600000810ec */
[----:B------:R-:W-:Y:S11]  /*6f0f0*/  @!UPT UIADD3 URZ, URZ, URZ, URZ ;  /* 0x0000003f3f3ff290 */ /* 0x000ff6000fffe03f */
[----:B------:R-:W-:Y:S01]  /*6f100*/  @!UPT UIADD3 URZ, URZ, URZ, URZ ;  /* 0x0000003f3f3ff290 */ /* 0x000fe2000fffe03f */
[----:B------:R-:W-:Y:S04]  /*6f110*/  STL.64 [R1+0xef0], R236 ;  /* 0x000ef0ec01007387 */ /* 0x000fe80000100a00 */
[----:B------:R1:W-:Y:S02]  /*6f120*/  STL.64 [R1+0xef8], R238 ;  /* 0x000ef8ee01007387 */ /* 0x0003e40000100a00 */
[C---:B-1----:R-:W-:Y:S08]  /*6f130*/  HMMA.1688.F32.TF32 R236, R240.reuse, R94, R244 ;  /* 0x0000005ef0ec723c */ /* 0x042ff000000810f4 */
[C---:B------:R-:W-:Y:S11]  /*6f140*/  HMMA.1688.F32.TF32 R244, R240.reuse, R74, R248 ;  /* 0x0000004af0f4723c */ /* 0x040ff600000810f8 */
[----:B------:R-:W-:Y:S04]  /*6f150*/  @!UPT UIADD3 URZ, URZ, URZ, URZ ;  /* 0x0000003f3f3ff290 */ /* 0x000fe8000fffe03f */
[----:B------:R-:W-:Y:S04]  /*6f160*/  STL.64 [R1+0xee0], R236 ;  /* 0x000ee0ec01007387 */ /* 0x000fe80000100a00 */
[----:B------:R4:W-:Y:S04]  /*6f170*/  STL.64 [R1+0xee8], R238 ;  /* 0x000ee8ee01007387 */ /* 0x0009e80000100a00 */
[----:B------:R-:W-:Y:S04]  /*6f180*/  STL.64 [R1+0xed0], R244 ;  /* 0x000ed0f401007387 */ /* 0x000fe80000100a00 */
[----:B------:R-:W-:Y:S01]  /*6f190*/  STL.64 [R1+0xed8], R246 ;  /* 0x000ed8f601007387 */ /* 0x000fe20000100a00 */
[C---:B---3--:R-:W-:Y:S08]  /*6f1a0*/  HMMA.1688.F32.TF32 R176, R240.reuse, R82, R176 ;  /* 0x00000052f0b0723c */ /* 0x048ff000000810b0 */
[C---:B----4-:R-:W-:Y:S08]  /*6f1b0*/  HMMA.1688.F32.TF32 R236, R240.reuse, R78, R12 ;  /* 0x0000004ef0ec723c */ /* 0x050ff0000008100c */
[C---:B------:R-:W-:Y:S08]  /*6f1c0*/  HMMA.1688.F32.TF32 R12, R240.reuse, R86, R8 ;  /* 0x00000056f00c723c */ /* 0x040ff00000081008 */
[----:B------:R-:W-:Y:S07]  /*6f1d0*/  HMMA.1688.F32.TF32 R8, R240, R110, R16 ;  /* 0x0000006ef008723c */ /* 0x000fee0000081010 */
[----:B------:R-:W-:Y:S01]  /*6f1e0*/  STL.64 [R1+0xec0], R236 ;  /* 0x000ec0ec01007387 */ /* 0x000fe20000100a00 */
[C---:B------:R-:W-:Y:S03]  /*6f1f0*/  HMMA.1688.F32.TF32 R16, R232.reuse, R70, R20 ;  /* 0x00000046e810723c */ /* 0x040fe60000081014 */
[----:B------:R-:W-:Y:S04]  /*6f200*/  STL.64 [R1+0xec8], R238 ;  /* 0x000ec8ee01007387 */ /* 0x000fe80000100a00 */
[----:B------:R-:W-:Y:S04]  /*6f210*/  STL.64 [R1+0xeb0], R176 ;  /* 0x000eb0b001007387 */ /* 0x000fe80000100a00 */
        /* <DEDUP_REMOVED lines=8> */
[----:B------:R-:W-:Y:S03]  /*6f2a0*/  STL.64 [R1+0xe08], R18 ;  /* 0x000e081201007387 */ /* 0x000fe60000100a00 */
[C---:B------:R-:W-:Y:S01]  /*6f2b0*/  HMMA.1688.F32.TF32 R20, R232.reuse, R126, R208 ;  /* 0x0000007ee814723c */ /* 0x040fe200000810d0 */
[----:B------:R-:W-:Y:S04]  /*6f2c0*/  LDS R16, [R161+0x14200] ;  /* 0x01420000a1107984 */ /* 0x000fe80000000800 */
[----:B------:R-:W-:Y:S04]  /*6f2d0*/  LDS R18, [R161+0x16200] ;  /* 0x01620000a1127984 */ /* 0x000fe80000000800 */
        /* <DEDUP_REMOVED lines=11> */
[----:B------:R1:W-:Y:S04]  /*6f390*/  STL.64 [R1+0xe98], R10 ;  /* 0x000e980a01007387 */ /* 0x0003e80000100a00 */
[----:B------:R-:W-:Y:S04]  /*6f3a0*/  STL.64 [R1+0xe80], R20 ;  /* 0x000e801401007387 */ /* 0x000fe80000100a00 */
[----:B------:R3:W-:Y:S01]  /*6f3b0*/  STL.64 [R1+0xe88], R22 ;  /* 0x000e881601007387 */ /* 0x0007e20000100a00 */
[C---:B-1----:R-:W-:Y:S08]  /*6f3c0*/  HMMA.1688.F32.TF32 R8, R232.reuse, R122, R132 ;  /* 0x0000007ae808723c */ /* 0x042ff00000081084 */
[C---:B---3--:R-:W-:Y:S11]  /*6f3d0*/  HMMA.1688.F32.TF32 R20, R232.reuse, R114, R44 ;  /* 0x00000072e814723c */ /* 0x048ff6000008102c */
[----:B------:R-:W-:Y:S04]  /*6f3e0*/  @!UPT UIADD3 URZ, URZ, URZ, URZ ;  /* 0x0000003f3f3ff290 */ /* 0x000fe8000fffe03f */
[----:B------:R-:W-:Y:S04]  /*6f3f0*/  STL.64 [R1+0xe70], R8 ;  /* 0x000e700801007387 */ /* 0x000fe80000100a00 */
[----:B------:R1:W-:Y:S04]  /*6f400*/  STL.64 [R1+0xe78], R10 ;  /* 0x000e780a01007387 */ /* 0x0003e80000100a00 */
[----:B------:R-:W-:Y:S04]  /*6f410*/  STL.64 [R1+0xe60], R12 ;  /* 0x000e600c01007387 */ /* 0x000fe80000100a00 */
[----:B------:R-:W-:Y:S01]  /*6f420*/  STL.64 [R1+0xe68], R14 ;  /* 0x000e680e01007387 */ /* 0x000fe20000100a00 */
[----:B-1----:R-:W-:Y:S03]  /*6f430*/  HMMA.1688.F32.TF32 R8, R232, R102, R48 ;  /* 0x00000066e808723c */ /* 0x002fe60000081030 */
[----:B------:R-:W-:Y:S04]  /*6f440*/  STL.64 [R1+0xe50], R20 ;  /* 0x000e501401007387 */ /* 0x000fe80000100a00 */
[----:B------:R1:W-:Y:S01]  /*6f450*/  STL.64 [R1+0xe58], R22 ;  /* 0x000e581601007387 */ /* 0x0003e20000100a00 */
[----:B--2---:R-:W-:Y:S01]  /*6f460*/  HMMA.1688.F32.TF32 R28, R16, R70, R220 ;  /* 0x00000046101c723c */ /* 0x004fe200000810dc */
[----:B------:R-:W-:Y:S01]  /*6f470*/  MOV R176, R196 ;  /* 0x000000c400b07202 */ /* 0x000fe20000000f00 */
[----:B------:R-:W-:Y:S01]  /*6f480*/  IMAD.MOV.U32 R177, RZ, RZ, R197 ;  /* 0x000000ffffb17224 */ /* 0x000fe200078e00c5 */
[----:B------:R-:W-:Y:S01]  /*6f490*/  MOV R179, R199 ;  /* 0x000000c700b37202 */ /* 0x000fe20000000f00 */
[----:B------:R-:W-:-:S02]  /*6f4a0*/  IMAD.MOV.U32 R178, RZ, RZ, R198 ;  /* 0x000000ffffb27224 */ /* 0x000fc400078e00c6 */
[----:B------:R-:W-:Y:S01]  /*6f4b0*/  IMAD.MOV.U32 R240, RZ, RZ, R192 ;  /* 0x000000fffff07224 */ /* 0x000fe200078e00c0 */
[----:B------:R-:W-:Y:S01]  /*6f4c0*/  MOV R242, R194 ;  /* 0x000000c200f27202 */ /* 0x000fe20000000f00 */
[----:B------:R-:W-:Y:S01]  /*6f4d0*/  IMAD.MOV.U32 R241, RZ, RZ, R193 ;  /* 0x000000fffff17224 */ /* 0x000fe200078e00c1 */
[----:B-1----:R-:W-:Y:S01]  /*6f4e0*/  HMMA.1688.F32.TF32 R20, R232, R98, R52 ;  /* 0x00000062e814723c */ /* 0x002fe20000081034 */
[----:B------:R-:W-:Y:S01]  /*6f4f0*/  IMAD.MOV.U32 R243, RZ, RZ, R195 ;  /* 0x000000fffff37224 */ /* 0x000fe200078e00c3 */
[----:B------:R-:W-:Y:S01]  /*6f500*/  MOV R213, R185 ;  /* 0x000000b900d57202 */ /* 0x000fe20000000f00 */
[----:B------:R-:W-:Y:S02]  /*6f510*/  IMAD.MOV.U32 R212, RZ, RZ, R184 ;  /* 0x000000ffffd47224 */ /* 0x000fe400078e00b8 */
[----:B------:R-:W-:Y:S01]  /*6f520*/  IMAD.MOV.U32 R236, RZ, RZ, R229 ;  /* 0x000000ffffec7224 */ /* 0x000fe200078e00e5 */
        /* <DEDUP_REMOVED lines=11> */
[----:B-1----:R-:W-:Y:S03]  /*6f5e0*/  HMMA.1688.F32.TF32 R8, R232, R94, R32 ;  /* 0x0000005ee808723c */ /* 0x002fe60000081020 */
[----:B------:R-:W-:Y:S04]  /*6f5f0*/  STL.64 [R1+0x1360], R20 ;  /* 0x0013601401007387 */ /* 0x000fe80000100a00 */
[----:B------:R1:W-:Y:S01]  /*6f600*/  STL.64 [R1+0x1368], R22 ;  /* 0x0013681601007387 */ /* 0x0003e20000100a00 */
[----:B------:R-:W-:-:S02]  /*6f610*/  IMAD.MOV.U32 R246, RZ, RZ, R150 ;  /* 0x000000fffff67224 */ /* 0x000fc400078e0096 */
[----:B------:R-:W-:Y:S01]  /*6f620*/  IMAD.MOV.U32 R247, RZ, RZ, R172 ;  /* 0x000000fffff77224 */ /* 0x000fe200078e00ac */
[----:B------:R-:W-:Y:S01]  /*6f630*/  LDS R14, [R161+0x16280] ;  /* 0x01628000a10e7984 */ /* 0x000fe20000000800 */
[----:B------:R-:W-:Y:S02]  /*6f640*/  IMAD.MOV.U32 R248, RZ, RZ, R155 ;  /* 0x000000fffff87224 */ /* 0x000fe400078e009b */
[----:B------:R-:W-:Y:S01]  /*6f650*/  IMAD.MOV.U32 R250, RZ, RZ, R231 ;  /* 0x000000fffffa7224 */ /* 0x000fe200078e00e7 */
[----:B------:R-:W-:Y:S01]  /*6f660*/  LDS R13, [R189+0x14280] ;  /* 0x01428000bd0d7984 */ /* 0x000fe20000000800 */
[C---:B-1----:R-:W-:Y:S01]  /*6f670*/  HMMA.1688.F32.TF32 R20, R232.reuse, R78, R56 ;  /* 0x0000004ee814723c */ /* 0x042fe20000081038 */
[----:B------:R-:W-:Y:S02]  /*6f680*/  IMAD.MOV.U32 R251, RZ, RZ, R183 ;  /* 0x000000fffffb7224 */ /* 0x000fe400078e00b7 */
        /* <DEDUP_REMOVED lines=8> */
[C---:B---3--:R-:W-:Y:S03]  /*6f710*/  HMMA.1688.F32.TF32 R24, R232.reuse, R86, R64 ;  /* 0x00000056e818723c */ /* 0x048fe60000081040 */
[----:B------:R-:W-:Y:S04]  /*6f720*/  LDS R52, [R161+0x14400] ;  /* 0x01440000a1347984 */ /* 0x000fe80000000800 */
[----:B------:R-:W-:Y:S01]  /*6f730*/  LDS R54, [R161+0x16400] ;  /* 0x01640000a1367984 */ /* 0x000fe20000000800 */
[----:B--2---:R-:W-:Y:S03]  /*6f740*/  HMMA.1688.F32.TF32 R20, R232, R110, R104 ;  /* 0x0000006ee814723c */ /* 0x004fe60000081068 */
[----:B------:R-:W-:Y:S04]  /*6f750*/  LDS R53, [R189+0x14400] ;  /* 0x01440000bd357984 */ /* 0x000fe80000000800 */
[----:B------:R-:W-:Y:S04]  /*6f760*/  LDS R55, [R189+0x16400] ;  /* 0x01640000bd377984 */ /* 0x000fe80000000800 */
[----:B------:R-:W-:Y:S04]  /*6f770*/  STL.64 [R1+0x1320], R8 ;  /* 0x0013200801007387 */ /* 0x000fe80000100a00 */
[----:B------:R-:W-:Y:S04]  /*6f780*/  STL.64 [R1+0x1328], R10 ;  /* 0x0013280a01007387 */ /* 0x000fe80000100a00 */
[----:B------:R-:W-:Y:S04]  /*6f790*/  STL.64 [R1+0x1310], R24 ;  /* 0x0013101801007387 */ /* 0x000fe80000100a00 */
[----:B------:R5:W-:Y:S04]  /*6f7a0*/  STL.64 [R1+0x1318], R26 ;  /* 0x0013181a01007387 */ /* 0x000be80000100a00 */
[----:B------:R-:W-:Y:S04]  /*6f7b0*/  STL.64 [R1+0xe30], R20 ;  /* 0x000e301401007387 */ /* 0x000fe80000100a00 */
[----:B------:R2:W-:Y:S01]  /*6f7c0*/  STL.64 [R1+0xe38], R22 ;  /* 0x000e381601007387 */ /* 0x0005e20000100a00 */
[C---:B-----5:R-:W-:Y:S03]  /*6f7d0*/  HMMA.1688.F32.TF32 R24, R16.reuse, R90, R224 ;  /* 0x0000005a1018723c */ /* 0x060fe600000810e0 */
[----:B------:R-:W-:Y:S04]  /*6f7e0*/  LDS R8, [R161+0x14300] ;  /* 0x01430000a1087984 */ /* 0x000fe80000000800 */
[----:B------:R-:W-:Y:S01]  /*6f7f0*/  LDS R10, [R161+0x16300] ;  /* 0x01630000a10a7984 */ /* 0x000fe20000000800 */
[C---:B--2---:R-:W-:Y:S03]  /*6f800*/  HMMA.1688.F32.TF32 R20, R16.reuse, R218, R136 ;  /* 0x000000da1014723c */ /* 0x044fe60000081088 */
[----:B------:R-:W-:Y:S04]  /*6f810*/  STL.64 [R1+0x1300], R28 ;  /* 0x0013001c01007387 */ /* 0x000fe80000100a00 */
[----:B------:R2:W-:Y:S04]  /*6f820*/  STL.64 [R1+0x1308], R30 ;  /* 0x0013081e01007387 */ /* 0x0005e80000100a00 */
[----:B------:R-:W-:Y:S04]  /*6f830*/  LDS R9, [R189+0x14300] ;  /* 0x01430000bd097984 */ /* 0x000fe80000000800 */
[----:B------:R-:W3:Y:S01]  /*6f840*/  LDS R11, [R189+0x16300] ;  /* 0x01630000bd0b7984 */ /* 0x000ee20000000800 */
[C---:B--2---:R-:W-:Y:S03]  /*6f850*/  HMMA.1688.F32.TF32 R28, R16.reuse, R130, R140 ;  /* 0x00000082101c723c */ /* 0x044fe6000008108c */
[----:B------:R-:W-:Y:S04]  /*6f860*/  STL.64 [R1+0x12f0], R24 ;  /* 0x0012f01801007387 */ /* 0x000fe80000100a00 */
[----:B------:R2:W-:Y:S04]  /*6f870*/  STL.64 [R1+0x12f8], R26 ;  /* 0x0012f81a01007387 */ /* 0x0005e80000100a00 */
[----:B------:R-:W-:Y:S04]  /*6f880*/  STL.64 [R1+0x12e0], R20 ;  /* 0x0012e01401007387 */ /* 0x000fe80000100a00 */
[----:B------:R4:W-:Y:S01]  /*6f890*/  STL.64 [R1+0x12e8], R22 ;  /* 0x0012e81601007387 */ /* 0x0009e20000100a00 */
[C---:B--2---:R-:W-:Y:S08]  /*6f8a0*/  HMMA.1688.F32.TF32 R24, R16.reuse, R126, R4 ;  /* 0x0000007e1018723c */ /* 0x044ff00000081004 */
[C---:B----4-:R-:W-:Y:S08]  /*6f8b0*/  HMMA.1688.F32.TF32 R20, R16.reuse, R122, R144 ;  /* 0x0000007a1014723c */ /* 0x050ff00000081090 */
[C---:B------:R-:W-:Y:S01]  /*6f8c0*/  HMMA.1688.F32.TF32 R4, R16.reuse, R118, R200 ;  /* 0x000000761004723c */ /* 0x040fe200000810c8 */
        /* <DEDUP_REMOVED lines=9> */
[C---:B----4-:R-:W-:Y:S01]  /*6f960*/  HMMA.1688.F32.TF32 R20, R16.reuse, R102, R156 ;  /* 0x000000661014723c */ /* 0x050fe2000008109c */
[----:B------:R-:W-:Y:S01]  /*6f970*/  MOV R28, R180 ;  /* 0x000000b4001c7202 */ /* 0x000fe20000000f00 */
[----:B------:R-:W-:Y:S01]  /*6f980*/  IMAD.MOV.U32 R29, RZ, RZ, R181 ;  /* 0x000000ffff1d7224 */ /* 0x000fe200078e00b5 */
[----:B------:R-:W-:Y:S01]  /*6f990*/  MOV R31, R228 ;  /* 0x000000e4001f7202 */ /* 0x000fe20000000f00 */
[----:B------:R-:W-:Y:S01]  /*6f9a0*/  IMAD.MOV.U32 R30, RZ, RZ, R182 ;  /* 0x000000ffff1e7224 */ /* 0x000fe200078e00b6 */
[----:B------:R-:W-:Y:S03]  /*6f9b0*/  LDS R156, [R161+0x14480] ;  /* 0x01448000a19c7984 */ /* 0x000fe60000000800 */
[----:B--2---:R-:W-:Y:S01]  /*6f9c0*/  HMMA.1688.F32.TF32 R4, R16, R98, R164 ;  /* 0x000000621004723c */ /* 0x004fe200000810a4 */
[----:B------:R-:W-:Y:S04]  /*6f9d0*/  LDS R158, [R161+0x16480] ;  /* 0x01648000a19e7984 */ /* 0x000fe80000000800 */
[----:B------:R-:W-:Y:S04]  /*6f9e0*/  LDS R157, [R189+0x14480] ;  /* 0x01448000bd9d7984 */ /* 0x000fe80000000800 */
[----:B------:R-:W-:Y:S04]  /*6f9f0*/  STL.64 [R1+0x1290], R24 ;  /* 0x0012901801007387 */ /* 0x000fe80000100a00 */
[----:B------:R-:W-:Y:S04]  /*6fa00*/  STL.64 [R1+0x1298], R26 ;  /* 0x0012981a01007387 */ /* 0x000fe80000100a00 */
[----:B------:R2:W-:Y:S04]  /*6fa10*/  STL.64 [R1+0x1280], R20 ;  /* 0x0012801401007387 */ /* 0x0005e80000100a00 */
[----:B------:R4:W-:Y:S04]  /*6fa20*/  STL.64 [R1+0x1288], R22 ;  /* 0x0012881601007387 */ /* 0x0009e80000100a00 */
[----:B------:R-:W5:Y:S04]  /*6fa30*/  LDL.LU R196, [R1+0x4500] ;  /* 0x0045000001c47983 */ /* 0x000f680000300800 */
[----:B------:R-:W-:Y:S04]  /*6fa40*/  STL.64 [R1+0x1020], R4 ;  /* 0x0010200401007387 */ /* 0x000fe80000100a00 */
[----:B------:R1:W-:Y:S04]  /*6fa50*/  STL.64 [R1+0x1028], R6 ;  /* 0x0010280601007387 */ /* 0x0003e80000100a00 */
        /* <DEDUP_REMOVED lines=23> */
[----:B--2---:R-:W-:-:S03]  /*6fbd0*/  MOV R20, R173 ;  /* 0x000000ad00147202 */ /* 0x004fc60000000f00 */
[----:B------:R-:W1:Y:S01]  /*6fbe0*/  LDL.LU R148, [R1+0x44b0] ;  /* 0x0044b00001947983 */ /* 0x000e620000300800 */
[----:B------:R-:W-:-:S03]  /*6fbf0*/  IMAD.MOV.U32 R21, RZ, RZ, R174 ;  /* 0x000000ffff157224 */ /* 0x000fc600078e00ae */
[----:B------:R-:W1:Y:S01]  /*6fc00*/  LDL.LU R149, [R1+0x44ac] ;  /* 0x0044ac0001957983 */ /* 0x000e620000300800 */
[----:B----4-:R-:W-:-:S03]  /*6fc10*/  IMAD.MOV.U32 R22, RZ, RZ, R175 ;  /* 0x000000ffff167224 */ /* 0x010fc600078e00af */
[----:B------:R-:W1:Y:S01]  /*6fc20*/  LDL.LU R150, [R1+0x44a8] ;  /* 0x0044a80001967983 */ /* 0x000e620000300800 */
[----:B------:R-:W-:-:S03]  /*6fc30*/  MOV R23, R168 ;  /* 0x000000a800177202 */ /* 0x000fc60000000f00 */
[----:B------:R-:W2:Y:S01]  /*6fc40*/  LDL.LU R172, [R1+0x44a4] ;  /* 0x0044a40001ac7983 */ /* 0x000ea20000300800 */
[----:B------:R-:W-:-:S03]  /*6fc50*/  IMAD.MOV.U32 R24, RZ, RZ, R169 ;  /* 0x000000ffff187224 */ /* 0x000fc600078e00a9 */
[----:B------:R-:W2:Y:S01]  /*6fc60*/  LDL.LU R173, [R1+0x44a0] ;  /* 0x0044a00001ad7983 */ /* 0x000ea20000300800 */
[----:B------:R-:W-:-:S03]  /*6fc70*/  IMAD.MOV.U32 R25, RZ, RZ, R170 ;  /* 0x000000ffff197224 */ /* 0x000fc600078e00aa */
[----:B------:R-:W2:Y:S01]  /*6fc80*/  LDL.LU R174, [R1+0x449c] ;  /* 0x00449c0001ae7983 */ /* 0x000ea20000300800 */
[----:B------:R-:W-:-:S03]  /*6fc90*/  MOV R26, R171 ;  /* 0x000000ab001a7202 */ /* 0x000fc60000000f00 */
[----:B------:R-:W2:Y:S04]  /*6fca0*/  LDL.LU R175, [R1+0x4498] ;  /* 0x0044980001af7983 */ /* 0x000ea80000300800 */
[----:B------:R-:W4:Y:S04]  /*6fcb0*/  LDL.LU R168, [R1+0x4494] ;  /* 0x0044940001a87983 */ /* 0x000f280000300800 */
[----:B------:R-:W4:Y:S04]  /*6fcc0*/  LDL.LU R169, [R1+0x4490] ;  /* 0x0044900001a97983 */ /* 0x000f280000300800 */
[----:B------:R-:W4:Y:S01]  /*6fcd0*/  LDL.LU R170, [R1+0x448c] ;  /* 0x00448c0001aa7983 */ /* 0x000f220000300800 */
[----:B------:R-:W-:-:S03]  /*6fce0*/  IMAD.MOV.U32 R27, RZ, RZ, R151 ;  /* 0x000000ffff1b7224 */ /* 0x000fc600078e0097 */
[----:B------:R-:W4:Y:S04]  /*6fcf0*/  LDL.LU R171, [R1+0x4488] ;  /* 0x0044880001ab7983 */ /* 0x000f280000300800 */
[----:B------:R-:W1:Y:S04]  /*6fd00*/  LDL.LU R151, [R1+0x4484] ;  /* 0x0044840001977983 */ /* 0x000e680000300800 */
[----:B------:R-:W3:Y:S04]  /*6fd10*/  LDL.LU R155, [R1+0x4480] ;  /* 0x00448000019b7983 */ /* 0x000ee80000300800 */
[----:B------:R-:W3:Y:S04]  /*6fd20*/  LDL.LU R230, [R1+0x447c] ;  /* 0x00447c0001e67983 */ /* 0x000ee80000300800 */
[----:B------:R-:W3:Y:S04]  /*6fd30*/  LDL.LU R231, [R1+0x4478] ;  /* 0x0044780001e77983 */ /* 0x000ee80000300800 */
[----:B------:R-:W3:Y:S04]  /*6fd40*/  LDL.LU R183, [R1+0x4474] ;  /* 0x0044740001b77983 */ /* 0x000ee80000300800 */
[----:B------:R-:W-:Y:S04]  /*6fd50*/  LDS R159, [R189+0x16480] ;  /* 0x01648000bd9f7984 */ /* 0x000fe80000000800 */
[----:B------:R-:W-:Y:S04]  /*6fd60*/  LDS R164, [R161+0x14500] ;  /* 0x01450000a1a47984 */ /* 0x000fe80000000800 */
[----:B------:R-:W-:Y:S04]  /*6fd70*/  LDS R166, [R161+0x16500] ;  /* 0x01650000a1a67984 */ /* 0x000fe80000000800 */
[----:B------:R-:W-:Y:S04]  /*6fd80*/  LDS R165, [R189+0x14500] ;  /* 0x01450000bda57984 */ /* 0x000fe80000000800 */
[----:B------:R-:W-:Y:S01]  /*6fd90*/  LDS R167, [R189+0x16500] ;  /* 0x01650000bda77984 */ /* 0x000fe20000000800 */
[C---:B--2---:R-:W-:Y:S08]  /*6fda0*/  HMMA.1688.F32.TF32 R36, R16.reuse, R74, R172 ;  /* 0x0000004a1024723c */ /* 0x044ff000000810ac */
[C---:B----4-:R-:W-:Y:S08]  /*6fdb0*/  HMMA.1688.F32.TF32 R32, R16.reuse, R94, R168 ;  /* 0x0000005e1020723c */ /* 0x050ff000000810a8 */
[C---:B-1----:R-:W-:Y:S11]  /*6fdc0*/  HMMA.1688.F32.TF32 R4, R16.reuse, R78, R148 ;  /* 0x0000004e1004723c */ /* 0x042ff60000081094 */
[----:B------:R-:W-:Y:S04]  /*6fdd0*/  @!UPT UIADD3 URZ, URZ, URZ, URZ ;  /* 0x0000003f3f3ff290 */ /* 0x000fe8000fffe03f */
[----:B------:R-:W-:Y:S04]  /*6fde0*/  STL.64 [R1+0x1010], R32 ;  /* 0x0010102001007387 */ /* 0x000fe80000100a00 */
[----:B------:R3:W-:Y:S04]  /*6fdf0*/  STL.64 [R1+0x1018], R34 ;  /* 0x0010182201007387 */ /* 0x0007e80000100a00 */
[----:B------:R-:W-:Y:S04]  /*6fe00*/  STL.64 [R1+0x1270], R36 ;  /* 0x0012702401007387 */ /* 0x000fe80000100a00 */
[----:B------:R1:W-:Y:S01]  /*6fe10*/  STL.64 [R1+0x1278], R38 ;  /* 0x0012782601007387 */ /* 0x0003e20000100a00 */
[C---:B---3--:R-:W-:Y:S03]  /*6fe20*/  HMMA.1688.F32.TF32 R32, R16.reuse, R82, R152 ;  /* 0x000000521020723c */ /* 0x048fe60000081098 */
[----:B------:R-:W-:Y:S04]  /*6fe30*/  STL.64 [R1+0x1260], R4 ;  /* 0x0012600401007387 */ /* 0x000fe80000100a00 */
[----:B------:R2:W-:Y:S01]  /*6fe40*/  STL.64 [R1+0x1268], R6 ;  /* 0x0012680601007387 */ /* 0x0005e20000100a00 */
[C---:B-1----:R-:W-:Y:S08]  /*6fe50*/  HMMA.1688.F32.TF32 R36, R16.reuse, R86, R228 ;  /* 0x000000561024723c */ /* 0x042ff000000810e4 */
[----:B--2---:R-:W-:Y:S07]  /*6fe60*/  HMMA.1688.F32.TF32 R4, R16, R110, R180 ;  /* 0x0000006e1004723c */ /* 0x004fee00000810b4 */
[----:B------:R-:W-:Y:S04]  /*6fe70*/  STL.64 [R1+0x1250], R32 ;  /* 0x0012502001007387 */ /* 0x000fe80000100a00 */
[----:B------:R1:W-:Y:S01]  /*6fe80*/  STL.64 [R1+0x1258], R34 ;  /* 0x0012582201007387 */ /* 0x0003e20000100a00 */
[C---:B------:R-:W-:Y:S03]  /*6fe90*/  HMMA.1688.F32.TF32 R16, R12.reuse, R90, R192 ;  /* 0x0000005a0c10723c */ /* 0x040fe600000810c0 */
[----:B------:R-:W-:Y:S04]  /*6fea0*/  STL.64 [R1+0x1240], R36 ;  /* 0x0012402401007387 */ /* 0x000fe80000100a00 */
[----:B------:R-:W-:Y:S01]  /*6feb0*/  STL.64 [R1+0x1248], R38 ;  /* 0x0012482601007387 */ /* 0x000fe20000100a00 */
[C---:B-1----:R-:W-:Y:S03]  /*6fec0*/  HMMA.1688.F32.TF32 R32, R12.reuse, R70, R184 ;  /* 0x000000460c20723c */ /* 0x042fe600000810b8 */
[----:B------:R-:W-:Y:S04]  /*6fed0*/  STL.64 [R1+0x1e0], R4 ;  /* 0x0001e00401007387 */ /* 0x000fe80000100a00 */
[----:B------:R5:W-:Y:S02]  /*6fee0*/  STL.64 [R1+0x1e8], R6 ;  /* 0x0001e80601007387 */ /* 0x000be40000100a00 */
[C---:B-----5:R-:W-:Y:S11]  /*6fef0*/  HMMA.1688.F32.TF32 R4, R12.reuse, R218, R196 ;  /* 0x000000da0c04723c */ /* 0x060ff600000810c4 */
[----:B------:R-:W-:Y:S03]  /*6ff00*/  @!UPT UIADD3 URZ, URZ, URZ, URZ ;  /* 0x0000003f3f3ff290 */ /* 0x000fe6000fffe03f */
        /* <DEDUP_REMOVED lines=19> */
[----:B------:R-:W-:Y:S04]  /*70040*/  STL.64 [R1+0x98], R30 ;  /* 0x0000981e01007387 */ /* 0x000fe80000100a00 */
[----:B------:R-:W2:Y:S06]  /*70050*/  LDL.LU R176, [R1+0x3e0] ;  /* 0x0003e00001b07983 */ /* 0x000eac0000300800 */
[----:B------:R-:W-:Y:S04]  /*70060*/  STL.64 [R1+0x80], R16 ;  /* 0x0000801001007387 */ /* 0x000fe80000100a00 */
[----:B------:R-:W-:Y:S04]  /*70070*/  STL.64 [R1+0x88], R18 ;  /* 0x0000881201007387 */ /* 0x000fe80000100a00 */
        /* <DEDUP_REMOVED lines=13> */
[C---:B-1----:R-:W-:Y:S08]  /*70150*/  HMMA.1688.F32.TF32 R4, R12.reuse, R98, R24 ;  /* 0x000000620c04723c */ /* 0x042ff00000081018 */
[C---:B------:R-:W-:Y:S08]  /*70160*/  HMMA.1688.F32.TF32 R20, R12.reuse, R94, R20 ;  /* 0x0000005e0c14723c */ /* 0x040ff00000081014 */
[C---:B------:R-:W-:Y:S07]  /*70170*/  HMMA.1688.F32.TF32 R16, R12.reuse, R74, R244 ;  /* 0x0000004a0c10723c */ /* 0x040fee00000810f4 */
[----:B------:R-:W-:Y:S04]  /*70180*/  STL.64 [R1+0x60], R4 ;  /* 0x0000600401007387 */ /* 0x000fe80000100a00 */
[----:B------:R1:W-:Y:S02]  /*70190*/  STL.64 [R1+0x68], R6 ;  /* 0x0000680601007387 */ /* 0x0003e40000100a00 */
[C---:B-1----:R-:W-:Y:S02]  /*701a0*/  HMMA.1688.F32.TF32 R4, R12.reuse, R78, R248 ;  /* 0x0000004e0c04723c */ /* 0x042fe400000810f8 */
[----:B------:R1:W-:Y:S04]  /*701b0*/  STL.64 [R1+0x50], R20 ;  /* 0x0000501401007387 */ /* 0x0003e80000100a00 */
[----:B------:R5:W-:Y:S04]  /*701c0*/  STL.64 [R1+0x58], R22 ;  /* 0x0000581601007387 */ /* 0x000be80000100a00 */
[----:B------:R-:W4:Y:S04]  /*701d0*/  LDL.LU R28, [R1+0x410] ;  /* 0x00041000011c7983 */ /* 0x000f280000300800 */
[----:B------:R-:W-:Y:S04]  /*701e0*/  STL.64 [R1+0x40], R16 ;  /* 0x0000401001007387 */ /* 0x000fe80000100a00 */
[----:B------:R2:W-:Y:S05]  /*701f0*/  STL.64 [R1+0x48], R18 ;  /* 0x0000481201007387 */ /* 0x0005ea0000100a00 */
[----:B------:R-:W-:Y:S04]  /*70200*/  STL.64 [R1+0x30], R4 ;  /* 0x0000300401007387 */ /* 0x000fe80000100a00 */
[----:B------:R4:W-:Y:S04]  /*70210*/  STL.64 [R1+0x38], R6 ;  /* 0x0000380601007387 */ /* 0x0009e80000100a00 */
        /* <DEDUP_REMOVED lines=21> */
[----:B-----5:R-:W5:Y:S04]  /*70370*/  LDL.LU R22, [R1+0x448] ;  /* 0x0004480001167983 */ /* 0x020f680000300800 */
[----:B------:R-:W5:Y:S01]  /*70380*/  LDL.LU R23, [R1+0x44c] ;  /* 0x00044c0001177983 */ /* 0x000f620000300800 */
[C---:B--2---:R-:W-:Y:S08]  /*70390*/  HMMA.1688.F32.TF32 R16, R12.reuse, R86, R176 ;  /* 0x000000560c10723c */ /* 0x044ff000000810b0 */
[C---:B---3--:R-:W-:Y:S08]  /*703a0*/  HMMA.1688.F32.TF32 R32, R12.reuse, R82, R240 ;  /* 0x000000520c20723c */ /* 0x048ff000000810f0 */
[----:B----4-:R-:W-:Y:S11]  /*703b0*/  HMMA.1688.F32.TF32 R4, R12, R110, R236 ;  /* 0x0000006e0c04723c */ /* 0x010ff600000810ec */
[----:B------:R-:W-:Y:S04]  /*703c0*/  @!UPT UIADD3 URZ, URZ, URZ, URZ ;  /* 0x0000003f3f3ff290 */ /* 0x000fe8000fffe03f */
[----:B------:R-:W-:Y:S04]  /*703d0*/  STL.64 [R1+0x20], R32 ;  /* 0x0000202001007387 */ /* 0x000fe80000100a00 */
[----:B------:R-:W-:Y:S04]  /*703e0*/  STL.64 [R1+0x28], R34 ;  /* 0x0000282201007387 */ /* 0x000fe80000100a00 */
[----:B------:R-:W2:Y:S04]  /*703f0*/  LDL.LU R240, [R1+0x450] ;  /* 0x0004500001f07983 */ /* 0x000ea80000300800 */
[----:B------:R-:W-:Y:S04]  /*70400*/  STL.64 [R1+0x10], R16 ;  /* 0x0000101001007387 */ /* 0x000fe80000100a00 */
[----:B------:R-:W-:Y:S04]  /*70410*/  STL.64 [R1+0x18], R18 ;  /* 0x0000181201007387 */ /* 0x000fe80000100a00 */
[----:B------:R-:W-:Y:S04]  /*70420*/  STL.64 [R1], R4 ;  /* 0x0000000401007387 */ /* 0x000fe80000100a00 */
        /* <DEDUP_REMOVED lines=12> */
[C---:B------:R-:W-:Y:S03]  /*704f0*/  HMMA.1688.F32.TF32 R232, R8.reuse, R218, R28 ;  /* 0x000000da08e8723c */ /* 0x040fe6000008101c */
[----:B------:R-:W-:Y:S04]  /*70500*/  LDS R4, [R161+0x14380] ;  /* 0x01438000a1047984 */ /* 0x000fe80000000800 */
[----:B------:R-:W-:Y:S04]  /*70510*/  LDS R6, [R161+0x16380] ;  /* 0x01638000a1067984 */ /* 0x000fe80000000800 */
[----:B------:R-:W-:Y:S04]  /*70520*/  LDS R5, [R189+0x14380] ;  /* 0x01438000bd057984 */ /* 0x000fe80000000800 */
[----:B------:R-:W1:Y:S01]  /*70530*/  LDS R7, [R189+0x16380] ;  /* 0x01638000bd077984 */ /* 0x000e620000000800 */
[C---:B------:R-:W-:Y:S08]  /*70540*/  HMMA.1688.F32.TF32 R248, R8.reuse, R70, R248 ;  /* 0x0000004608f8723c */ /* 0x040ff000000810f8 */
[C---:B------:R-:W-:Y:S11]  /*70550*/  HMMA.1688.F32.TF32 R244, R8.reuse, R90, R244 ;  /* 0x0000005a08f4723c */ /* 0x040ff600000810f4 */
[----:B------:R-:W-:Y:S04]  /*70560*/  @!UPT UIADD3 URZ, URZ, URZ, URZ ;  /* 0x0000003f3f3ff290 */ /* 0x000fe8000fffe03f */
[----:B------:R-:W-:Y:S04]  /*70570*/  STL.64 [R1+0x4390], R250 ;  /* 0x004390fa01007387 */ /* 0x000fe80000100a00 */
[----:B------:R-:W-:Y:S01]  /*70580*/  STL.64 [R1+0x4388], R248 ;  /* 0x004388f801007387 */ /* 0x000fe20000100a00 */
[C---:B------:R-:W-:Y:S03]  /*70590*/  HMMA.1688.F32.TF32 R12, R8.reuse, R130, R212 ;  /* 0x00000082080c723c */ /* 0x040fe600000810d4 */
[----:B------:R-:W-:Y:S04]  /*705a0*/  STL.64 [R1+0x43a0], R246 ;  /* 0x0043a0f601007387 */ /* 0x000fe80000100a00 */
[----:B------:R-:W-:Y:S04]  /*705b0*/  STL.64 [R1+0x4398], R244 ;  /* 0x004398f401007387 */ /* 0x000fe80000100a00 */
[----:B------:R-:W-:Y:S04]  /*705c0*/  STL.64 [R1+0x43b0], R234 ;  /* 0x0043b0ea01007387 */ /* 0x000fe80000100a00 */
[----:B------:R-:W-:Y:S08]  /*705d0*/  STL.64 [R1+0x43a8], R232 ;  /* 0x0043a8e801007387 */ /* 0x000ff00000100a00 */
[----:B------:R-:W-:Y:S04]  /*705e0*/  STL.64 [R1+0x150], R12 ;  /* 0x0001500c01007387 */ /* 0x000fe80000100a00 */
[----:B------:R5:W-:Y:S02]  /*705f0*/  STL.64 [R1+0x158], R14 ;  /* 0x0001580e01007387 */ /* 0x000be40000100a00 */
[C---:B-----5:R-:W-:Y:S11]  /*70600*/  HMMA.1688.F32.TF32 R12, R8.reuse, R122, R20 ;  /* 0x0000007a080c723c */ /* 0x060ff60000081014 */
[----:B------:R-:W-:Y:S11]  /*70610*/  @!UPT UIADD3 URZ, URZ, URZ, URZ ;  /* 0x0000003f3f3ff290 */ /* 0x000ff6000fffe03f */
[----:B------:R-:W-:Y:S02]  /*70620*/  @!UPT UIADD3 URZ, URZ, URZ, URZ ;  /* 0x0000003f3f3ff290 */ /* 0x000fe4000fffe03f */
[----:B------:R-:W-:Y:S01]  /*70630*/  MOV R235, R12 ;  /* 0x0000000c00eb7202 */ /* 0x000fe20000000f00 */
[----:B------:R-:W-:Y:S01]  /*70640*/  IMAD.MOV.U32 R234, RZ, RZ, R13 ;  /* 0x000000ffffea7224 */ /* 0x000fe200078e000d */
[----:B------:R-:W-:Y:S01]  /*70650*/  MOV R232, R15 ;  /* 0x0000000f00e87202 */ /* 0x000fe20000000f00 */
[----:B------:R-:W-:Y:S01]  /*70660*/  IMAD.MOV.U32 R233, RZ, RZ, R14 ;  /* 0x000000ffffe97224 */ /* 0x000fe200078e000e */
[C---:B------:R-:W-:Y:S11]  /*70670*/  HMMA.1688.F32.TF32 R16, R8.reuse, R126, R24 ;  /* 0x0000007e0810723c */ /* 0x040ff60000081018 */
[----:B------:R-:W-:Y:S11]  /*70680*/  @!UPT UIADD3 URZ, URZ, URZ, URZ ;  /* 0x0000003f3f3ff290 */ /* 0x000ff6000fffe03f */
[----:B------:R-:W-:Y:S01]  /*70690*/  @!UPT UIADD3 URZ, URZ, URZ, URZ ;  /* 0x0000003f3f3ff290 */ /* 0x000fe2000fffe03f */
[----:B------:R-:W-:Y:S04]  /*706a0*/  STL.64 [R1+0x130], R16 ;  /* 0x0001301001007387 */ /* 0x000fe80000100a00 */
[----:B------:R-:W-:Y:S04]  /*706b0*/  STL.64 [R1+0x138], R18 ;  /* 0x0001381201007387 */ /* 0x000fe80000100a00 */
[----:B------:R-:W-:Y:S04]  /*706c0*/  STL.64 [R1+0x43c0], R234 ;  /* 0x0043c0ea01007387 */ /* 0x000fe80000100a00 */
[----:B------:R-:W-:Y:S01]  /*706d0*/  STL.64 [R1+0x43b8], R232 ;  /* 0x0043b8e801007387 */ /* 0x000fe20000100a00 */
[C---:B--2---:R-:W-:Y:S11]  /*706e0*/  HMMA.1688.F32.TF32 R12, R8.reuse, R118, R240 ;  /* 0x00000076080c723c */ /* 0x044ff600000810f0 */
[----:B------:R-:W-:Y:S11]  /*706f0*/  @!UPT UIADD3 URZ, URZ, URZ, URZ ;  /* 0x0000003f3f3ff290 */ /* 0x000ff6000fffe03f */
[----:B------:R-:W-:Y:S02]  /*70700*/  @!UPT UIADD3 URZ, URZ, URZ, URZ ;  /* 0x0000003f3f3ff290 */ /* 0x000fe4000fffe03f */
[----:B------:R-:W-:Y:S01]  /*70710*/  IMAD.MOV.U32 R247, RZ, RZ, R12 ;  /* 0x000000fffff77224 */ /* 0x000fe200078e000c */
[----:B------:R-:W-:Y:S01]  /*70720*/  MOV R245, R14 ;  /* 0x0000000e00f57202 */ /* 0x000fe20000000f00 */
[----:B------:R-:W-:Y:S02]  /*70730*/  IMAD.MOV.U32 R246, RZ, RZ, R13 ;  /* 0x000000fffff67224 */ /* 0x000fe400078e000d */
[----:B------:R-:W-:Y:S02]  /*70740*/  IMAD.MOV.U32 R244, RZ, RZ, R15 ;  /* 0x000000fffff47224 */ /* 0x000fe400078e000f */
[C---:B---3--:R-:W-:Y:S01]  /*70750*/  HMMA.1688.F32.TF32 R12, R8.reuse, R114, R176 ;  /* 0x00000072080c723c */ /* 0x048fe200000810b0 */
[----:B------:R-:W-:Y:S04]  /*70760*/  STL.64 [R1+0x43d0], R246 ;  /* 0x0043d0f601007387 */ /* 0x000fe80000100a00 */
[----:B------:R-:W-:Y:S03]  /*70770*/  STL.64 [R1+0x43c8], R244 ;  /* 0x0043c8f401007387 */ /* 0x000fe60000100a00 */
[C---:B----4-:R-:W-:Y:S01]  /*70780*/  HMMA.1688.F32.TF32 R228, R8.reuse, R102, R236 ;  /* 0x0000006608e4723c */ /* 0x050fe200000810ec */
[----:B------:R-:W2:Y:S11]  /*70790*/  LDL.LU R236, [R1+0x510] ;  /* 0x0005100001ec7983 */ /* 0x000eb60000300800 */
[----:B------:R-:W-:Y:S03]  /*707a0*/  @!UPT UIADD3 URZ, URZ, URZ, URZ ;  /* 0x0000003f3f3ff290 */ /* 0x000fe6000fffe03f */
        /* <DEDUP_REMOVED lines=69> */
[----:B------:R-:W1:Y:S04]  /*70c00*/  LDL.LU R56, [R1+0x5f0] ;  /* 0x0005f00001387983 */ /* 0x000e680000300800 */
[----:B------:R-:W1:Y:S04]  /*70c10*/  LDL.LU R57, [R1+0x5f4] ;  /* 0x0005f40001397983 */ /* 0x000e680000300800 */
[----:B------:R-:W1:Y:S04]  /*70c20*/  LDL.LU R58, [R1+0x5f8] ;  /* 0x0005f800013a7983 */ /* 0x000e680000300800 */
[----:B------:R-:W1:Y:S04]  /*70c30*/  LDL.LU R59, [R1+0x5fc] ;  /* 0x0005fc00013b7983 */ /* 0x000e680000300800 */
        /* <DEDUP_REMOVED lines=18> */
[C---:B---3--:R-:W-:Y:S08]  /*70d60*/  HMMA.1688.F32.TF32 R12, R8.reuse, R98, R140 ;  /* 0x00000062080c723c */ /* 0x048ff0000008108c */
[C---:B--2---:R-:W-:Y:S11]  /*70d70*/  HMMA.1688.F32.TF32 R16, R8.reuse, R94, R136 ;  /* 0x0000005e0810723c */ /* 0x044ff60000081088 */
[----:B------:R-:W-:Y:S04]  /*70d80*/  @!UPT UIADD3 URZ, URZ, URZ, URZ ;  /* 0x0000003f3f3ff290 */ /* 0x000fe8000fffe03f */
[----:B------:R-:W-:Y:S04]  /*70d90*/  STL.64 [R1+0x1230], R12 ;  /* 0x0012300c01007387 */ /* 0x000fe80000100a00 */
[----:B------:R2:W-:Y:S02]  /*70da0*/  STL.64 [R1+0x1238], R14 ;  /* 0x0012380e01007387 */ /* 0x0005e40000100a00 */
[C---:B--2---:R-:W-:Y:S02]  /*70db0*/  HMMA.1688.F32.TF32 R12, R8.reuse, R74, R224 ;  /* 0x0000004a080c723c */ /* 0x044fe400000810e0 */
[----:B------:R-:W-:Y:S04]  /*70dc0*/  STL.64 [R1+0x1220], R16 ;  /* 0x0012201001007387 */ /* 0x000fe80000100a00 */
[----:B------:R4:W-:Y:S02]  /*70dd0*/  STL.64 [R1+0x1228], R18 ;  /* 0x0012281201007387 */ /* 0x0009e40000100a00 */
[C---:B------:R-:W-:Y:S08]  /*70de0*/  HMMA.1688.F32.TF32 R136, R8.reuse, R78, R220 ;  /* 0x0000004e0888723c */ /* 0x040ff000000810dc */
[C---:B----4-:R-:W-:Y:S07]  /*70df0*/  HMMA.1688.F32.TF32 R16, R8.reuse, R82, R104 ;  /* 0x000000520810723c */ /* 0x050fee0000081068 */
[----:B------:R-:W-:Y:S04]  /*70e00*/  STL.64 [R1+0x1210], R12 ;  /* 0x0012100c01007387 */ /* 0x000fe80000100a00 */
[----:B------:R2:W-:Y:S02]  /*70e10*/  STL.64 [R1+0x1218], R14 ;  /* 0x0012180e01007387 */ /* 0x0005e40000100a00 */
[C---:B--2---:R-:W-:Y:S08]  /*70e20*/  HMMA.1688.F32.TF32 R12, R8.reuse, R86, R64 ;  /* 0x00000056080c723c */ /* 0x044ff00000081040 */
        /* <DEDUP_REMOVED lines=10> */
[C---:B-----5:R-:W-:Y:S08]  /*70ed0*/  HMMA.1688.F32.TF32 R12, R4.reuse, R90, R36 ;  /* 0x0000005a040c723c */ /* 0x060ff00000081024 */
        /* <DEDUP_REMOVED lines=37> */
[----:B------:R-:W-:Y:S04]  /*71130*/  STL.64 [R1+0x590], R16 ;  /* 0x0005901001007387 */ /* 0x000fe80000100a00 */
[----:B------:R-:W-:Y:S04]  /*71140*/  STL.64 [R1+0x598], R18 ;  /* 0x0005981201007387 */ /* 0x000fe80000100a00 */
[----:B------:R-:W2:Y:S04]  /*71150*/  LDL.LU R20, [R1+0x670] ;  /* 0x0006700001147983 */ /* 0x000ea80000300800 */
        /* <DEDUP_REMOVED lines=27> */
[----:B------:R-:W1:Y:S04]  /*71310*/  LDL.LU R212, [R1+0x650] ;  /* 0x0006500001d47983 */ /* 0x000e680000300800 */
[----:B------:R-:W1:Y:S04]  /*71320*/  LDL.LU R213, [R1+0x654] ;  /* 0x0006540001d57983 */ /* 0x000e680000300800 */
[----:B------:R-:W1:Y:S04]  /*71330*/  LDL.LU R214, [R1+0x658] ;  /* 0x0006580001d67983 */ /* 0x000e680000300800 */
[----:B------:R-:W1:Y:S04]  /*71340*/  LDL.LU R215, [R1+0x65c] ;  /* 0x00065c0001d77983 */ /* 0x000e680000300800 */
        /* <DEDUP_REMOVED lines=15> */
[----:B------:R-:W-:Y:S01]  /*71440*/  IMAD.MOV.U32 R239, RZ, RZ, R163 ;  /* 0x000000ffffef7224 */ /* 0x000fe200078e00a3 */
[----:B----4-:R-:W-:Y:S11]  /*71450*/  HMMA.1688.F32.TF32 R4, R4, R110, R44 ;  /* 0x0000006e0404723c */ /* 0x010ff6000008102c */
[----:B------:R-:W-:Y:S11]  /*71460*/  @!UPT UIADD3 URZ, URZ, URZ, URZ ;  /* 0x0000003f3f3ff290 */ /* 0x000ff6000fffe03f */
[----:B------:R-:W-:Y:S02]  /*71470*/  @!UPT UIADD3 URZ, URZ, URZ, URZ ;  /* 0x0000003f3f3ff290 */ /* 0x000fe4000fffe03f */
[----:B------:R-:W-:Y:S01]  /*71480*/  MOV R252, R4 ;  /* 0x0000000400fc7202 */ /* 0x000fe20000000f00 */
[----:B------:R-:W-:Y:S01]  /*71490*/  IMAD.MOV.U32 R191, RZ, RZ, R5 ;  /* 0x000000ffffbf7224 */ /* 0x000fe200078e0005 */
[----:B------:R-:W-:Y:S01]  /*714a0*/  MOV R163, R7 ;  /* 0x0000000700a37202 */ /* 0x000fe20000000f00 */
[----:B------:R-:W-:Y:S02]  /*714b0*/  IMAD.MOV.U32 R190, RZ, RZ, R6 ;  /* 0x000000ffffbe7224 */ /* 0x000fe400078e0006 */
[C---:B-----5:R-:W-:Y:S08]  /*714c0*/  HMMA.1688.F32.TF32 R4, R52.reuse, R70, R40 ;  /* 0x000000463404723c */ /* 0x060ff00000081028 */
[C---:B--2---:R-:W-:Y:S08]  /*714d0*/  HMMA.1688.F32.TF32 R224, R52.reuse, R90, R132 ;  /* 0x0000005a34e0723c */ /* 0x044ff00000081084 */
[C---:B---3--:R-:W-:Y:S11]  /*714e0*/  HMMA.1688.F32.TF32 R220, R52.reuse, R218, R208 ;  /* 0x000000da34dc723c */ /* 0x048ff600000810d0 */
[----:B------:R-:W-:Y:S04]  /*714f0*/  @!UPT UIADD3 URZ, URZ, URZ, URZ ;  /* 0x0000003f3f3ff290 */ /* 0x000fe8000fffe03f */
[----:B------:R-:W-:Y:S04]  /*71500*/  STL.64 [R1+0x4250], R226 ;  /* 0x004250e201007387 */ /* 0x000fe80000100a00 */
[----:B------:R-:W-:Y:S01]  /*71510*/  STL.64 [R1+0x160], R4 ;  /* 0x0001600401007387 */ /* 0x000fe20000100a00 */
[C---:B-1----:R-:W-:Y:S03]  /*71520*/  HMMA.1688.F32.TF32 R8, R52.reuse, R126, R212 ;  /* 0x0000007e3408723c */ /* 0x042fe600000810d4 */
[----:B------:R1:W-:Y:S05]  /*71530*/  STL.64 [R1+0x168], R6 ;  /* 0x0001680601007387 */ /* 0x0003ea0000100a00 */
[C---:B------:R-:W-:Y:S08]  /*71540*/  HMMA.1688.F32.TF32 R16, R52.reuse, R118, R20 ;  /* 0x000000763410723c */ /* 0x040ff00000081014 */
[C---:B-1----:R-:W-:Y:S08]  /*71550*/  HMMA.1688.F32.TF32 R4, R52.reuse, R130, R28 ;  /* 0x000000823404723c */ /* 0x042ff0000008101c */
[C---:B------:R-:W-:Y:S08]  /*71560*/  HMMA.1688.F32.TF32 R12, R52.reuse, R122, R24 ;  /* 0x0000007a340c723c */ /* 0x040ff00000081018 */
[C---:B------:R-:W-:Y:S01]  /*71570*/  HMMA.1688.F32.TF32 R20, R52.reuse, R114, R240 ;  /* 0x000000723414723c */ /* 0x040fe200000810f0 */
[----:B------:R-:W-:Y:S07]  /*71580*/  STL.64 [R1+0x4248], R224 ;  /* 0x004248e001007387 */ /* 0x000fee0000100a00 */
[C---:B------:R-:W-:Y:S01]  /*71590*/  HMMA.1688.F32.TF32 R24, R52.reuse, R102, R176 ;  /* 0x000000663418723c */ /* 0x040fe200000810b0 */
[----:B------:R-:W-:Y:S04]  /*715a0*/  STL.64 [R1+0x4260], R222 ;  /* 0x004260de01007387 */ /* 0x000fe80000100a00 */
[----:B------:R-:W-:Y:S04]  /*715b0*/  STL.64 [R1+0x4258], R220 ;  /* 0x004258dc01007387 */ /* 0x000fe80000100a00 */
        /* <DEDUP_REMOVED lines=20> */
[C---:B------:R-:W-:Y:S03]  /*71700*/  HMMA.1688.F32.TF32 R28, R52.reuse, R98, R236 ;  /* 0x00000062341c723c */ /* 0x040fe600000810ec */
        /* <DEDUP_REMOVED lines=26> */
[C---:B--2---:R-:W-:Y:S03]  /*718b0*/  HMMA.1688.F32.TF32 R32, R52.reuse, R94, R176 ;  /* 0x0000005e3420723c */ /* 0x044fe600000810b0 */
[----:B------:R-:W2:Y:S04]  /*718c0*/  LDL.LU R176, [R1+0x730] ;  /* 0x0007300001b07983 */ /* 0x000ea80000300800 */
[----:B------:R-:W2:Y:S04]  /*718d0*/  LDL.LU R177, [R1+0x734] ;  /* 0x0007340001b17983 */ /* 0x000ea80000300800 */
[----:B------:R-:W2:Y:S04]  /*718e0*/  LDL.LU R178, [R1+0x738] ;  /* 0x0007380001b27983 */ /* 0x000ea80000300800 */
[----:B------:R-:W2:Y:S01]  /*718f0*/  LDL.LU R179, [R1+0x73c] ;  /* 0x00073c0001b37983 */ /* 0x000ea20000300800 */
[C---:B---3--:R-:W-:Y:S07]  /*71900*/  HMMA.1688.F32.TF32 R36, R52.reuse, R74, R40 ;  /* 0x0000004a3424723c */ /* 0x048fee0000081028 */
[----:B------:R-:W-:Y:S04]  /*71910*/  STL.64 [R1+0x42e0], R34 ;  /* 0x0042e02201007387 */ /* 0x000fe80000100a00 */
[----:B------:R-:W-:Y:S01]  /*71920*/  STL.64 [R1+0x42d8], R32 ;  /* 0x0042d82001007387 */ /* 0x000fe20000100a00 */
[C---:B----4-:R-:W-:Y:S11]  /*71930*/  HMMA.1688.F32.TF32 R40, R52.reuse, R78, R236 ;  /* 0x0000004e3428723c */ /* 0x050ff600000810ec */
[----:B------:R-:W-:Y:S04]  /*71940*/  STL.64 [R1+0x42f0], R38 ;  /* 0x0042f02601007387 */ /* 0x000fe80000100a00 */
[----:B------:R-:W-:Y:S04]  /*71950*/  STL.64 [R1+0x42e8], R36 ;  /* 0x0042e82401007387 */ /* 0x000fe80000100a00 */
[----:B------:R-:W3:Y:S04]  /*71960*/  LDL.LU R236, [R1+0x740] ;  /* 0x0007400001ec7983 */ /* 0x000ee80000300800 */
[----:B------:R-:W3:Y:S04]  /*71970*/  LDL.LU R237, [R1+0x744] ;  /* 0x0007440001ed7983 */ /* 0x000ee80000300800 */
[----:B------:R-:W3:Y:S04]  /*71980*/  LDL.LU R238, [R1+0x748] ;  /* 0x0007480001ee7983 */ /* 0x000ee80000300800 */
[----:B------:R-:W3:Y:S01]  /*71990*/  LDL.LU R239, [R1+0x74c] ;  /* 0x00074c0001ef7983 */ /* 0x000ee20000300800 */
[C---:B-----5:R-:W-:Y:S08]  /*719a0*/  HMMA.1688.F32.TF32 R44, R52.reuse, R82, R44 ;  /* 0x00000052342c723c */ /* 0x060ff0000008102c */
[C---:B------:R-:W-:Y:S08]  /*719b0*/  HMMA.1688.F32.TF32 R48, R52.reuse, R86, R132 ;  /* 0x000000563430723c */ /* 0x040ff00000081084 */
[----:B------:R-:W-:Y:S08]  /*719c0*/  HMMA.1688.F32.TF32 R52, R52, R110, R208 ;  /* 0x0000006e3434723c */ /* 0x000ff000000810d0 */
[C---:B------:R-:W-:Y:S01]  /*719d0*/  HMMA.1688.F32.TF32 R56, R156.reuse, R70, R212 ;  /* 0x000000469c38723c */ /* 0x040fe200000810d4 */
        /* <DEDUP_REMOVED lines=15> */
[----:B------:R-:W-:Y:S04]  /*71ad0*/  STL.64 [R1+0x4350], R62 ;  /* 0x0043503e01007387 */ /* 0x000fe80000100a00 */
[----:B------:R-:W-:Y:S01]  /*71ae0*/  STL.64 [R1+0x4348], R60 ;  /* 0x0043483c01007387 */ /* 0x000fe20000100a00 */
[C---:B--2---:R-:W-:Y:S03]  /*71af0*/  HMMA.1688.F32.TF32 R64, R156.reuse, R218, R176 ;  /* 0x000000da9c40723c */ /* 0x044fe600000810b0 */
[----:B------:R-:W2:Y:S04]  /*71b00*/  LDL.LU R176, [R1+0x760] ;  /* 0x0007600001b07983 */ /* 0x000ea80000300800 */
[----:B------:R-:W2:Y:S04]  /*71b10*/  LDL.LU R177, [R1+0x764] ;  /* 0x0007640001b17983 */ /* 0x000ea80000300800 */
[----:B------:R-:W2:Y:S04]  /*71b20*/  LDL.LU R178, [R1+0x768] ;  /* 0x0007680001b27983 */ /* 0x000ea80000300800 */
[----:B------:R-:W2:Y:S08]  /*71b30*/  LDL.LU R179, [R1+0x76c] ;  /* 0x00076c0001b37983 */ /* 0x000eb00000300800 */
[----:B------:R-:W-:Y:S04]  /*71b40*/  STL.64 [R1+0x4360], R66 ;  /* 0x0043604201007387 */ /* 0x000fe80000100a00 */
[----:B------:R-:W-:Y:S04]  /*71b50*/  STL.64 [R1+0x4358], R64 ;  /* 0x0043584001007387 */ /* 0x000fe80000100a00 */
        /* <DEDUP_REMOVED lines=17> */
[C---:B----4-:R-:W-:Y:S03]  /*71c70*/  HMMA.1688.F32.TF32 R136, R156.reuse, R126, R240 ;  /* 0x0000007e9c88723c */ /* 0x050fe600000810f0 */
[----:B------:R-:W1:Y:S04]  /*71c80*/  LDL.LU R240, [R1+0x810] ;  /* 0x0008100001f07983 */ /* 0x000e680000300800 */
[----:B------:R-:W1:Y:S04]  /*71c90*/  LDL.LU R241, [R1+0x814] ;  /* 0x0008140001f17983 */ /* 0x000e680000300800 */
[----:B------:R-:W1:Y:S04]  /*71ca0*/  LDL.LU R242, [R1+0x818] ;  /* 0x0008180001f27983 */ /* 0x000e680000300800 */
[----:B------:R-:W1:Y:S08]  /*71cb0*/  LDL.LU R243, [R1+0x81c] ;  /* 0x00081c0001f37983 */ /* 0x000e700000300800 */
[----:B------:R-:W-:Y:S04]  /*71cc0*/  STL [R1+0x41e4], R136 ;  /* 0x0041e48801007387 */ /* 0x000fe80000100800 */
[----:B------:R-:W-:Y:S04]  /*71cd0*/  STL [R1+0x41e0], R137 ;  /* 0x0041e08901007387 */ /* 0x000fe80000100800 */
[----:B------:R-:W-:Y:S04]  /*71ce0*/  STL [R1+0x41dc], R138 ;  /* 0x0041dc8a01007387 */ /* 0x000fe80000100800 */
[----:B------:R-:W-:Y:S01]  /*71cf0*/  STL [R1+0x41c8], R139 ;  /* 0x0041c88b01007387 */ /* 0x000fe20000100800 */
[C---:B--2---:R-:W-:Y:S03]  /*71d00*/  HMMA.1688.F32.TF32 R140, R156.reuse, R122, R176 ;  /* 0x0000007a9c8c723c */ /* 0x044fe600000810b0 */
[----:B------:R-:W2:Y:S04]  /*71d10*/  LDL.LU R176, [R1+0x800] ;  /* 0x0008000001b07983 */ /* 0x000ea80000300800 */
[----:B------:R-:W2:Y:S04]  /*71d20*/  LDL.LU R177, [R1+0x804] ;  /* 0x0008040001b17983 */ /* 0x000ea80000300800 */
[----:B------:R-:W2:Y:S04]  /*71d30*/  LDL.LU R178, [R1+0x808] ;  /* 0x0008080001b27983 */ /* 0x000ea80000300800 */
[----:B------:R-:W2:Y:S01]  /*71d40*/  LDL.LU R179, [R1+0x80c] ;  /* 0x00080c0001b37983 */ /* 0x000ea20000300800 */
[C---:B-----5:R-:W-:Y:S07]  /*71d50*/  HMMA.1688.F32.TF32 R144, R156.reuse, R118, R208 ;  /* 0x000000769c90723c */ /* 0x060fee00000810d0 */
[----:B------:R-:W-:Y:S01]  /*71d60*/  STL [R1+0x41f0], R140 ;  /* 0x0041f08c01007387 */ /* 0x000fe20000100800 */
[C---:B---3--:R-:W-:Y:S03]  /*71d70*/  HMMA.1688.F32.TF32 R148, R156.reuse, R114, R212 ;  /* 0x000000729c94723c */ /* 0x048fe600000810d4 */
[----:B------:R-:W-:Y:S05]  /*71d80*/  STL [R1+0x41ec], R141 ;  /* 0x0041ec8d01007387 */ /* 0x000fea0000100800 */
[C---:B------:R-:W-:Y:S01]  /*71d90*/  HMMA.1688.F32.TF32 R152, R156.reuse, R102, R236 ;  /* 0x000000669c98723c */ /* 0x040fe200000810ec */
        /* <DEDUP_REMOVED lines=15> */
[----:B------:R-:W-:Y:S04]  /*71e90*/  LDS R236, [R161+0x14580] ;  /* 0x01458000a1ec7984 */ /* 0x000fe80000000800 */
[----:B------:R-:W-:Y:S04]  /*71ea0*/  LDS R238, [R161+0x16580] ;  /* 0x01658000a1ee7984 */ /* 0x000fe80000000800 */
[----:B------:R-:W-:Y:S04]  /*71eb0*/  LDS R237, [R189+0x14580] ;  /* 0x01458000bded7984 */ /* 0x000fe80000000800 */
[----:B------:R-:W4:Y:S01]  /*71ec0*/  LDS R239, [R189+0x16580] ;  /* 0x01658000bdef7984 */ /* 0x000f220000000800 */
[C---:B-1----:R-:W-:Y:S11]  /*71ed0*/  HMMA.1688.F32.TF32 R4, R156.reuse, R98, R240 ;  /* 0x000000629c04723c */ /* 0x042ff600000810f0 */
[----:B------:R-:W-:Y:S11]  /*71ee0*/  @!UPT UIADD3 URZ, URZ, URZ, URZ ;  /* 0x0000003f3f3ff290 */ /* 0x000ff6000fffe03f */
[----:B------:R-:W-:Y:S01]  /*71ef0*/  @!UPT UIADD3 URZ, URZ, URZ, URZ ;  /* 0x0000003f3f3ff290 */ /* 0x000fe2000fffe03f */
        /* <DEDUP_REMOVED lines=29> */
[----:B------:R-:W-:-:S05]  /*720d0*/  IMAD.MOV.U32 R146, RZ, RZ, R7 ;  /* 0x000000ffff927224 */ /* 0x000fca00078e0007 */
[----:B------:R-:W-:Y:S04]  /*720e0*/  STL [R1+0x4230], R146 ;  /* 0x0042309201007387 */ /* 0x000fe80000100800 */
[----:B------:R-:W-:Y:S04]  /*720f0*/  STL [R1+0x422c], R145 ;  /* 0x00422c9101007387 */ /* 0x000fe80000100800 */
[----:B------:R-:W-:Y:S04]  /*72100*/  STL [R1+0x4228], R144 ;  /* 0x0042289001007387 */ /* 0x000fe80000100800 */
[----:B------:R1:W-:Y:S01]  /*72110*/  STL [R1+0x4224], R151 ;  /* 0x0042249701007387 */ /* 0x0003e20000100800 */
[C---:B---3--:R-:W-:Y:S11]  /*72120*/  HMMA.1688.F32.TF32 R4, R156.reuse, R74, R200 ;  /* 0x0000004a9c04723c */ /* 0x048ff600000810c8 */
[----:B------:R-:W-:Y:S11]  /*72130*/  @!UPT UIADD3 URZ, URZ, URZ, URZ ;  /* 0x0000003f3f3ff290 */ /* 0x000ff6000fffe03f */
[----:B------:R-:W-:Y:S02]  /*72140*/  @!UPT UIADD3 URZ, URZ, URZ, URZ ;  /* 0x0000003f3f3ff290 */ /* 0x000fe4000fffe03f */
[----:B------:R-:W-:Y:S01]  /*72150*/  IMAD.MOV.U32 R155, RZ, RZ, R4 ;  /* 0x000000ffff9b7224 */ /* 0x000fe200078e0004 */
[----:B------:R-:W-:Y:S01]  /*72160*/  MOV R148, R5 ;  /* 0x0000000500947202 */ /* 0x000fe20000000f00 */
[----:B------:R-:W-:Y:S02]  /*72170*/  IMAD.MOV.U32 R149, RZ, RZ, R6 ;  /* 0x000000ffff957224 */ /* 0x000fe400078e0006 */
[----:B------:R-:W-:Y:S02]  /*72180*/  IMAD.MOV.U32 R150, RZ, RZ, R7 ;  /* 0x000000ffff967224 */ /* 0x000fe400078e0007 */
[----:B-----5:R-:W-:Y:S01]  /*72190*/  HMMA.1688.F32.TF32 R4, R156, R78, R104 ;  /* 0x0000004e9c04723c */ /* 0x020fe20000081068 */
[----:B------:R-:W-:Y:S04]  /*721a0*/  LDS R104, [R161+0x14600] ;  /* 0x01460000a1687984 */ /* 0x000fe80000000800 */
[----:B------:R-:W-:Y:S04]  /*721b0*/  STL [R1+0x4240], R150 ;  /* 0x0042409601007387 */ /* 0x000fe80000100800 */
[----:B------:R-:W-:Y:S04]  /*721c0*/  LDS R106, [R161+0x16600] ;  /* 0x01660000a16a7984 */ /* 0x000fe80000000800 */
[----:B------:R-:W-:Y:S04]  /*721d0*/  LDS R105, [R189+0x14600] ;  /* 0x01460000bd697984 */ /* 0x000fe80000000800 */
[----:B------:R-:W3:Y:S07]  /*721e0*/  LDS R107, [R189+0x16600] ;  /* 0x01660000bd6b7984 */ /* 0x000eee0000000800 */
[----:B-1----:R-:W-:Y:S01]  /*721f0*/  MOV R151, R4 ;  /* 0x0000000400977202 */ /* 0x002fe20000000f00 */
[----:B------:R-:W-:Y:S01]  /*72200*/  IMAD.MOV.U32 R152, RZ, RZ, R5 ;  /* 0x000000ffff987224 */ /* 0x000fe200078e0005 */
[----:B------:R-:W-:Y:S01]  /*72210*/  MOV R154, R7 ;  /* 0x00000007009a7202 */ /* 0x000fe20000000f00 */
[----:B------:R-:W-:-:S02]  /*72220*/  IMAD.MOV.U32 R153, RZ, RZ, R6 ;  /* 0x000000ffff997224 */ /* 0x000fc400078e0006 */
[C---:B----4-:R-:W-:Y:S01]  /*72230*/  HMMA.1688.F32.TF32 R4, R156.reuse, R82, R208 ;  /* 0x000000529c04723c */ /* 0x050fe200000810d0 */
[----:B------:R-:W-:Y:S11]  /*72240*/  STL [R1+0x423c], R149 ;  /* 0x00423c9501007387 */ /* 0x000ff60000100800 */
[----:B------:R-:W-:Y:S11]  /*72250*/  @!UPT UIADD3 URZ, URZ, URZ, URZ ;  /* 0x0000003f3f3ff290 */ /* 0x000ff6000fffe03f */
[----:B------:R-:W-:Y:S01]  /*72260*/  @!UPT UIADD3 URZ, URZ, URZ, URZ ;  /* 0x0000003f3f3ff290 */ /* 0x000fe2000fffe03f */
[----:B------:R-:W-:Y:S01]  /*72270*/  IMAD.MOV.U32 R147, RZ, RZ, R4 ;  /* 0x000000ffff937224 */ /* 0x000fe200078e0004 */
[----:B------:R-:W-:Y:S01]  /*72280*/  MOV R141, R6 ;  /* 0x00000006008d7202 */ /* 0x000fe20000000f00 */
[----:B------:R-:W-:Y:S02]  /*72290*/  IMAD.MOV.U32 R140, RZ, RZ, R5 ;  /* 0x000000ffff8c7224 */ /* 0x000fe400078e0005 */
[----:B------:R-:W-:Y:S02]  /*722a0*/  IMAD.MOV.U32 R142, RZ, RZ, R7 ;  /* 0x000000ffff8e7224 */ /* 0x000fe400078e0007 */
[C---:B------:R-:W-:Y:S08]  /*722b0*/  HMMA.1688.F32.TF32 R4, R156.reuse, R86, R212 ;  /* 0x000000569c04723c */ /* 0x040ff000000810d4 */
[----:B------:R-:W-:Y:S01]  /*722c0*/  HMMA.1688.F32.TF32 R156, R156, R110, R240 ;  /* 0x0000006e9c9c723c */ /* 0x000fe200000810f0 */
[----:B------:R-:W-:Y:S04]  /*722d0*/  STL [R1+0x4238], R148 ;  /* 0x0042389401007387 */ /* 0x000fe80000100800 */
[----:B------:R1:W-:Y:S04]  /*722e0*/  STL [R1+0x4234], R155 ;  /* 0x0042349b01007387 */ /* 0x0003e80000100800 */
[----:B------:R4:W-:Y:S07]  /*722f0*/  STL [R1+0x4244], R151 ;  /* 0x0042449701007387 */ /* 0x0009ee0000100800 */
[----:B------:R-:W-:Y:S01]  /*72300*/  IMAD.MOV.U32 R136, RZ, RZ, R4 ;  /* 0x000000ffff887224 */ /* 0x000fe200078e0004 */
[----:B------:R-:W-:Y:S01]  /*72310*/  MOV R137, R5 ;  /* 0x0000000500897202 */ /* 0x000fe20000000f00 */
[----:B------:R-:W-:-:S02]  /*72320*/  IMAD.MOV.U32 R138, RZ, RZ, R6 ;  /* 0x000000ffff8a7224 */ /* 0x000fc400078e0006 */
[----:B------:R-:W-:-:S03]  /*72330*/  IMAD.MOV.U32 R132, RZ, RZ, R7 ;  /* 0x000000ffff847224 */ /* 0x000fc600078e0007 */
[----:B------:R-:W-:Y:S04]  /*72340*/  STL.64 [R1+0x4370], R158 ;  /* 0x0043709e01007387 */ /* 0x000fe80000100a00 */
[----:B------:R-:W-:Y:S01]  /*72350*/  STL.64 [R1+0x4368], R156 ;  /* 0x0043689c01007387 */ /* 0x000fe20000100a00 */
[----:B--2---:R-:W-:Y:S03]  /*72360*/  HMMA.1688.F32.TF32 R4, R164, R70, R176 ;  /* 0x00000046a404723c */ /* 0x004fe600000810b0 */
[----:B------:R-:W2:Y:S04]  /*72370*/  LDL.LU R176, [R1+0x7b0] ;  /* 0x0007b00001b07983 */ /* 0x000ea80000300800 */
[----:B------:R-:W-:Y:S01]  /*72380*/  IMAD.MOV.U32 R177, RZ, RZ, R162 ;  /* 0x000000ffffb17224 */ /* 0x000fe200078e00a2 */
[----:B------:R-:W-:Y:S01]  /*72390*/  MOV R179, R0 ;  /* 0x0000000000b37202 */ /* 0x000fe20000000f00 */
[----:B------:R-:W5:Y:S01]  /*723a0*/  LDL.LU R162, [R1+0x4470] ;  /* 0x0044700001a27983 */ /* 0x000f620000300800 */
[----:B------:R-:W-:-:S03]  /*723b0*/  IMAD.MOV.U32 R178, RZ, RZ, R2 ;  /* 0x000000ffffb27224 */ /* 0x000fc600078e0002 */
[----:B------:R-:W2:Y:S04]  /*723c0*/  LDL.LU R2, [R1+0x446c] ;  /* 0x00446c0001027983 */ /* 0x000ea80000300800 */
[----:B------:R-:W3:Y:S04]  /*723d0*/  LDL.LU R0, [R1+0x4468] ;  /* 0x0044680001007983 */ /* 0x000ee80000300800 */
[----:B------:R-:W4:Y:S04]  /*723e0*/  LDL.LU R240, [R1+0x830] ;  /* 0x0008300001f07983 */ /* 0x000f280000300800 */
[----:B------:R-:W4:Y:S04]  /*723f0*/  LDL.LU R241, [R1+0x834] ;  /* 0x0008340001f17983 */ /* 0x000f280000300800 */
[----:B------:R-:W4:Y:S04]  /*72400*/  LDL.LU R242, [R1+0x838] ;  /* 0x0008380001f27983 */ /* 0x000f280000300800 */
[----:B------:R-:W4:Y:S04]  /*72410*/  LDL.LU R243, [R1+0x83c] ;  /* 0x00083c0001f37983 */ /* 0x000f280000300800 */
[----:B------:R-:W4:Y:S01]  /*72420*/  LDL.LU R212, [R1+0x840] ;  /* 0x0008400001d47983 */ /* 0x000f220000300800 */
[----:B-----5:R-:W-:Y:S01]  /*72430*/  MOV R215, R162 ;  /* 0x000000a200d77202 */ /* 0x020fe20000000f00 */
[----:B--2---:R-:W-:-:S02]  /*72440*/  IMAD.MOV.U32 R214, RZ, RZ, R2 ;  /* 0x000000ffffd67224 */ /* 0x004fc400078e0002 */
[----:B---3--:R-:W-:Y:S02]  /*72450*/  IMAD.MOV.U32 R213, RZ, RZ, R0 ;  /* 0x000000ffffd57224 */ /* 0x008fe400078e0000 */
[----:B------:R-:W2:Y:S04]  /*72460*/  LDL.LU R0, [R1+0x4464] ;  /* 0x0044640001007983 */ /* 0x000ea80000300800 */
[----:B------:R-:W3:Y:S04]  /*72470*/  LDL.LU R2, [R1+0x4460] ;  /* 0x0044600001027983 */ /* 0x000ee80000300800 */
[----:B------:R-:W5:Y:S04]  /*72480*/  LDL.LU R162, [R1+0x445c] ;  /* 0x00445c0001a27983 */ /* 0x000f680000300800 */
[----:B------:R-:W4:Y:S04]  /*72490*/  LDL.LU R208, [R1+0x850] ;  /* 0x0008500001d07983 */ /* 0x000f280000300800 */
[----:B------:R-:W4:Y:S04]  /*724a0*/  LDL.LU R209, [R1+0x854] ;  /* 0x0008540001d17983 */ /* 0x000f280000300800 */
[----:B------:R-:W4:Y:S04]  /*724b0*/  LDL.LU R210, [R1+0x858] ;  /* 0x0008580001d27983 */ /* 0x000f280000300800 */
[----:B------:R-:W4:Y:S04]  /*724c0*/  LDL.LU R211, [R1+0x85c] ;  /* 0x00085c0001d37983 */ /* 0x000f280000300800 */
[----:B------:R-:W4:Y:S01]  /*724d0*/  LDL.LU R200, [R1+0x860] ;  /* 0x0008600001c87983 */ /* 0x000f220000300800 */
[----:B--2---:R-:W-:Y:S01]  /*724e0*/  MOV R203, R0 ;  /* 0x0000000000cb7202 */ /* 0x004fe20000000f00 */
[----:B---3--:R-:W-:-:S02]  /*724f0*/  IMAD.MOV.U32 R202, RZ, RZ, R2 ;  /* 0x000000ffffca7224 */ /* 0x008fc400078e0002 */
[----:B-----5:R-:W-:Y:S02]  /*72500*/  IMAD.MOV.U32 R201, RZ, RZ, R162 ;  /* 0x000000ffffc97224 */ /* 0x020fe400078e00a2 */
        /* <DEDUP_REMOVED lines=44> */
[----:B------:R-:W-:Y:S01]  /*727d0*/  IMAD.MOV.U32 R134, RZ, RZ, R5 ;  /* 0x000000ffff867224 */ /* 0x000fe200078e0005 */
[----:B------:R-:W-:Y:S01]  /*727e0*/  MOV R139, R7 ;  /* 0x00000007008b7202 */ /* 0x000fe20000000f00 */
[----:B------:R-:W-:-:S04]  /*727f0*/  IMAD.MOV.U32 R135, RZ, RZ, R6 ;  /* 0x000000ffff877224 */ /* 0x000fc800078e0006 */
[----:B------:R-:W-:Y:S04]  /*72800*/  STL.64 [R1+0x43f0], R138 ;  /* 0x0043f08a01007387 */ /* 0x000fe80000100a00 */
[----:B------:R-:W-:Y:S04]  /*72810*/  STL.64 [R1+0x43e8], R136 ;  /* 0x0043e88801007387 */ /* 0x000fe80000100a00 */
[----:B------:R-:W-:Y:S04]  /*72820*/  STL.64 [R1+0x4380], R134 ;  /* 0x0043808601007387 */ /* 0x000fe80000100a00 */
[----:B------:R-:W-:Y:S01]  /*72830*/  STL.64 [R1+0x4378], R132 ;  /* 0x0043788401007387 */ /* 0x000fe20000100a00 */
[C---:B--2---:R-:W-:Y:S11]  /*72840*/  HMMA.1688.F32.TF32 R4, R164.reuse, R90, R244 ;  /* 0x0000005aa404723c */ /* 0x044ff600000810f4 */
[----:B------:R-:W-:Y:S11]  /*72850*/  @!UPT UIADD3 URZ, URZ, URZ, URZ ;  /* 0x0000003f3f3ff290 */ /* 0x000ff6000fffe03f */
[----:B------:R-:W-:Y:S02]  /*72860*/  @!UPT UIADD3 URZ, URZ, URZ, URZ ;  /* 0x0000003f3f3ff290 */ /* 0x000fe4000fffe03f */
[----:B-1----:R-:W-:Y:S01]  /*72870*/  IMAD.MOV.U32 R155, RZ, RZ, R4 ;  /* 0x000000ffff9b7224 */ /* 0x002fe200078e0004 */
[----:B------:R-:W-:Y:S01]  /*72880*/  MOV R145, R6 ;  /* 0x0000000600917202 */ /* 0x000fe20000000f00 */
[----:B------:R-:W-:Y:S02]  /*72890*/  IMAD.MOV.U32 R146, RZ, RZ, R5 ;  /* 0x000000ffff927224 */ /* 0x000fe400078e0005 */
[----:B------:R-:W-:Y:S02]  /*728a0*/  IMAD.MOV.U32 R144, RZ, RZ, R7 ;  /* 0x000000ffff907224 */ /* 0x000fe400078e0007 */
[C---:B---3--:R-:W-:Y:S01]  /*728b0*/  HMMA.1688.F32.TF32 R4, R164.reuse, R218, R232 ;  /* 0x000000daa404723c */ /* 0x048fe200000810e8 */
[----:B-----5:R-:W-:Y:S01]  /*728c0*/  IMAD.MOV.U32 R181, RZ, RZ, R162 ;  /* 0x000000ffffb57224 */ /* 0x020fe200078e00a2 */
[----:B------:R-:W-:Y:S01]  /*728d0*/  MOV R183, R0 ;  /* 0x0000000000b77202 */ /* 0x000fe20000000f00 */
[----:B------:R-:W-:Y:S11]  /*728e0*/  IMAD.MOV.U32 R182, RZ, RZ, R2 ;  /* 0x000000ffffb67224 */ /* 0x000ff600078e0002 */
[----:B------:R-:W-:Y:S10]  /*728f0*/  @!UPT UIADD3 URZ, URZ, URZ, URZ ;  /* 0x0000003f3f3ff290 */ /* 0x000ff4000fffe03f */
[----:B------:R-:W-:Y:S01]  /*72900*/  IMAD.MOV.U32 R143, RZ, RZ, R4 ;  /* 0x000000ffff8f7224 */ /* 0x000fe200078e0004 */
[----:B------:R-:W-:Y:S01]  /*72910*/  MOV R162, R5 ;  /* 0x0000000500a27202 */ /* 0x000fe20000000f00 */
[----:B------:R-:W-:Y:S02]  /*72920*/  IMAD.MOV.U32 R2, RZ, RZ, R6 ;  /* 0x000000ffff027224 */ /* 0x000fe400078e0006 */
[----:B------:R-:W-:Y:S02]  /*72930*/  IMAD.MOV.U32 R0, RZ, RZ, R7 ;  /* 0x000000ffff007224 */ /* 0x000fe400078e0007 */
[C---:B----4-:R-:W-:Y:S01]  /*72940*/  HMMA.1688.F32.TF32 R4, R164.reuse, R130, R248 ;  /* 0x00000082a404723c */ /* 0x050fe200000810f8 */
[----:B------:R-:W-:Y:S04]  /*72950*/  STL.64 [R1+0x4410], R146 ;  /* 0x0044109201007387 */ /* 0x000fe80000100a00 */
[----:B------:R-:W-:Y:S04]  /*72960*/  STL.64 [R1+0x4408], R144 ;  /* 0x0044089001007387 */ /* 0x000fe80000100a00 */
[----:B------:R-:W-:Y:S11]  /*72970*/  STL.64 [R1+0x4400], R154 ;  /* 0x0044009a01007387 */ /* 0x000ff60000100a00 */
[----:B------:R-:W-:Y:S04]  /*72980*/  @!UPT UIADD3 URZ, URZ, URZ, URZ ;  /* 0x0000003f3f3ff290 */ /* 0x000fe8000fffe03f */
[----:B------:R-:W-:Y:S01]  /*72990*/  MOV R151, R4 ;  /* 0x0000000400977202 */ /* 0x000fe20000000f00 */
[----:B------:R-:W-:Y:S01]  /*729a0*/  IMAD.MOV.U32 R150, RZ, RZ, R5 ;  /* 0x000000ffff967224 */ /* 0x000fe200078e0005 */
[----:B------:R-:W-:Y:S01]  /*729b0*/  MOV R148, R7 ;  /* 0x0000000700947202 */ /* 0x000fe20000000f00 */
[----:B------:R-:W-:Y:S02]  /*729c0*/  IMAD.MOV.U32 R149, RZ, RZ, R6 ;  /* 0x000000ffff957224 */ /* 0x000fe400078e0006 */
[C---:B------:R-:W-:Y:S08]  /*729d0*/  HMMA.1688.F32.TF32 R4, R164.reuse, R122, R192 ;  /* 0x0000007aa404723c */ /* 0x040ff000000810c0 */
[C---:B------:R-:W-:Y:S01]  /*729e0*/  HMMA.1688.F32.TF32 R8, R164.reuse, R126, R196 ;  /* 0x0000007ea408723c */ /* 0x040fe200000810c4 */
[----:B------:R-:W-:Y:S04]  /*729f0*/  STL.64 [R1+0x43f8], R152 ;  /* 0x0043f89801007387 */ /* 0x000fe80000100a00 */
[----:B------:R-:W-:Y:S04]  /*72a00*/  STL.64 [R1+0x4428], R142 ;  /* 0x0044288e01007387 */ /* 0x000fe80000100a00 */
[----:B------:R-:W-:Y:S01]  /*72a10*/  STL.64 [R1+0x4420], R140 ;  /* 0x0044208c01007387 */ /* 0x000fe20000100a00 */
[C---:B------:R-:W-:Y:S03]  /*72a20*/  HMMA.1688.F32.TF32 R12, R164.reuse, R118, R184 ;  /* 0x00000076a40c723c */ /* 0x040fe600000810b8 */
[----:B------:R-:W-:Y:S04]  /*72a30*/  STL.64 [R1+0x4438], R150 ;  /* 0x0044389601007387 */ /* 0x000fe80000100a00 */
[----:B------:R-:W-:Y:S06]  /*72a40*/  STL.64 [R1+0x4430], R148 ;  /* 0x0044309401007387 */ /* 0x000fec0000100a00 */
        /* <DEDUP_REMOVED lines=16> */
[----:B------:R1:W-:Y:S08]  /*72b50*/  STL.64 [R1+0x478], R14 ;  /* 0x0004780e01007387 */ /* 0x0003f00000100a00 */
        /* <DEDUP_REMOVED lines=11> */
[----:B------:R-:W2:Y:S04]  /*72c10*/  LDL.LU R248, [R1+0xa10] ;  /* 0x000a100001f87983 */ /* 0x000ea80000300800 */
        /* <DEDUP_REMOVED lines=33> */
[----:B------:R-:W-:Y:S03]  /*72e30*/  HMMA.1688.F32.TF32 R164, R164, R110, R176 ;  /* 0x0000006ea4a4723c */ /* 0x000fe600000810b0 */
        /* <DEDUP_REMOVED lines=29> */
[C---:B---3--:R-:W-:Y:S08]  /*73010*/  HMMA.1688.F32.TF32 R168, R236.reuse, R70, R168 ;  /* 0x00000046eca8723c */ /* 0x048ff000000810a8 */
[C---:B----4-:R-:W-:Y:S11]  /*73020*/  HMMA.1688.F32.TF32 R172, R236.reuse, R90, R172 ;  /* 0x0000005aecac723c */ /* 0x050ff600000810ac */
[----:B------:R-:W-:Y:S04]  /*73030*/  @!UPT UIADD3 URZ, URZ, URZ, URZ ;  /* 0x0000003f3f3ff290 */ /* 0x000fe8000fffe03f */
[----:B------:R-:W-:Y:S04]  /*73040*/  STL [R1+0x41a4], R168 ;  /* 0x0041a4a801007387 */ /* 0x000fe80000100800 */
[----:B------:R-:W-:Y:S04]  /*73050*/  STL [R1+0x41a0], R169 ;  /* 0x0041a0a901007387 */ /* 0x000fe80000100800 */
[----:B------:R-:W-:Y:S01]  /*73060*/  STL [R1+0x419c], R170 ;  /* 0x00419caa01007387 */ /* 0x000fe20000100800 */
[C---:B-----5:R-:W-:Y:S03]  /*73070*/  HMMA.1688.F32.TF32 R176, R236.reuse, R218, R176 ;  /* 0x000000daecb0723c */ /* 0x060fe600000810b0 */
[----:B------:R-:W-:Y:S04]  /*73080*/  STL [R1+0x4198], R171 ;  /* 0x004198ab01007387 */ /* 0x000fe80000100800 */
[----:B------:R-:W-:Y:S04]  /*73090*/  STL [R1+0x41b4], R172 ;  /* 0x0041b4ac01007387 */ /* 0x000fe80000100800 */
[----:B------:R-:W-:Y:S04]  /*730a0*/  STL [R1+0x41b0], R173 ;  /* 0x0041b0ad01007387 */ /* 0x000fe80000100800 */
[----:B------:R-:W-:Y:S04]  /*730b0*/  STL [R1+0x41ac], R174 ;  /* 0x0041acae01007387 */ /* 0x000fe80000100800 */
[----:B------:R-:W-:Y:S04]  /*730c0*/  STL [R1+0x41a8], R175 ;  /* 0x0041a8af01007387 */ /* 0x000fe80000100800 */
[----:B------:R-:W-:Y:S04]  /*730d0*/  STL [R1+0x41c0], R177 ;  /* 0x0041c0b101007387 */ /* 0x000fe80000100800 */
[----:B------:R-:W-:Y:S01]  /*730e0*/  STL [R1+0x41bc], R178 ;  /* 0x0041bcb201007387 */ /* 0x000fe20000100800 */
[----:B------:R-:W-:Y:S03]  /*730f0*/  HMMA.1688.F32.TF32 R8, R236, R74, R232 ;  /* 0x0000004aec08723c */ /* 0x000fe600000810e8 */
[----:B------:R-:W-:Y:S04]  /*73100*/  STL [R1+0x41b8], R179 ;  /* 0x0041b8b301007387 */ /* 0x000fe80000100800 */
[----:B------:R-:W-:Y:S11]  /*73110*/  MOV R235, R188 ;  /* 0x000000bc00eb7202 */ /* 0x000ff60000000f00 */
[----:B------:R-:W-:Y:S05]  /*73120*/  @!UPT UIADD3 URZ, URZ, URZ, URZ ;  /* 0x0000003f3f3ff290 */ /* 0x000fea000fffe03f */
[----:B------:R1:W-:Y:S04]  /*73130*/  STL.64 [R1+0xa0], R8 ;  /* 0x0000a00801007387 */ /* 0x0003e80000100a00 */
[----:B------:R2:W-:Y:S04]  /*73140*/  STL.64 [R1+0xa8], R10 ;  /* 0x0000a80a01007387 */ /* 0x0005e80000100a00 */
[----:B------:R-:W3:Y:S04]  /*73150*/  LDL.LU R248, [R1+0xbd0] ;  /* 0x000bd00001f87983 */ /* 0x000ee80000300800 */
[----:B------:R-:W3:Y:S04]  /*73160*/  LDL.LU R249, [R1+0xbd4] ;  /* 0x000bd40001f97983 */ /* 0x000ee80000300800 */
[----:B------:R-:W3:Y:S04]  /*73170*/  LDL.LU R250, [R1+0xbd8] ;  /* 0x000bd80001fa7983 */ /* 0x000ee80000300800 */
[----:B------:R-:W3:Y:S04]  /*73180*/  LDL.LU R251, [R1+0xbdc] ;  /* 0x000bdc0001fb7983 */ /* 0x000ee80000300800 */
[----:B------:R-:W4:Y:S04]  /*73190*/  LDL.LU R232, [R1+0xc10] ;  /* 0x000c100001e87983 */ /* 0x000f280000300800 */
[----:B------:R-:W4:Y:S04]  /*731a0*/  LDL.LU R233, [R1+0xc14] ;  /* 0x000c140001e97983 */ /* 0x000f280000300800 */
[----:B------:R-:W4:Y:S04]  /*731b0*/  LDL.LU R234, [R1+0xc18] ;  /* 0x000c180001ea7983 */ /* 0x000f280000300800 */
        /* <DEDUP_REMOVED lines=45> */
[----:B------:R-:W-:Y:S01]  /*73490*/  IMAD.MOV.U32 R173, RZ, RZ, R4 ;  /* 0x000000ffffad7224 */ /* 0x000fe200078e0004 */
[----:B------:R-:W-:Y:S01]  /*734a0*/  MOV R175, R6 ;  /* 0x0000000600af7202 */ /* 0x000fe20000000f00 */
[----:B------:R-:W-:Y:S01]  /*734b0*/  IMAD.MOV.U32 R174, RZ, RZ, R5 ;  /* 0x000000ffffae7224 */ /* 0x000fe200078e0005 */
[----:B------:R-:W4:Y:S01]  /*734c0*/  LDL.LU R24, [R1+0xd50] ;  /* 0x000d500001187983 */ /* 0x000f220000300800 */
[----:B------:R-:W-:-:S02]  /*734d0*/  IMAD.MOV.U32 R168, RZ, RZ, R7 ;  /* 0x000000ffffa87224 */ /* 0x000fc400078e0007 */
[----:B------:R-:W-:Y:S01]  /*734e0*/  HMMA.1688.F32.TF32 R4, R236, R82, R240 ;  /* 0x00000052ec04723c */ /* 0x000fe200000810f0 */
[----:B------:R-:W4:Y:S04]  /*734f0*/  LDL.LU R25, [R1+0xd54] ;  /* 0x000d540001197983 */ /* 0x000f280000300800 */
[----:B------:R-:W4:Y:S04]  /*73500*/  LDL.LU R26, [R1+0xd58] ;  /* 0x000d5800011a7983 */ /* 0x000f280000300800 */
[----:B------:R-:W4:Y:S04]  /*73510*/  LDL.LU R27, [R1+0xd5c] ;  /* 0x000d5c00011b7983 */ /* 0x000f280000300800 */
[----:B------:R-:W4:Y:S04]  /*73520*/  LDL.LU R20, [R1+0xd40] ;  /* 0x000d400001147983 */ /* 0x000f280000300800 */
[----:B------:R-:W4:Y:S04]  /*73530*/  LDL.LU R21, [R1+0xd44] ;  /* 0x000d440001157983 */ /* 0x000f280000300800 */
[----:B------:R-:W4:Y:S04]  /*73540*/  LDL.LU R22, [R1+0xd48] ;  /* 0x000d480001167983 */ /* 0x000f280000300800 */
[----:B------:R-:W4:Y:S01]  /*73550*/  LDL.LU R23, [R1+0xd4c] ;  /* 0x000d4c0001177983 */ /* 0x000f220000300800 */
[----:B------:R-:W-:-:S03]  /*73560*/  IMAD.MOV.U32 R177, RZ, RZ, R4 ;  /* 0x000000ffffb17224 */ /* 0x000fc600078e0004 */
[----:B------:R-:W4:Y:S01]  /*73570*/  LDL.LU R240, [R1+0xd00] ;  /* 0x000d000001f07983 */ /* 0x000f220000300800 */
[----:B------:R-:W-:-:S03]  /*73580*/  MOV R178, R5 ;  /* 0x0000000500b27202 */ /* 0x000fc60000000f00 */
[----:B------:R-:W4:Y:S01]  /*73590*/  LDL.LU R241, [R1+0xd04] ;  /* 0x000d040001f17983 */ /* 0x000f220000300800 */
[----:B------:R-:W-:-:S03]  /*735a0*/  IMAD.MOV.U32 R179, RZ, RZ, R6 ;  /* 0x000000ffffb37224 */ /* 0x000fc600078e0006 */
        /* <DEDUP_REMOVED lines=11> */
[C---:B--2---:R-:W-:Y:S08]  /*73660*/  HMMA.1688.F32.TF32 R28, R104.reuse, R218, R28 ;  /* 0x000000da681c723c */ /* 0x044ff0000008101c */
[C---:B---3--:R-:W-:Y:S08]  /*73670*/  HMMA.1688.F32.TF32 R32, R104.reuse, R90, R32 ;  /* 0x0000005a6820723c */ /* 0x048ff00000081020 */
[C---:B----4-:R-:W-:Y:S11]  /*73680*/  HMMA.1688.F32.TF32 R36, R104.reuse, R70, R36 ;  /* 0x000000466824723c */ /* 0x050ff60000081024 */
[----:B------:R-:W-:Y:S11]  /*73690*/  @!UPT UIADD3 URZ, URZ, URZ, URZ ;  /* 0x0000003f3f3ff290 */ /* 0x000ff6000fffe03f */
[----:B------:R-:W-:Y:S01]  /*736a0*/  @!UPT UIADD3 URZ, URZ, URZ, URZ ;  /* 0x0000003f3f3ff290 */ /* 0x000fe2000fffe03f */
[----:B------:R-:W-:Y:S04]  /*736b0*/  STL.64 [R1+0x1d0], R36 ;  /* 0x0001d02401007387 */ /* 0x000fe80000100a00 */
[----:B------:R-:W-:Y:S04]  /*736c0*/  STL.64 [R1+0x1d8], R38 ;  /* 0x0001d82601007387 */ /* 0x000fe80000100a00 */
[----:B------:R-:W-:Y:S04]  /*736d0*/  STL.64 [R1+0x1f0], R32 ;  /* 0x0001f02001007387 */ /* 0x000fe80000100a00 */
[----:B------:R-:W-:Y:S04]  /*736e0*/  STL.64 [R1+0x1f8], R34 ;  /* 0x0001f82201007387 */ /* 0x000fe80000100a00 */
        /* <DEDUP_REMOVED lines=38> */
[-C--:B--2---:R-:W-:Y:S01]  /*73950*/  HMMA.1688.F32.TF32 R4, R104, R110.reuse, R248 ;  /* 0x0000006e6804723c */ /* 0x084fe200000810f8 */
[----:B------:R-:W-:Y:S04]  /*73960*/  LDS R104, [R161+0x14780] ;  /* 0x01478000a1687984 */ /* 0x000fe80000000800 */
[----:B------:R-:W-:Y:S04]  /*73970*/  LDS R106, [R161+0x16780] ;  /* 0x01678000a16a7984 */ /* 0x000fe80000000800 */
        /* <DEDUP_REMOVED lines=26> */
[----:B------:R-:W2:Y:S01]  /*73b20*/  LDL.LU R223, [R1+0xb9c] ;  /* 0x000b9c0001df7983 */ /* 0x000ea20000300800 */
[----:B------:R-:W-:Y:S03]  /*73b30*/  HMMA.1688.F32.TF32 R44, R236, R86, R44 ;  /* 0x00000056ec2c723c */ /* 0x000fe6000008102c */
        /* <DEDUP_REMOVED lines=20> */
[----:B------:R-:W-:-:S03]  /*73c80*/  MOV R165, R40 ;  /* 0x0000002800a57202 */ /* 0x000fc60000000f00 */
[----:B------:R-:W2:Y:S01]  /*73c90*/  LDL.LU R32, [R1+0xa50] ;  /* 0x000a500001207983 */ /* 0x000ea20000300800 */
[----:B------:R-:W-:-:S03]  /*73ca0*/  IMAD.MOV.U32 R166, RZ, RZ, R41 ;  /* 0x000000ffffa67224 */ /* 0x000fc600078e0029 */
[----:B------:R-:W2:Y:S01]  /*73cb0*/  LDL.LU R33, [R1+0xa54] ;  /* 0x000a540001217983 */ /* 0x000ea20000300800 */
[----:B------:R-:W-:-:S03]  /*73cc0*/  IMAD.MOV.U32 R167, RZ, RZ, R42 ;  /* 0x000000ffffa77224 */ /* 0x000fc600078e002a */
[----:B------:R-:W2:Y:S01]  /*73cd0*/  LDL.LU R34, [R1+0xa58] ;  /* 0x000a580001227983 */ /* 0x000ea20000300800 */
[----:B------:R-:W-:-:S03]  /*73ce0*/  MOV R188, R43 ;  /* 0x0000002b00bc7202 */ /* 0x000fc60000000f00 */
[----:B------:R-:W2:Y:S01]  /*73cf0*/  LDL.LU R35, [R1+0xa5c] ;  /* 0x000a5c0001237983 */ /* 0x000ea20000300800 */
[----:B------:R-:W-:-:S03]  /*73d00*/  IMAD.MOV.U32 R169, RZ, RZ, R44 ;  /* 0x000000ffffa97224 */ /* 0x000fc600078e002c */
[----:B------:R-:W2:Y:S01]  /*73d10*/  LDL.LU R40, [R1+0xa80] ;  /* 0x000a800001287983 */ /* 0x000ea20000300800 */
[----:B------:R-:W-:-:S03]  /*73d20*/  MOV R170, R45 ;  /* 0x0000002d00aa7202 */ /* 0x000fc60000000f00 */
[----:B------:R-:W2:Y:S01]  /*73d30*/  LDL.LU R41, [R1+0xa84] ;  /* 0x000a840001297983 */ /* 0x000ea20000300800 */
[----:B------:R-:W-:-:S03]  /*73d40*/  IMAD.MOV.U32 R171, RZ, RZ, R46 ;  /* 0x000000ffffab7224 */ /* 0x000fc600078e002e */
[----:B------:R-:W2:Y:S01]  /*73d50*/  LDL.LU R42, [R1+0xa88] ;  /* 0x000a8800012a7983 */ /* 0x000ea20000300800 */
[----:B------:R-:W-:-:S03]  /*73d60*/  IMAD.MOV.U32 R164, RZ, RZ, R47 ;  /* 0x000000ffffa47224 */ /* 0x000fc600078e002f */
        /* <DEDUP_REMOVED lines=63> */
[----:B-1----:R-:W5:Y:S04]  /*74160*/  LDL.LU R6, [R1+0xb78] ;  /* 0x000b780001067983 */ /* 0x002f680000300800 */
[----:B------:R-:W5:Y:S04]  /*74170*/  LDL.LU R7, [R1+0xb7c] ;  /* 0x000b7c0001077983 */ /* 0x000f680000300800 */
[----:B------:R-:W5:Y:S04]  /*74180*/  LDL.LU R244, [R1+0xc00] ;  /* 0x000c000001f47983 */ /* 0x000f680000300800 */
[----:B------:R-:W5:Y:S04]  /*74190*/  LDL.LU R245, [R1+0xc04] ;  /* 0x000c040001f57983 */ /* 0x000f680000300800 */
[----:B------:R-:W5:Y:S04]  /*741a0*/  LDL.LU R246, [R1+0xc08] ;  /* 0x000c080001f67983 */ /* 0x000f680000300800 */
[----:B------:R-:W5:Y:S01]  /*741b0*/  LDL.LU R247, [R1+0xc0c] ;  /* 0x000c0c0001f77983 */ /* 0x000f620000300800 */
[C---:B------:R-:W-:Y:S03]  /*741c0*/  HMMA.1688.F32.TF32 R180, R236.reuse, R130, R180 ;  /* 0x00000082ecb4723c */ /* 0x040fe600000810b4 */
[----:B------:R-:W-:Y:S04]  /*741d0*/  LDS R105, [R189+0x14780] ;  /* 0x01478000bd697984 */ /* 0x000fe80000000800 */
[----:B------:R-:W-:Y:S01]  /*741e0*/  LDS R107, [R189+0x16780] ;  /* 0x01678000bd6b7984 */ /* 0x000fe20000000800 */
[C---:B------:R-:W-:Y:S08]  /*741f0*/  HMMA.1688.F32.TF32 R184, R236.reuse, R126, R184 ;  /* 0x0000007eecb8723c */ /* 0x040ff000000810b8 */
[C---:B------:R-:W-:Y:S08]  /*74200*/  HMMA.1688.F32.TF32 R192, R236.reuse, R122, R192 ;  /* 0x0000007aecc0723c */ /* 0x040ff000000810c0 */
[C---:B------:R-:W-:Y:S08]  /*74210*/  HMMA.1688.F32.TF32 R196, R236.reuse, R118, R196 ;  /* 0x00000076ecc4723c */ /* 0x040ff000000810c4 */
[C---:B------:R-:W-:Y:S08]  /*74220*/  HMMA.1688.F32.TF32 R200, R236.reuse, R114, R200 ;  /* 0x00000072ecc8723c */ /* 0x040ff000000810c8 */
[C---:B------:R-:W-:Y:S08]  /*74230*/  HMMA.1688.F32.TF32 R204, R236.reuse, R102, R204 ;  /* 0x00000066eccc723c */ /* 0x040ff000000810cc */
[C---:B------:R-:W-:Y:S08]  /*74240*/  HMMA.1688.F32.TF32 R208, R236.reuse, R98, R208 ;  /* 0x00000062ecd0723c */ /* 0x040ff000000810d0 */
[----:B------:R-:W-:Y:S01]  /*74250*/  HMMA.1688.F32.TF32 R212, R236, R94, R212 ;  /* 0x0000005eecd4723c */ /* 0x000fe200000810d4 */
[----:B------:R-:W-:Y:S04]  /*74260*/  LDS R236, [R161+0x14680] ;  /* 0x01468000a1ec7984 */ /* 0x000fe80000000800 */
[----:B------:R-:W-:Y:S04]  /*74270*/  LDS R238, [R161+0x16680] ;  /* 0x01668000a1ee7984 */ /* 0x000fe80000000800 */
[----:B------:R-:W-:Y:S04]  /*74280*/  LDS R237, [R189+0x14680] ;  /* 0x01468000bded7984 */ /* 0x000fe80000000800 */
[----:B------:R-:W3:Y:S01]  /*74290*/  LDS R239, [R189+0x16680] ;  /* 0x01668000bdef7984 */ /* 0x000ee20000000800 */
[C---:B--2---:R-:W-:Y:S08]  /*742a0*/  HMMA.1688.F32.TF32 R28, R240.reuse, R70, R28 ;  /* 0x00000046f01c723c */ /* 0x044ff0000008101c */
[----:B------:R-:W-:Y:S08]  /*742b0*/  HMMA.1688.F32.TF32 R24, R240, R90, R24 ;  /* 0x0000005af018723c */ /* 0x000ff00000081018 */
[C---:B---3--:R-:W-:Y:S08]  /*742c0*/  HMMA.1688.F32.TF32 R64, R236.reuse, R114, R64 ;  /* 0x00000072ec40723c */ /* 0x048ff00000081040 */
[C---:B------:R-:W-:Y:S08]  /*742d0*/  HMMA.1688.F32.TF32 R60, R236.reuse, R102, R60 ;  /* 0x00000066ec3c723c */ /* 0x040ff0000008103c */
[C---:B----4-:R-:W-:Y:S08]  /*742e0*/  HMMA.1688.F32.TF32 R136, R236.reuse, R122, R136 ;  /* 0x0000007aec88723c */ /* 0x050ff00000081088 */
[C---:B------:R-:W-:Y:S08]  /*742f0*/  HMMA.1688.F32.TF32 R140, R236.reuse, R90, R140 ;  /* 0x0000005aec8c723c */ /* 0x040ff0000008108c */
[C---:B------:R-:W-:Y:S08]  /*74300*/  HMMA.1688.F32.TF32 R148, R236.reuse, R70, R148 ;  /* 0x00000046ec94723c */ /* 0x040ff00000081094 */
[C---:B------:R-:W-:Y:S11]  /*74310*/  HMMA.1688.F32.TF32 R152, R236.reuse, R218, R152 ;  /* 0x000000daec98723c */ /* 0x040ff60000081098 */
[----:B------:R-:W-:Y:S04]  /*74320*/  @!UPT UIADD3 URZ, URZ, URZ, URZ ;  /* 0x0000003f3f3ff290 */ /* 0x000fe8000fffe03f */
[----:B------:R-:W-:Y:S04]  /*74330*/  STL.64 [R1+0x1110], R148 ;  /* 0x0011109401007387 */ /* 0x000fe80000100a00 */
[----:B------:R1:W-:Y:S04]  /*74340*/  STL.64 [R1+0x1118], R150 ;  /* 0x0011189601007387 */ /* 0x0003e80000100a00 */
[----:B-1----:R-:W2:Y:S04]  /*74350*/  LDL.LU.64 R150, [R1+0x4438] ;  /* 0x0044380001967983 */ /* 0x002ea80000300a00 */
[----:B------:R-:W3:Y:S04]  /*74360*/  LDL.LU.64 R148, [R1+0x4430] ;  /* 0x0044300001947983 */ /* 0x000ee80000300a00 */
[----:B------:R-:W-:Y:S04]  /*74370*/  STL.64 [R1+0x1100], R140 ;  /* 0x0011008c01007387 */ /* 0x000fe80000100a00 */
[----:B------:R1:W-:Y:S04]  /*74380*/  STL.64 [R1+0x1108], R142 ;  /* 0x0011088e01007387 */ /* 0x0003e80000100a00 */
[----:B-1----:R-:W4:Y:S04]  /*74390*/  LDL.LU.64 R142, [R1+0x4428] ;  /* 0x00442800018e7983 */ /* 0x002f280000300a00 */
[----:B------:R-:W2:Y:S04]  /*743a0*/  LDL.LU.64 R140, [R1+0x4420] ;  /* 0x00442000018c7983 */ /* 0x000ea80000300a00 */
[----:B------:R-:W-:Y:S04]  /*743b0*/  STL.64 [R1+0x10f0], R152 ;  /* 0x0010f09801007387 */ /* 0x000fe80000100a00 */
[----:B------:R1:W-:Y:S02]  /*743c0*/  STL.64 [R1+0x10f8], R154 ;  /* 0x0010f89a01007387 */ /* 0x0003e40000100a00 */
[C---:B-1----:R-:W-:Y:S08]  /*743d0*/  HMMA.1688.F32.TF32 R152, R236.reuse, R130, R144 ;  /* 0x00000082ec98723c */ /* 0x042ff00000081090 */
[C---:B------:R-:W-:Y:S08]  /*743e0*/  HMMA.1688.F32.TF32 R144, R236.reuse, R126, R132 ;  /* 0x0000007eec90723c */ /* 0x040ff00000081084 */
[C---:B------:R-:W-:Y:S08]  /*743f0*/  HMMA.1688.F32.TF32 R132, R236.reuse, R118, R156 ;  /* 0x00000076ec84723c */ /* 0x040ff0000008109c */
[C---:B------:R-:W-:Y:S08]  /*74400*/  HMMA.1688.F32.TF32 R56, R236.reuse, R98, R56 ;  /* 0x00000062ec38723c */ /* 0x040ff00000081038 */
        /* <DEDUP_REMOVED lines=10> */
[----:B------:R-:W-:Y:S01]  /*744b0*/  HMMA.1688.F32.TF32 R32, R236, R110, R32 ;  /* 0x0000006eec20723c */ /* 0x000fe20000081020 */
        /* <DEDUP_REMOVED lines=14> */
[C---:B-----5:R-:W-:Y:S01]  /*745a0*/  HMMA.1688.F32.TF32 R4, R240.reuse, R118, R4 ;  /* 0x00000076f004723c */ /* 0x060fe20000081004 */
        /* <DEDUP_REMOVED lines=26> */
[C---:B-----5:R-:W-:Y:S03]  /*74750*/  HMMA.1688.F32.TF32 R8, R240.reuse, R102, R224 ;  /* 0x00000066f008723c */ /* 0x060fe600000810e0 */
        /* <DEDUP_REMOVED lines=14> */
[----:B------:R1:W-:Y:S04]  /*74840*/  STL.64 [R1+0x730], R12 ;  /* 0x0007300c01007387 */ /* 0x0003e80000100a00 */
[----:B------:R5:W-:Y:S04]  /*74850*/  STL.64 [R1+0x738], R14 ;  /* 0x0007380e01007387 */ /* 0x000be80000100a00 */
        /* <DEDUP_REMOVED lines=14> */
[----:B-----5:R-:W2:Y:S04]  /*74940*/  LDL.LU R14, [R1+0x9c8] ;  /* 0x0009c800010e7983 */ /* 0x020ea80000300800 */
        /* <DEDUP_REMOVED lines=46> */
[----:B-----5:R-:W-:Y:S08]  /*74c30*/  HMMA.1688.F32.TF32 R28, R104, R70, R232 ;  /* 0x00000046681c723c */ /* 0x020ff000000810e8 */
[C---:B---3--:R-:W-:Y:S08]  /*74c40*/  HMMA.1688.F32.TF32 R40, R240.reuse, R82, R32 ;  /* 0x00000052f028723c */ /* 0x048ff00000081020 */
[----:B----4-:R-:W-:Y:S01]  /*74c50*/  HMMA.1688.F32.TF32 R32, R240, R110, R228 ;  /* 0x0000006ef020723c */ /* 0x010fe200000810e4 */
[----:B------:R-:W-:-:S07]  /*74c60*/  IMAD.MOV.U32 R232, RZ, RZ, R3 ;  /* 0x000000ffffe87224 */ /* 0x000fce00078e0003 */
[----:B------:R-:W-:Y:S07]  /*74c70*/  HMMA.1688.F32.TF32 R24, R104, R90, R24 ;  /* 0x0000005a6818723c */ /* 0x000fee0000081018 */
[----:B------:R-:W-:Y:S04]  /*74c80*/  STL.64 [R1+0x7f0], R40 ;  /* 0x0007f02801007387 */ /* 0x000fe80000100a00 */
[----:B------:R-:W-:Y:S04]  /*74c90*/  STL.64 [R1+0x7f8], R42 ;  /* 0x0007f82a01007387 */ /* 0x000fe80000100a00 */
[----:B------:R-:W-:Y:S04]  /*74ca0*/  STL.64 [R1+0x840], R36 ;  /* 0x0008402401007387 */ /* 0x000fe80000100a00 */
[----:B------:R-:W-:Y:S04]  /*74cb0*/  STL.64 [R1+0x848], R38 ;  /* 0x0008482601007387 */ /* 0x000fe80000100a00 */
[----:B------:R-:W2:Y:S04]  /*74cc0*/  LDL.LU R228, [R1+0xd70] ;  /* 0x000d700001e47983 */ /* 0x000ea80000300800 */
[----:B------:R-:W-:Y:S04]  /*74cd0*/  STL.64 [R1+0x830], R32 ;  /* 0x0008302001007387 */ /* 0x000fe80000100a00 */
[----:B------:R-:W-:Y:S04]  /*74ce0*/  STL.64 [R1+0x838], R34 ;  /* 0x0008382201007387 */ /* 0x000fe80000100a00 */
[----:B------:R-:W-:Y:S04]  /*74cf0*/  STL.64 [R1+0x820], R28 ;  /* 0x0008201c01007387 */ /* 0x000fe80000100a00 */
[----:B------:R-:W-:Y:S04]  /*74d00*/  STL.64 [R1+0x828], R30 ;  /* 0x0008281e01007387 */ /* 0x000fe80000100a00 */
[----:B------:R-:W2:Y:S04]  /*74d10*/  LDL.LU R229, [R1+0xd74] ;  /* 0x000d740001e57983 */ /* 0x000ea80000300800 */
[----:B------:R-:W2:Y:S04]  /*74d20*/  LDL.LU R230, [R1+0xd78] ;  /* 0x000d780001e67983 */ /* 0x000ea80000300800 */
[----:B------:R-:W2:Y:S04]  /*74d30*/  LDL.LU R231, [R1+0xd7c] ;  /* 0x000d7c0001e77983 */ /* 0x000ea80000300800 */
[----:B------:R-:W3:Y:S01]  /*74d40*/  LDL.LU R3, [R1+0x4418] ;  /* 0x0044180001037983 */ /* 0x000ee20000300800 */
[----:B------:R-:W-:-:S02]  /*74d50*/  IMAD.MOV.U32 R235, RZ, RZ, R160 ;  /* 0x000000ffffeb7224 */ /* 0x000fc400078e00a0 */
[----:B------:R-:W-:Y:S01]  /*74d60*/  IMAD.MOV.U32 R160, RZ, RZ, R27 ;  /* 0x000000ffffa07224 */ /* 0x000fe200078e001b */
[----:B------:R-:W-:Y:S04]  /*74d70*/  STL.64 [R1+0x7e0], R24 ;  /* 0x0007e01801007387 */ /* 0x000fe80000100a00 */
[----:B------:R1:W-:Y:S01]  /*74d80*/  STL [R1+0x7e8], R26 ;  /* 0x0007e81a01007387 */ /* 0x0003e20000100800 */
[----:B------:R-:W-:Y:S01]  /*74d90*/  IMAD.MOV.U32 R233, RZ, RZ, R217 ;  /* 0x000000ffffe97224 */ /* 0x000fe200078e00d9 */
[----:B------:R-:W-:Y:S02]  /*74da0*/  MOV R234, R216 ;  /* 0x000000d800ea7202 */ /* 0x000fe40000000f00 */
[----:B------:R-:W-:Y:S04]  /*74db0*/  LDS R216, [R161+0x18000] ;  /* 0x01800000a1d87984 */ /* 0x000fe80000000800 */
[----:B------:R-:W-:Y:S01]  /*74dc0*/  LDS R217, [R189+0x18000] ;  /* 0x01800000bdd97984 */ /* 0x000fe20000000800 */
[C---:B-1----:R-:W-:Y:S03]  /*74dd0*/  HMMA.1688.F32.TF32 R24, R104.reuse, R218, R20 ;  /* 0x000000da6818723c */ /* 0x042fe60000081014 */
[----:B------:R-:W-:Y:S04]  /*74de0*/  LDS R218, [R161+0x1a000] ;  /* 0x01a00000a1da7984 */ /* 0x000fe80000000800 */
[----:B------:R-:W-:Y:S01]  /*74df0*/  LDS R219, [R189+0x1a000] ;  /* 0x01a00000bddb7984 */ /* 0x000fe20000000800 */
[C---:B------:R-:W-:Y:S03]  /*74e00*/  HMMA.1688.F32.TF32 R20, R104.reuse, R130, R248 ;  /* 0x000000826814723c */ /* 0x040fe600000810f8 */
[----:B------:R-:W-:Y:S04]  /*74e10*/  LDS R240, [R161+0x18080] ;  /* 0x01808000a1f07984 */ /* 0x000fe80000000800 */
[----:B------:R-:W-:Y:S04]  /*74e20*/  LDS R242, [R161+0x1a080] ;  /* 0x01a08000a1f27984 */ /* 0x000fe80000000800 */
[----:B------:R-:W-:Y:S04]  /*74e30*/  LDS R241, [R189+0x18080] ;  /* 0x01808000bdf17984 */ /* 0x000fe80000000800 */
[----:B------:R-:W-:Y:S04]  /*74e40*/  LDS R243, [R189+0x1a080] ;  /* 0x01a08000bdf37984 */ /* 0x000fe80000000800 */
[----:B------:R-:W-:Y:S04]  /*74e50*/  STL.64 [R1+0x7a0], R24 ;  /* 0x0007a01801007387 */ /* 0x000fe80000100a00 */
[----:B------:R-:W-:Y:S04]  /*74e60*/  STL.64 [R1+0x7a8], R26 ;  /* 0x0007a81a01007387 */ /* 0x000fe80000100a00 */
        /* <DEDUP_REMOVED lines=15> */
[C---:B----4-:R-:W-:Y:S08]  /*74f60*/  HMMA.1688.F32.TF32 R8, R104.reuse, R98, R220 ;  /* 0x000000626808723c */ /* 0x050ff000000810dc */
[----:B------:R-:W-:Y:S01]  /*74f70*/  HMMA.1688.F32.TF32 R4, R104, R94, R224 ;  /* 0x0000005e6804723c */ /* 0x000fe200000810e0 */
[----:B------:R-:W-:Y:S01]  /*74f80*/  MOV R246, R69 ;  /* 0x0000004500f67202 */ /* 0x000fe20000000f00 */
[----:B------:R-:W-:-:S05]  /*74f90*/  IMAD.MOV.U32 R247, RZ, RZ, R68 ;  /* 0x000000fffff77224 */ /* 0x000fca00078e0044 */
[----:B------:R-:W-:Y:S04]  /*74fa0*/  STL.64 [R1+0x3c0], R12 ;  /* 0x0003c00c01007387 */ /* 0x000fe80000100a00 */
[----:B------:R-:W-:Y:S04]  /*74fb0*/  STL.64 [R1+0x3c8], R14 ;  /* 0x0003c80e01007387 */ /* 0x000fe80000100a00 */
[----:B------:R-:W-:Y:S01]  /*74fc0*/  STL.64 [R1+0x3a0], R8 ;  /* 0x0003a00801007387 */ /* 0x000fe20000100a00 */
[----:B------:R-:W-:-:S03]  /*74fd0*/  IMAD.MOV.U32 R244, RZ, RZ, R73 ;  /* 0x000000fffff47224 */ /* 0x000fc600078e0049 */
[----:B------:R-:W-:Y:S01]  /*74fe0*/  STL.64 [R1+0x3a8], R10 ;  /* 0x0003a80a01007387 */ /* 0x000fe20000100a00 */
[----:B------:R-:W-:-:S03]  /*74ff0*/  IMAD.MOV.U32 R245, RZ, RZ, R72 ;  /* 0x000000fffff57224 */ /* 0x000fc600078e0048 */
[----:B------:R-:W-:Y:S04]  /*75000*/  STL.64 [R1+0x370], R4 ;  /* 0x0003700401007387 */ /* 0x000fe80000100a00 */
[----:B------:R2:W-:Y:S01]  /*75010*/  STL.64 [R1+0x378], R6 ;  /* 0x0003780601007387 */ /* 0x0005e20000100a00 */
[----:B------:R-:W-:Y:S01]  /*75020*/  MOV R248, R125 ;  /* 0x0000007d00f87202 */ /* 0x000fe20000000f00 */
[----:B------:R-:W-:Y:S01]  /*75030*/  IMAD.MOV.U32 R249, RZ, RZ, R124 ;  /* 0x000000fffff97224 */ /* 0x000fe200078e007c */
[----:B------:R-:W-:Y:S01]  /*75040*/  MOV R251, R100 ;  /* 0x0000006400fb7202 */ /* 0x000fe20000000f00 */
[----:B------:R-:W-:Y:S01]  /*75050*/  IMAD.MOV.U32 R250, RZ, RZ, R101 ;  /* 0x000000fffffa7224 */ /* 0x000fe200078e0065 */
[C---:B--2---:R-:W-:Y:S01]  /*75060*/  HMMA.1688.F32.TF32 R4, R104.reuse, R74, R228 ;  /* 0x0000004a6804723c */ /* 0x044fe200000810e4 */
[----:B---3--:R-:W1:Y:S04]  /*75070*/  LDSM.16.M88.4 R68, [R3+0xc0080] ;  /* 0x0c0080000344783b */ /* 0x008e680000000200 */
[----:B------:R-:W2:Y:S04]  /*75080*/  LDSM.16.M88.4 R72, [R3+0xc2080] ;  /* 0x0c2080000348783b */ /* 0x000ea80000000200 */
[----:B------:R-:W-:Y:S04]  /*75090*/  LDSM.16.M88.4 R100, [R3+0xd0080] ;  /* 0x0d0080000364783b */ /* 0x000fe80000000200 */
[----:B------:R-:W-:Y:S04]  /*750a0*/  LDSM.16.M88.4 R124, [R3+0xdc080] ;  /* 0x0dc08000037c783b */ /* 0x000fe80000000200 */
[----:B-1----:R-:W-:Y:S04]  /*750b0*/  STL [R1+0x403c], R70 ;  /* 0x00403c4601007387 */ /* 0x002fe80000100800 */
[----:B------:R-:W-:Y:S04]  /*750c0*/  STL [R1+0x4038], R71 ;  /* 0x0040384701007387 */ /* 0x000fe80000100800 */
[----:B--2---:R-:W-:Y:S04]  /*750d0*/  STL [R1+0x4044], R74 ;  /* 0x0040444a01007387 */ /* 0x004fe80000100800 */
[----:B------:R-:W-:Y:S04]  /*750e0*/  STL.64 [R1+0x360], R4 ;  /* 0x0003600401007387 */ /* 0x000fe80000100a00 */
[----:B------:R1:W-:Y:S02]  /*750f0*/  STL.64 [R1+0x368], R6 ;  /* 0x0003680601007387 */ /* 0x0003e40000100a00 */
[----:B-1----:R-:W-:Y:S07]  /*75100*/  HMMA.1688.F32.TF32 R4, R104, R78, R232 ;  /* 0x0000004e6804723c */ /* 0x002fee00000810e8 */
[----:B------:R-:W-:-:S02]  /*75110*/  IMAD.MOV.U32 R234, RZ, RZ, R77 ;  /* 0x000000ffffea7224 */ /* 0x000fc400078e004d */
[----:B------:R-:W-:Y:S02]  /*75120*/  IMAD.MOV.U32 R235, RZ, RZ, R76 ;  /* 0x000000ffffeb7224 */ /* 0x000fe400078e004c */
[----:B------:R-:W1:Y:S04]  /*75130*/  LDSM.16.M88.4 R76, [R3+0xc4080] ;  /* 0x0c408000034c783b */ /* 0x000e680000000200 */
[----:B------:R-:W-:Y:S08]  /*75140*/  STL [R1+0x4040], R75 ;  /* 0x0040404b01007387 */ /* 0x000ff00000100800 */
[----:B------:R-:W-:Y:S04]  /*75150*/  STL.64 [R1+0x330], R4 ;  /* 0x0003300401007387 */ /* 0x000fe80000100a00 */
[----:B------:R2:W-:Y:S02]  /*75160*/  STL.64 [R1+0x338], R6 ;  /* 0x0003380601007387 */ /* 0x0005e40000100a00 */
[----:B--2---:R-:W-:Y:S07]  /*75170*/  HMMA.1688.F32.TF32 R4, R104, R82, R248 ;  /* 0x000000526804723c */ /* 0x004fee00000810f8 */
[----:B------:R-:W-:Y:S01]  /*75180*/  IMAD.MOV.U32 R250, RZ, RZ, R81 ;  /* 0x000000fffffa7224 */ /* 0x000fe200078e0051 */
[----:B------:R-:W-:-:S02]  /*75190*/  MOV R251, R80 ;  /* 0x0000005000fb7202 */ /* 0x000fc40000000f00 */
[----:B------:R-:W2:Y:S04]  /*751a0*/  LDSM.16.M88.4 R80, [R3+0xc6080] ;  /* 0x0c6080000350783b */ /* 0x000ea80000000200 */
[----:B-1----:R-:W-:Y:S04]  /*751b0*/  STL [R1+0x404c], R78 ;  /* 0x00404c4e01007387 */ /* 0x002fe80000100800 */
[----:B------:R-:W-:Y:S05]  /*751c0*/  STL [R1+0x4048], R79 ;  /* 0x0040484f01007387 */ /* 0x000fea0000100800 */
[----:B------:R-:W-:Y:S04]  /*751d0*/  STL.64 [R1+0x300], R4 ;  /* 0x0003000401007387 */ /* 0x000fe80000100a00 */
[----:B------:R1:W-:Y:S01]  /*751e0*/  STL.64 [R1+0x308], R6 ;  /* 0x0003080601007387 */ /* 0x0003e20000100a00 */
[----:B------:R-:W-:Y:S01]  /*751f0*/  MOV R248, R93 ;  /* 0x0000005d00f87202 */ /* 0x000fe20000000f00 */
[----:B------:R-:W-:Y:S01]  /*75200*/  IMAD.MOV.U32 R249, RZ, RZ, R92 ;  /* 0x000000fffff97224 */ /* 0x000fe200078e005c */
[----:B------:R-:W-:Y:S01]  /*75210*/  MOV R233, R96 ;  /* 0x0000006000e97202 */ /* 0x000fe20000000f00 */
[----:B------:R-:W-:Y:S01]  /*75220*/  LDSM.16.M88.4 R92, [R3+0xcc080] ;  /* 0x0cc08000035c783b */ /* 0x000fe20000000200 */
[----:B------:R-:W-:-:S03]  /*75230*/  IMAD.MOV.U32 R232, RZ, RZ, R97 ;  /* 0x000000ffffe87224 */ /* 0x000fc600078e0061 */
[----:B------:R-:W-:Y:S01]  /*75240*/  LDSM.16.M88.4 R96, [R3+0xce080] ;  /* 0x0ce080000360783b */ /* 0x000fe20000000200 */
[----:B-1----:R-:W-:Y:S07]  /*75250*/  HMMA.1688.F32.TF32 R4, R104, R86, R244 ;  /* 0x000000566804723c */ /* 0x002fee00000810f4 */
[----:B------:R-:W-:Y:S01]  /*75260*/  MOV R246, R85 ;  /* 0x0000005500f67202 */ /* 0x000fe20000000f00 */
[----:B------:R-:W-:Y:S02]  /*75270*/  IMAD.MOV.U32 R247, RZ, RZ, R84 ;  /* 0x000000fffff77224 */ /* 0x000fe400078e0054 */
[----:B------:R-:W1:Y:S01]  /*75280*/  LDSM.16.M88.4 R84, [R3+0xc8080] ;  /* 0x0c8080000354783b */ /* 0x000e620000000200 */
[----:B------:R-:W-:-:S02]  /*75290*/  IMAD.MOV.U32 R244, RZ, RZ, R89 ;  /* 0x000000fffff47224 */ /* 0x000fc400078e0059 */
[----:B------:R-:W-:Y:S02]  /*752a0*/  IMAD.MOV.U32 R245, RZ, RZ, R88 ;  /* 0x000000fffff57224 */ /* 0x000fe400078e0058 */
[----:B------:R-:W3:Y:S04]  /*752b0*/  LDSM.16.M88.4 R88, [R3+0xca080] ;  /* 0x0ca080000358783b */ /* 0x000ee80000000200 */
[----:B--2---:R-:W-:Y:S04]  /*752c0*/  STL [R1+0x4054], R82 ;  /* 0x0040545201007387 */ /* 0x004fe80000100800 */
[----:B------:R-:W-:Y:S04]  /*752d0*/  STL [R1+0x4050], R83 ;  /* 0x0040505301007387 */ /* 0x000fe80000100800 */
[----:B------:R-:W-:Y:S04]  /*752e0*/  STL.64 [R1+0x2d0], R4 ;  /* 0x0002d00401007387 */ /* 0x000fe80000100a00 */
[----:B------:R2:W-:Y:S02]  /*752f0*/  STL.64 [R1+0x2d8], R6 ;  /* 0x0002d80601007387 */ /* 0x0005e40000100a00 */
[----:B--2---:R-:W-:Y:S02]  /*75300*/  HMMA.1688.F32.TF32 R4, R104, R110, R232 ;  /* 0x0000006e6804723c */ /* 0x004fe400000810e8 */
[----:B------:R-:W2:Y:S04]  /*75310*/  LDSM.16.M88.4 R104, [R3+0xd2080] ;  /* 0x0d2080000368783b */ /* 0x000ea80000000200 */
[----:B-1----:R-:W-:Y:S04]  /*75320*/  STL [R1+0x405c], R86 ;  /* 0x00405c5601007387 */ /* 0x002fe80000100800 */
[----:B------:R-:W-:Y:S04]  /*75330*/  STL [R1+0x4058], R87 ;  /* 0x0040585701007387 */ /* 0x000fe80000100800 */
[----:B---3--:R-:W-:Y:S04]  /*75340*/  STL [R1+0x4064], R90 ;  /* 0x0040645a01007387 */ /* 0x008fe80000100800 */
[----:B------:R-:W-:Y:S04]  /*75350*/  STL [R1+0x4060], R91 ;  /* 0x0040605b01007387 */ /* 0x000fe80000100800 */
[----:B------:R-:W-:Y:S04]  /*75360*/  STL [R1+0x406c], R94 ;  /* 0x00406c5e01007387 */ /* 0x000fe80000100800 */
[----:B------:R-:W-:Y:S04]  /*75370*/  STL [R1+0x4068], R95 ;  /* 0x0040685f01007387 */ /* 0x000fe80000100800 */
[----:B------:R-:W-:Y:S04]  /*75380*/  STL [R1+0x4074], R98 ;  /* 0x0040746201007387 */ /* 0x000fe80000100800 */
[----:B------:R-:W-:Y:S04]  /*75390*/  STL [R1+0x4070], R99 ;  /* 0x0040706301007387 */ /* 0x000fe80000100800 */
[----:B------:R-:W-:Y:S04]  /*753a0*/  STL [R1+0x407c], R102 ;  /* 0x00407c6601007387 */ /* 0x000fe80000100800 */
[----:B------:R-:W-:Y:S04]  /*753b0*/  STL [R1+0x4078], R103 ;  /* 0x0040786701007387 */ /* 0x000fe80000100800 */
[----:B------:R-:W-:Y:S04]  /*753c0*/  STL.64 [R1+0x290], R4 ;  /* 0x0002900401007387 */ /* 0x000fe80000100a00 */
[----:B------:R1:W-:Y:S01]  /*753d0*/  STL.64 [R1+0x298], R6 ;  /* 0x0002980601007387 */ /* 0x0003e20000100a00 */
[----:B------:R-:W-:-:S02]  /*753e0*/  IMAD.MOV.U32 R234, RZ, RZ, R117 ;  /* 0x000000ffffea7224 */ /* 0x000fc400078e0075 */
[----:B------:R-:W-:Y:S01]  /*753f0*/  IMAD.MOV.U32 R235, RZ, RZ, R116 ;  /* 0x000000ffffeb7224 */ /* 0x000fe200078e0074 */
[----:B------:R-:W-:Y:S01]  /*75400*/  MOV R233, R120 ;  /* 0x0000007800e97202 */ /* 0x000fe20000000f00 */
[----:B------:R-:W-:Y:S01]  /*75410*/  LDSM.16.M88.4 R116, [R3+0xd8080] ;  /* 0x0d8080000374783b */ /* 0x000fe20000000200 */
[----:B-1----:R-:W-:Y:S01]  /*75420*/  HMMA.1688.F32.TF32 R4, R216, R68, R248 ;  /* 0x00000044d804723c */ /* 0x002fe200000810f8 */
[----:B------:R-:W-:Y:S02]  /*75430*/  IMAD.MOV.U32 R232, RZ, RZ, R121 ;  /* 0x000000ffffe87224 */ /* 0x000fe400078e0079 */
[----:B------:R-:W-:Y:S04]  /*75440*/  LDSM.16.M88.4 R120, [R3+0xda080] ;  /* 0x0da080000378783b */ /* 0x000fe80000000200 */
[----:B------:R-:W-:Y:S01]  /*75450*/  IMAD.MOV.U32 R250, RZ, RZ, R109 ;  /* 0x000000fffffa7224 */ /* 0x000fe200078e006d */
[----:B------:R-:W-:Y:S01]  /*75460*/  MOV R251, R108 ;  /* 0x0000006c00fb7202 */ /* 0x000fe20000000f00 */
[----:B------:R-:W-:Y:S01]  /*75470*/  IMAD.MOV.U32 R249, RZ, RZ, R112 ;  /* 0x000000fffff97224 */ /* 0x000fe200078e0070 */
[----:B------:R-:W1:Y:S01]  /*75480*/  LDSM.16.M88.4 R108, [R3+0xd4080] ;  /* 0x0d408000036c783b */ /* 0x000e620000000200 */
[----:B------:R-:W-:-:S03]  /*75490*/  MOV R248, R113 ;  /* 0x0000007100f87202 */ /* 0x000fc60000000f00 */
[----:B------:R-:W3:Y:S04]  /*754a0*/  LDSM.16.M88.4 R112, [R3+0xd6080] ;  /* 0x0d6080000370783b */ /* 0x000ee80000000200 */
[----:B--2---:R-:W-:Y:S04]  /*754b0*/  STL [R1+0x4084], R106 ;  /* 0x0040846a01007387 */ /* 0x004fe80000100800 */
[----:B------:R-:W-:Y:S04]  /*754c0*/  STL [R1+0x4080], R107 ;  /* 0x0040806b01007387 */ /* 0x000fe80000100800 */
[----:B------:R-:W-:Y:S04]  /*754d0*/  STL.64 [R1+0x2c0], R4 ;  /* 0x0002c00401007387 */ /* 0x000fe80000100a00 */
[----:B------:R2:W-:Y:S02]  /*754e0*/  STL.64 [R1+0x2c8], R6 ;  /* 0x0002c80601007387 */ /* 0x0005e40000100a00 */
[----:B--2---:R-:W-:Y:S02]  /*754f0*/  HMMA.1688.F32.TF32 R4, R216, R72, R244 ;  /* 0x00000048d804723c */ /* 0x004fe400000810f4 */
        /* <DEDUP_REMOVED lines=12> */
[----:B------:R1:W-:Y:S01]  /*755c0*/  STL.64 [R1+0x2f8], R6 ;  /* 0x0002f80601007387 */ /* 0x0003e20000100a00 */
[----:B------:R-:W-:-:S03]  /*755d0*/  IMAD.MOV.U32 R246, RZ, RZ, R129 ;  /* 0x000000fffff67224 */ /* 0x000fc600078e0081 */
[----:B------:R-:W2:Y:S01]  /*755e0*/  LDL.LU R245, [R1+0xff4] ;  /* 0x000ff40001f57983 */ /* 0x000ea20000300800 */
[----:B------:R-:W-:-:S03]  /*755f0*/  IMAD.MOV.U32 R247, RZ, RZ, R128 ;  /* 0x000000fffff77224 */ /* 0x000fc600078e0080 */
[----:B------:R-:W3:Y:S01]  /*75600*/  LDSM.16.M88.4 R128, [R3+0xde080] ;  /* 0x0de080000380783b */ /* 0x000ee20000000200 */
[----:B-1----:R-:W-:Y:S03]  /*75610*/  HMMA.1688.F32.TF32 R4, R216, R76, R232 ;  /* 0x0000004cd804723c */ /* 0x002fe600000810e8 */
[----:B---3--:R1:W-:Y:S04]  /*75620*/  STL [R1+0x40b4], R130 ;  /* 0x0040b48201007387 */ /* 0x0083e80000100800 */
[----:B------:R3:W-:Y:S04]  /*75630*/  STL [R1+0x40b0], R131 ;  /* 0x0040b08301007387 */ /* 0x0007e80000100800 */
[----:B------:R-:W-:Y:S04]  /*75640*/  STL [R1+0x3a40], R3 ;  /* 0x003a400301007387 */ /* 0x000fe80000100800 */
[----:B------:R-:W4:Y:S04]  /*75650*/  LDL.LU R232, [R1+0xfe0] ;  /* 0x000fe00001e87983 */ /* 0x000f280000300800 */
[----:B------:R-:W4:Y:S04]  /*75660*/  LDL.LU R233, [R1+0xfe4] ;  /* 0x000fe40001e97983 */ /* 0x000f280000300800 */
[----:B------:R-:W4:Y:S04]  /*75670*/  LDL.LU R234, [R1+0xfe8] ;  /* 0x000fe80001ea7983 */ /* 0x000f280000300800 */
[----:B------:R-:W4:Y:S01]  /*75680*/  LDL.LU R235, [R1+0xfec] ;  /* 0x000fec0001eb7983 */ /* 0x000f220000300800 */
[----:B------:R-:W-:Y:S01]  /*75690*/  MOV R111, R7 ;  /* 0x00000007006f7202 */ /* 0x000fe20000000f00 */
[----:B------:R-:W-:Y:S01]  /*756a0*/  IMAD.MOV.U32 R110, RZ, RZ, R6 ;  /* 0x000000ffff6e7224 */ /* 0x000fe200078e0006 */
[----:B------:R-:W-:Y:S01]  /*756b0*/  MOV R114, R4 ;  /* 0x0000000400727202 */ /* 0x000fe20000000f00 */
[----:B------:R-:W-:-:S02]  /*756c0*/  IMAD.MOV.U32 R115, RZ, RZ, R5 ;  /* 0x000000ffff737224 */ /* 0x000fc400078e0005 */
[----:B------:R-:W-:Y:S01]  /*756d0*/  STL [R1+0x40c4], R111 ;  /* 0x0040c46f01007387 */ /* 0x000fe20000100800 */
[----:B------:R-:W-:Y:S03]  /*756e0*/  HMMA.1688.F32.TF32 R4, R216, R80, R248 ;  /* 0x00000050d804723c */ /* 0x000fe600000810f8 */
[----:B------:R-:W-:Y:S04]  /*756f0*/  STL [R1+0x40c0], R110 ;  /* 0x0040c06e01007387 */ /* 0x000fe80000100800 */
[----:B------:R-:W-:Y:S04]  /*75700*/  STL [R1+0x40bc], R115 ;  /* 0x0040bc7301007387 */ /* 0x000fe80000100800 */
[----:B------:R5:W-:Y:S04]  /*75710*/  STL [R1+0x40b8], R114 ;  /* 0x0040b87201007387 */ /* 0x000be80000100800 */
[----:B------:R-:W3:Y:S04]  /*75720*/  LDL.LU R248, [R1+0xfd0] ;  /* 0x000fd00001f87983 */ /* 0x000ee80000300800 */
[----:B------:R-:W3:Y:S04]  /*75730*/  LDL.LU R249, [R1+0xfd4] ;  /* 0x000fd40001f97983 */ /* 0x000ee80000300800 */
[----:B------:R-:W5:Y:S04]  /*75740*/  LDL.LU R250, [R1+0xfd8] ;  /* 0x000fd80001fa7983 */ /* 0x000f680000300800 */
[----:B------:R-:W5:Y:S01]  /*75750*/  LDL.LU R251, [R1+0xfdc] ;  /* 0x000fdc0001fb7983 */ /* 0x000f620000300800 */
[----:B------:R-:W-:Y:S01]  /*75760*/  IMAD.MOV.U32 R119, RZ, RZ, R7 ;  /* 0x000000ffff777224 */ /* 0x000fe200078e0007 */
[----:B------:R-:W-:Y:S01]  /*75770*/  MOV R118, R6 ;  /* 0x0000000600767202 */ /* 0x000fe20000000f00 */
[----:B------:R-:W-:-:S02]  /*75780*/  IMAD.MOV.U32 R123, RZ, RZ, R5 ;  /* 0x000000ffff7b7224 */ /* 0x000fc400078e0005 */
[----:B------:R-:W-:Y:S01]  /*75790*/  IMAD.MOV.U32 R122, RZ, RZ, R4 ;  /* 0x000000ffff7a7224 */ /* 0x000fe200078e0004 */
[----:B------:R-:W-:Y:S04]  /*757a0*/  STL [R1+0x40d4], R119 ;  /* 0x0040d47701007387 */ /* 0x000fe80000100800 */
[----:B------:R-:W-:Y:S04]  /*757b0*/  STL [R1+0x40d0], R118 ;  /* 0x0040d07601007387 */ /* 0x000fe80000100800 */
[----:B------:R-:W-:Y:S04]  /*757c0*/  STL [R1+0x40cc], R123 ;  /* 0x0040cc7b01007387 */ /* 0x000fe80000100800 */
[----:B------:R1:W-:Y:S01]  /*757d0*/  STL [R1+0x40c8], R122 ;  /* 0x0040c87a01007387 */ /* 0x0003e20000100800 */
        /* <DEDUP_REMOVED lines=8> */
[----:B------:R-:W-:Y:S01]  /*75860*/  IMAD.MOV.U32 R106, RZ, RZ, R4 ;  /* 0x000000ffff6a7224 */ /* 0x000fe200078e0004 */
[----:B------:R1:W-:Y:S04]  /*75870*/  STL [R1+0x40e4], R103 ;  /* 0x0040e46701007387 */ /* 0x0003e80000100800 */
[----:B------:R-:W-:Y:S04]  /*75880*/  STL [R1+0x40e0], R102 ;  /* 0x0040e06601007387 */ /* 0x000fe80000100800 */
[----:B------:R1:W-:Y:S04]  /*75890*/  STL [R1+0x40dc], R107 ;  /* 0x0040dc6b01007387 */ /* 0x0003e80000100800 */
[----:B------:R1:W-:Y:S01]  /*758a0*/  STL [R1+0x40d8], R106 ;  /* 0x0040d86a01007387 */ /* 0x0003e20000100800 */
[----:B----4-:R-:W-:Y:S03]  /*758b0*/  HMMA.1688.F32.TF32 R4, R216, R88, R232 ;  /* 0x00000058d804723c */ /* 0x010fe600000810e8 */
[----:B------:R-:W4:Y:S04]  /*758c0*/  LDL.LU R232, [R1+0xfb0] ;  /* 0x000fb00001e87983 */ /* 0x000f280000300800 */
[----:B------:R-:W4:Y:S04]  /*758d0*/  LDL.LU R233, [R1+0xfb4] ;  /* 0x000fb40001e97983 */ /* 0x000f280000300800 */
[----:B------:R-:W4:Y:S04]  /*758e0*/  LDL.LU R234, [R1+0xfb8] ;  /* 0x000fb80001ea7983 */ /* 0x000f280000300800 */
[----:B------:R-:W4:Y:S09]  /*758f0*/  LDL.LU R235, [R1+0xfbc] ;  /* 0x000fbc0001eb7983 */ /* 0x000f320000300800 */
[----:B------:R-:W-:Y:S01]  /*75900*/  MOV R127, R7 ;  /* 0x00000007007f7202 */ /* 0x000fe20000000f00 */
[----:B------:R-:W-:Y:S01]  /*75910*/  IMAD.MOV.U32 R126, RZ, RZ, R6 ;  /* 0x000000ffff7e7224 */ /* 0x000fe200078e0006 */
[----:B-1----:R-:W-:Y:S01]  /*75920*/  MOV R130, R4 ;  /* 0x0000000400827202 */ /* 0x002fe20000000f00 */
[----:B---3--:R-:W-:-:S02]  /*75930*/  IMAD.MOV.U32 R131, RZ, RZ, R5 ;  /* 0x000000ffff837224 */ /* 0x008fc400078e0005 */
[----:B------:R-:W-:Y:S04]  /*75940*/  STL [R1+0x40f4], R127 ;  /* 0x0040f47f01007387 */ /* 0x000fe80000100800 */
[----:B------:R-:W-:Y:S01]  /*75950*/  STL [R1+0x40f0], R126 ;  /* 0x0040f07e01007387 */ /* 0x000fe20000100800 */
[----:B-----5:R-:W-:Y:S03]  /*75960*/  HMMA.1688.F32.TF32 R4, R216, R92, R248 ;  /* 0x0000005cd804723c */ /* 0x020fe600000810f8 */
[----:B------:R-:W-:Y:S04]  /*75970*/  STL [R1+0x40ec], R131 ;  /* 0x0040ec8301007387 */ /* 0x000fe80000100800 */
[----:B------:R1:W-:Y:S04]  /*75980*/  STL [R1+0x40e8], R130 ;  /* 0x0040e88201007387 */ /* 0x0003e80000100800 */
        /* <DEDUP_REMOVED lines=22> */
[----:B------:R1:W-:Y:S04]  /*75af0*/  STL [R1+0x4110], R123 ;  /* 0x0041107b01007387 */ /* 0x0003e80000100800 */
        /* <DEDUP_REMOVED lines=13> */
[----:B------:R-:W-:Y:S04]  /*75bd0*/  STL [R1+0x411c], R99 ;  /* 0x00411c6301007387 */ /* 0x000fe80000100800 */
[----:B------:R1:W-:Y:S01]  /*75be0*/  STL [R1+0x4118], R98 ;  /* 0x0041186201007387 */ /* 0x0003e20000100800 */
[----:B---3--:R-:W-:Y:S03]  /*75bf0*/  HMMA.1688.F32.TF32 R4, R216, R104, R248 ;  /* 0x00000068d804723c */ /* 0x008fe600000810f8 */
[----:B------:R-:W3:Y:S04]  /*75c00*/  LDL.LU R248, [R1+0x1480] ;  /* 0x0014800001f87983 */ /* 0x000ee80000300800 */
[----:B------:R-:W3:Y:S04]  /*75c10*/  LDL.LU R249, [R1+0x1484] ;  /* 0x0014840001f97983 */ /* 0x000ee80000300800 */
[----:B------:R-:W3:Y:S04]  /*75c20*/  LDL.LU R250, [R1+0x1488] ;  /* 0x0014880001fa7983 */ /* 0x000ee80000300800 */
[----:B------:R-:W3:Y:S09]  /*75c30*/  LDL.LU R251, [R1+0x148c] ;  /* 0x00148c0001fb7983 */ /* 0x000ef20000300800 */
[----:B------:R-:W-:Y:S01]  /*75c40*/  IMAD.MOV.U32 R103, RZ, RZ, R4 ;  /* 0x000000ffff677224 */ /* 0x000fe200078e0004 */
[----:B------:R-:W-:Y:S01]  /*75c50*/  MOV R107, R6 ;  /* 0x00000006006b7202 */ /* 0x000fe20000000f00 */
[----:B------:R-:W-:-:S02]  /*75c60*/  IMAD.MOV.U32 R102, RZ, RZ, R5 ;  /* 0x000000ffff667224 */ /* 0x000fc400078e0005 */
[----:B------:R-:W-:-:S05]  /*75c70*/  IMAD.MOV.U32 R106, RZ, RZ, R7 ;  /* 0x000000ffff6a7224 */ /* 0x000fca00078e0007 */
[----:B------:R1:W-:Y:S04]  /*75c80*/  STL [R1+0x4134], R106 ;  /* 0x0041346a01007387 */ /* 0x0003e80000100800 */
[----:B------:R-:W-:Y:S04]  /*75c90*/  STL [R1+0x4130], R107 ;  /* 0x0041306b01007387 */ /* 0x000fe80000100800 */
[----:B------:R1:W-:Y:S04]  /*75ca0*/  STL [R1+0x412c], R102 ;  /* 0x00412c6601007387 */ /* 0x0003e80000100800 */
[----:B------:R1:W-:Y:S04]  /*75cb0*/  STL [R1+0x4128], R103 ;  /* 0x0041286701007387 */ /* 0x0003e80000100800 */
[----:B------:R-:W3:Y:S04]  /*75cc0*/  LDL.LU R228, [R1+0x1470] ;  /* 0x0014700001e47983 */ /* 0x000ee80000300800 */
[----:B------:R-:W3:Y:S04]  /*75cd0*/  LDL.LU R229, [R1+0x1474] ;  /* 0x0014740001e57983 */ /* 0x000ee80000300800 */
[----:B------:R-:W3:Y:S04]  /*75ce0*/  LDL.LU R230, [R1+0x1478] ;  /* 0x0014780001e67983 */ /* 0x000ee80000300800 */
[----:B------:R-:W3:Y:S01]  /*75cf0*/  LDL.LU R231, [R1+0x147c] ;  /* 0x00147c0001e77983 */ /* 0x000ee20000300800 */
[C---:B--2---:R-:W-:Y:S11]  /*75d00*/  HMMA.1688.F32.TF32 R4, R216.reuse, R108, R244 ;  /* 0x0000006cd804723c */ /* 0x044ff600000810f4 */
[----:B------:R-:W-:Y:S11]  /*75d10*/  @!UPT UIADD3 URZ, URZ, URZ, URZ ;  /* 0x0000003f3f3ff290 */ /* 0x000ff6000fffe03f */
[----:B------:R-:W-:Y:S02]  /*75d20*/  @!UPT UIADD3 URZ, URZ, URZ, URZ ;  /* 0x0000003f3f3ff290 */ /* 0x000fe4000fffe03f */
[----:B-1----:R-:W-:Y:S01]  /*75d30*/  IMAD.MOV.U32 R130, RZ, RZ, R7 ;  /* 0x000000ffff827224 */ /* 0x002fe200078e0007 */
[----:B------:R-:W-:Y:S01]  /*75d40*/  MOV R126, R5 ;  /* 0x00000005007e7202 */ /* 0x000fe20000000f00 */
[----:B------:R-:W-:Y:S02]  /*75d50*/  IMAD.MOV.U32 R131, RZ, RZ, R6 ;  /* 0x000000ffff837224 */ /* 0x000fe400078e0006 */
[----:B------:R-:W-:Y:S01]  /*75d60*/  IMAD.MOV.U32 R127, RZ, RZ, R4 ;  /* 0x000000ffff7f7224 */ /* 0x000fe200078e0004 */
        /* <DEDUP_REMOVED lines=13> */
[----:B-----5:R-:W-:Y:S01]  /*75e40*/  MOV R111, R7 ;  /* 0x00000007006f7202 */ /* 0x020fe20000000f00 */
[----:B------:R-:W-:Y:S01]  /*75e50*/  IMAD.MOV.U32 R110, RZ, RZ, R6 ;  /* 0x000000ffff6e7224 */ /* 0x000fe200078e0006 */
[----:B------:R-:W-:Y:S01]  /*75e60*/  MOV R114, R4 ;  /* 0x0000000400727202 */ /* 0x000fe20000000f00 */
[----:B------:R-:W-:-:S02]  /*75e70*/  IMAD.MOV.U32 R115, RZ, RZ, R5 ;  /* 0x000000ffff737224 */ /* 0x000fc400078e0005 */
[----:B------:R-:W-:Y:S04]  /*75e80*/  STL [R1+0x4154], R111 ;  /* 0x0041546f01007387 */ /* 0x000fe80000100800 */
[----:B------:R-:W-:Y:S04]  /*75e90*/  STL [R1+0x4150], R110 ;  /* 0x0041506e01007387 */ /* 0x000fe80000100800 */
[----:B------:R-:W-:Y:S04]  /*75ea0*/  STL [R1+0x414c], R115 ;  /* 0x00414c7301007387 */ /* 0x000fe80000100800 */
[----:B------:R-:W-:Y:S01]  /*75eb0*/  STL [R1+0x4148], R114 ;  /* 0x0041487201007387 */ /* 0x000fe20000100800 */
        /* <DEDUP_REMOVED lines=8> */
[----:B------:R-:W-:Y:S02]  /*75f40*/  IMAD.MOV.U32 R87, RZ, RZ, R7 ;  /* 0x000000ffff577224 */ /* 0x000fe400078e0007 */
[C---:B------:R-:W-:Y:S11]  /*75f50*/  HMMA.1688.F32.TF32 R4, R216.reuse, R120, R228 ;  /* 0x00000078d804723c */ /* 0x040ff600000810e4 */
[----:B------:R-:W-:Y:S11]  /*75f60*/  @!UPT UIADD3 URZ, URZ, URZ, URZ ;  /* 0x0000003f3f3ff290 */ /* 0x000ff6000fffe03f */
[----:B------:R-:W-:Y:S02]  /*75f70*/  @!UPT UIADD3 URZ, URZ, URZ, URZ ;  /* 0x0000003f3f3ff290 */ /* 0x000fe4000fffe03f */
[----:B------:R-:W-:Y:S01]  /*75f80*/  IMAD.MOV.U32 R122, RZ, RZ, R4 ;  /* 0x000000ffff7a7224 */ /* 0x000fe200078e0004 */
[----:B------:R-:W-:Y:S01]  /*75f90*/  MOV R123, R5 ;  /* 0x00000005007b7202 */ /* 0x000fe20000000f00 */
[----:B------:R-:W-:Y:S02]  /*75fa0*/  IMAD.MOV.U32 R118, RZ, RZ, R6 ;  /* 0x000000ffff767224 */ /* 0x000fe400078e0006 */
[----:B------:R-:W-:Y:S01]  /*75fb0*/  IMAD.MOV.U32 R119, RZ, RZ, R7 ;  /* 0x000000ffff777224 */ /* 0x000fe200078e0007 */
[----:B------:R-:W-:Y:S04]  /*75fc0*/  STL [R1+0x4164], R87 ;  /* 0x0041645701007387 */ /* 0x000fe80000100800 */
[----:B------:R-:W-:Y:S04]  /*75fd0*/  STL [R1+0x4160], R86 ;  /* 0x0041605601007387 */ /* 0x000fe80000100800 */
[----:B------:R-:W-:Y:S04]  /*75fe0*/  STL [R1+0x415c], R91 ;  /* 0x00415c5b01007387 */ /* 0x000fe80000100800 */
[----:B------:R-:W-:Y:S04]  /*75ff0*/  STL [R1+0x4158], R90 ;  /* 0x0041585a01007387 */ /* 0x000fe80000100800 */
[----:B------:R1:W-:Y:S04]  /*76000*/  STL [R1+0x4174], R119 ;  /* 0x0041747701007387 */ /* 0x0003e80000100800 */
[----:B------:R-:W-:Y:S04]  /*76010*/  STL [R1+0x4170], R118 ;  /* 0x0041707601007387 */ /* 0x000fe80000100800 */
[----:B------:R5:W-:Y:S04]  /*76020*/  STL [R1+0x416c], R123 ;  /* 0x00416c7b01007387 */ /* 0x000be80000100800 */
[----:B------:R1:W-:Y:S01]  /*76030*/  STL [R1+0x4168], R122 ;  /* 0x0041687a01007387 */ /* 0x0003e20000100800 */
[C---:B--2---:R-:W-:Y:S11]  /*76040*/  HMMA.1688.F32.TF32 R4, R216.reuse, R124, R244 ;  /* 0x0000007cd804723c */ /* 0x044ff600000810f4 */
[----:B------:R-:W-:Y:S11]  /*76050*/  @!UPT UIADD3 URZ, URZ, URZ, URZ ;  /* 0x0000003f3f3ff290 */ /* 0x000ff6000fffe03f */
[----:B------:R-:W-:Y:S02]  /*76060*/  @!UPT UIADD3 URZ, URZ, URZ, URZ ;  /* 0x0000003f3f3ff290 */ /* 0x000fe4000fffe03f */
[----:B------:R-:W-:Y:S01]  /*76070*/  MOV R95, R4 ;  /* 0x00000004005f7202 */ /* 0x000fe20000000f00 */
[----:B------:R-:W-:Y:S01]  /*76080*/  IMAD.MOV.U32 R94, RZ, RZ, R5 ;  /* 0x000000ffff5e7224 */ /* 0x000fe200078e0005 */
[----:B------:R-:W-:Y:S01]  /*76090*/  MOV R98, R7 ;  /* 0x0000000700627202 */ /* 0x000fe20000000f00 */
[----:B------:R-:W-:Y:S02]  /*760a0*/  IMAD.MOV.U32 R99, RZ, RZ, R6 ;  /* 0x000000ffff637224 */ /* 0x000fe400078e0006 */
[----:B----4-:R-:W-:Y:S01]  /*760b0*/  HMMA.1688.F32.TF32 R4, R216, R128, R232 ;  /* 0x00000080d804723c */ /* 0x010fe200000810e8 */
[----:B------:R-:W-:Y:S04]  /*760c0*/  LDS R216, [R161+0x18180] ;  /* 0x01818000a1d87984 */ /* 0x000fe80000000800 */
[----:B------:R2:W-:Y:S04]  /*760d0*/  STL [R1+0x4184], R98 ;  /* 0x0041846201007387 */ /* 0x0005e80000100800 */
[----:B------:R4:W-:Y:S04]  /*760e0*/  STL [R1+0x4180], R99 ;  /* 0x0041806301007387 */ /* 0x0009e80000100800 */
[----:B------:R1:W-:Y:S04]  /*760f0*/  STL [R1+0x417c], R94 ;  /* 0x00417c5e01007387 */ /* 0x0003e80000100800 */
[----:B------:R1:W-:Y:S04]  /*76100*/  STL [R1+0x4178], R95 ;  /* 0x0041785f01007387 */ /* 0x0003e80000100800 */
[----:B------:R-:W-:Y:S03]  /*76110*/  LDS R218, [R161+0x1a180] ;  /* 0x01a18000a1da7984 */ /* 0x000fe60000000800 */
[----:B------:R-:W-:Y:S01]  /*76120*/  IMAD.MOV.U32 R106, RZ, RZ, R4 ;  /* 0x000000ffff6a7224 */ /* 0x000fe200078e0004 */
[----:B------:R-:W-:Y:S01]  /*76130*/  MOV R102, R6 ;  /* 0x0000000600667202 */ /* 0x000fe20000000f00 */
[----:B------:R-:W-:Y:S01]  /*76140*/  IMAD.MOV.U32 R107, RZ, RZ, R5 ;  /* 0x000000ffff6b7224 */ /* 0x000fe200078e0005 */
[----:B------:R-:W-:Y:S01]  /*76150*/  LDS R217, [R189+0x18180] ;  /* 0x01818000bdd97984 */ /* 0x000fe20000000800 */
[----:B------:R-:W-:-:S03]  /*76160*/  IMAD.MOV.U32 R103, RZ, RZ, R7 ;  /* 0x000000ffff677224 */ /* 0x000fc600078e0007 */
[----:B------:R-:W1:Y:S01]  /*76170*/  LDS R219, [R189+0x1a180] ;  /* 0x01a18000bddb7984 */ /* 0x000e620000000800 */
[----:B---3--:R-:W-:Y:S03]  /*76180*/  HMMA.1688.F32.TF32 R4, R240, R68, R248 ;  /* 0x00000044f004723c */ /* 0x008fe600000810f8 */
        /* <DEDUP_REMOVED lines=44> */
[C---:B--2---:R-:W-:Y:S11]  /*76450*/  HMMA.1688.F32.TF32 R4, R240.reuse, R84, R4 ;  /* 0x00000054f004723c */ /* 0x044ff60000081004 */
[----:B------:R-:W-:Y:S11]  /*76460*/  @!UPT UIADD3 URZ, URZ, URZ, URZ ;  /* 0x0000003f3f3ff290 */ /* 0x000ff6000fffe03f */
[----:B------:R-:W-:Y:S02]  /*76470*/  @!UPT UIADD3 URZ, URZ, URZ, URZ ;  /* 0x0000003f3f3ff290 */ /* 0x000fe4000fffe03f */
[----:B------:R-:W-:Y:S01]  /*76480*/  MOV R74, R4 ;  /* 0x00000004004a7202 */ /* 0x000fe20000000f00 */
[----:B------:R-:W-:Y:S01]  /*76490*/  IMAD.MOV.U32 R75, RZ, RZ, R5 ;  /* 0x000000ffff4b7224 */ /* 0x000fe200078e0005 */
[----:B------:R-:W-:Y:S01]  /*764a0*/  MOV R71, R7 ;  /* 0x0000000700477202 */ /* 0x000fe20000000f00 */
[----:B------:R-:W-:Y:S02]  /*764b0*/  IMAD.MOV.U32 R70, RZ, RZ, R6 ;  /* 0x000000ffff467224 */ /* 0x000fe400078e0006 */
[C---:B---3--:R-:W-:Y:S11]  /*764c0*/  HMMA.1688.F32.TF32 R4, R240.reuse, R88, R220 ;  /* 0x00000058f004723c */ /* 0x048ff600000810dc */
[----:B------:R-:W-:Y:S11]  /*764d0*/  @!UPT UIADD3 URZ, URZ, URZ, URZ ;  /* 0x0000003f3f3ff290 */ /* 0x000ff6000fffe03f */
[----:B------:R-:W-:Y:S02]  /*764e0*/  @!UPT UIADD3 URZ, URZ, URZ, URZ ;  /* 0x0000003f3f3ff290 */ /* 0x000fe4000fffe03f */
[----:B-1----:R-:W-:Y:S01]  /*764f0*/  IMAD.MOV.U32 R119, RZ, RZ, R4 ;  /* 0x000000ffff777224 */ /* 0x002fe200078e0004 */
[----:B-----5:R-:W-:Y:S01]  /*76500*/  MOV R123, R6 ;  /* 0x00000006007b7202 */ /* 0x020fe20000000f00 */
[----:B------:R-:W-:Y:S02]  /*76510*/  IMAD.MOV.U32 R118, RZ, RZ, R5 ;  /* 0x000000ffff767224 */ /* 0x000fe400078e0005 */
[----:B------:R-:W-:Y:S02]  /*76520*/  IMAD.MOV.U32 R122, RZ, RZ, R7 ;  /* 0x000000ffff7a7224 */ /* 0x000fe400078e0007 */
[C---:B----4-:R-:W-:Y:S08]  /*76530*/  HMMA.1688.F32.TF32 R4, R240.reuse, R92, R224 ;  /* 0x0000005cf004723c */ /* 0x050ff000000810e0 */
[C---:B------:R-:W-:Y:S08]  /*76540*/  HMMA.1688.F32.TF32 R12, R240.reuse, R76, R12 ;  /* 0x0000004cf00c723c */ /* 0x040ff0000008100c */
[----:B------:R-:W-:Y:S08]  /*76550*/  HMMA.1688.F32.TF32 R8, R240, R80, R8 ;  /* 0x00000050f008723c */ /* 0x000ff00000081008 */
[----:B------:R-:W-:Y:S01]  /*76560*/  IMAD.MOV.U32 R98, RZ, RZ, R4 ;  /* 0x000000ffff627224 */ /* 0x000fe200078e0004 */
[----:B------:R-:W-:Y:S01]  /*76570*/  MOV R99, R5 ;  /* 0x0000000500637202 */ /* 0x000fe20000000f00 */
[----:B------:R-:W-:-:S02]  /*76580*/  IMAD.MOV.U32 R94, RZ, RZ, R6 ;  /* 0x000000ffff5e7224 */ /* 0x000fc400078e0006 */
[----:B------:R-:W-:Y:S02]  /*76590*/  IMAD.MOV.U32 R95, RZ, RZ, R7 ;  /* 0x000000ffff5f7224 */ /* 0x000fe400078e0007 */
[C---:B------:R-:W-:Y:S02]  /*765a0*/  HMMA.1688.F32.TF32 R4, R240.reuse, R96, R228 ;  /* 0x00000060f004723c */ /* 0x040fe400000810e4 */
[----:B------:R-:W-:Y:S01]  /*765b0*/  IMAD.MOV.U32 R111, RZ, RZ, R12 ;  /* 0x000000ffff6f7224 */ /* 0x000fe200078e000c */
[----:B------:R-:W-:Y:S01]  /*765c0*/  MOV R115, R14 ;  /* 0x0000000e00737202 */ /* 0x000fe20000000f00 */
[----:B------:R-:W-:Y:S02]  /*765d0*/  IMAD.MOV.U32 R110, RZ, RZ, R13 ;  /* 0x000000ffff6e7224 */ /* 0x000fe400078e000d */
[----:B------:R-:W-:Y:S02]  /*765e0*/  IMAD.MOV.U32 R114, RZ, RZ, R15 ;  /* 0x000000ffff727224 */ /* 0x000fe400078e000f */
[----:B------:R-:W-:Y:S02]  /*765f0*/  HMMA.1688.F32.TF32 R12, R240, R100, R244 ;  /* 0x00000064f00c723c */ /* 0x000fe400000810f4 */
[----:B------:R-:W-:Y:S01]  /*76600*/  IMAD.MOV.U32 R87, RZ, RZ, R8 ;  /* 0x000000ffff577224 */ /* 0x000fe200078e0008 */
[----:B------:R-:W-:Y:S01]  /*76610*/  MOV R86, R9 ;  /* 0x0000000900567202 */ /* 0x000fe20000000f00 */
[----:B------:R-:W-:-:S02]  /*76620*/  IMAD.MOV.U32 R91, RZ, RZ, R10 ;  /* 0x000000ffff5b7224 */ /* 0x000fc400078e000a */
[----:B------:R-:W-:Y:S02]  /*76630*/  IMAD.MOV.U32 R90, RZ, RZ, R11 ;  /* 0x000000ffff5a7224 */ /* 0x000fe400078e000b */
[C---:B------:R-:W-:Y:S07]  /*76640*/  HMMA.1688.F32.TF32 R8, R240.reuse, R104, R232 ;  /* 0x00000068f008723c */ /* 0x040fee00000810e8 */
[----:B------:R-:W-:Y:S04]  /*76650*/  STL.64 [R1+0x9b0], R4 ;  /* 0x0009b00401007387 */ /* 0x000fe80000100a00 */
[----:B------:R1:W-:Y:S02]  /*76660*/  STL.64 [R1+0x9b8], R6 ;  /* 0x0009b80601007387 */ /* 0x0003e40000100a00 */
[C---:B-1----:R-:W-:Y:S02]  /*76670*/  HMMA.1688.F32.TF32 R4, R240.reuse, R108, R248 ;  /* 0x0000006cf004723c */ /* 0x042fe400000810f8 */
[----:B------:R-:W-:Y:S06]  /*76680*/  STL.64 [R1+0x9d0], R12 ;  /* 0x0009d00c01007387 */ /* 0x000fec0000100a00 */
[----:B------:R-:W-:Y:S01]  /*76690*/  HMMA.1688.F32.TF32 R16, R240, R72, R16 ;  /* 0x00000048f010723c */ /* 0x000fe20000081010 */
        /* <DEDUP_REMOVED lines=16> */
[----:B------:R-:W2:Y:S01]  /*767a0*/  LDL.LU R11, [R1+0xe0c] ;  /* 0x000e0c00010b7983 */ /* 0x000ea20000300800 */
[----:B------:R-:W-:-:S03]  /*767b0*/  MOV R130, R16 ;  /* 0x0000001000827202 */ /* 0x000fc60000000f00 */
[----:B------:R-:W3:Y:S01]  /*767c0*/  LDL.LU R12, [R1+0xe10] ;  /* 0x000e1000010c7983 */ /* 0x000ee20000300800 */
[----:B------:R-:W-:-:S03]  /*767d0*/  IMAD.MOV.U32 R131, RZ, RZ, R17 ;  /* 0x000000ffff837224 */ /* 0x000fc600078e0011 */
[----:B------:R-:W3:Y:S01]  /*767e0*/  LDL.LU R13, [R1+0xe14] ;  /* 0x000e1400010d7983 */ /* 0x000ee20000300800 */
[----:B------:R-:W-:-:S03]  /*767f0*/  IMAD.MOV.U32 R126, RZ, RZ, R18 ;  /* 0x000000ffff7e7224 */ /* 0x000fc600078e0012 */
[----:B------:R-:W3:Y:S01]  /*76800*/  LDL.LU R14, [R1+0xe18] ;  /* 0x000e1800010e7983 */ /* 0x000ee20000300800 */
[----:B------:R-:W-:-:S03]  /*76810*/  MOV R127, R19 ;  /* 0x00000013007f7202 */ /* 0x000fc60000000f00 */
        /* <DEDUP_REMOVED lines=92> */
[----:B------:R-:W4:Y:S01]  /*76de0*/  LDL.LU R251, [R1+0xe7c] ;  /* 0x000e7c0001fb7983 */ /* 0x000f220000300800 */
[C---:B--2---:R-:W-:Y:S08]  /*76df0*/  HMMA.1688.F32.TF32 R228, R240.reuse, R124, R228 ;  /* 0x0000007cf0e4723c */ /* 0x044ff000000810e4 */
[C---:B---3--:R-:W-:Y:S08]  /*76e00*/  HMMA.1688.F32.TF32 R152, R240.reuse, R116, R152 ;  /* 0x00000074f098723c */ /* 0x048ff00000081098 */
[C---:B------:R-:W-:Y:S08]  /*76e10*/  HMMA.1688.F32.TF32 R144, R240.reuse, R112, R144 ;  /* 0x00000070f090723c */ /* 0x040ff00000081090 */
[C---:B------:R-:W-:Y:S08]  /*76e20*/  HMMA.1688.F32.TF32 R136, R240.reuse, R120, R136 ;  /* 0x00000078f088723c */ /* 0x040ff00000081088 */
[----:B------:R-:W-:Y:S07]  /*76e30*/  HMMA.1688.F32.TF32 R240, R240, R128, R244 ;  /* 0x00000080f0f0723c */ /* 0x000fee00000810f4 */
[----:B------:R-:W-:Y:S04]  /*76e40*/  STL.64 [R1+0xb40], R144 ;  /* 0x000b409001007387 */ /* 0x000fe80000100a00 */
[----:B------:R1:W-:Y:S04]  /*76e50*/  STL.64 [R1+0xb48], R146 ;  /* 0x000b489201007387 */ /* 0x0003e80000100a00 */
[----:B-1----:R-:W2:Y:S04]  /*76e60*/  LDL.LU.64 R146, [R1+0x4410] ;  /* 0x0044100001927983 */ /* 0x002ea80000300a00 */
        /* <DEDUP_REMOVED lines=25> */
[----:B------:R-:W-:Y:S07]  /*77000*/  STL.64 [R1+0xb00], R240 ;  /* 0x000b00f001007387 */ /* 0x000fee0000100a00 */
[C---:B------:R-:W-:Y:S01]  /*77010*/  HMMA.1688.F32.TF32 R44, R236.reuse, R100, R40 ;  /* 0x00000064ec2c723c */ /* 0x040fe20000081028 */
[----:B------:R-:W-:Y:S04]  /*77020*/  STL.64 [R1+0xb08], R242 ;  /* 0x000b08f201007387 */ /* 0x000fe80000100a00 */
[----:B------:R-:W-:Y:S03]  /*77030*/  LDS R240, [R161+0x18200] ;  /* 0x01820000a1f07984 */ /* 0x000fe60000000800 */
        /* <DEDUP_REMOVED lines=8> */
[----:B------:R-:W1:Y:S03]  /*770c0*/  LDS R243, [R189+0x1a200] ;  /* 0x01a20000bdf37984 */ /* 0x000e660000000800 */
        /* <DEDUP_REMOVED lines=11> */
[----:B------:R-:W-:Y:S03]  /*77180*/  STL.64 [R1+0xba0], R52 ;  /* 0x000ba03401007387 */ /* 0x000fe60000100a00 */
[C---:B------:R-:W-:Y:S01]  /*77190*/  HMMA.1688.F32.TF32 R12, R216.reuse, R68, R8 ;  /* 0x00000044d80c723c */ /* 0x040fe20000081008 */
[----:B------:R-:W-:Y:S04]  /*771a0*/  STL.64 [R1+0xba8], R54 ;  /* 0x000ba83601007387 */ /* 0x000fe80000100a00 */
[----:B------:R-:W-:Y:S03]  /*771b0*/  STL.64 [R1+0xb90], R48 ;  /* 0x000b903001007387 */ /* 0x000fe60000100a00 */
[C---:B----4-:R-:W-:Y:S01]  /*771c0*/  HMMA.1688.F32.TF32 R8, R216.reuse, R72, R4 ;  /* 0x00000048d808723c */ /* 0x050fe20000081004 */
        /* <DEDUP_REMOVED lines=24> */
[C---:B-----5:R-:W-:Y:S08]  /*77350*/  HMMA.1688.F32.TF32 R4, R216.reuse, R80, R224 ;  /* 0x00000050d804723c */ /* 0x060ff000000810e0 */
[C---:B------:R-:W-:Y:S11]  /*77360*/  HMMA.1688.F32.TF32 R8, R216.reuse, R84, R232 ;  /* 0x00000054d808723c */ /* 0x040ff600000810e8 */
[----:B------:R-:W-:Y:S04]  /*77370*/  @!UPT UIADD3 URZ, URZ, URZ, URZ ;  /* 0x0000003f3f3ff290 */ /* 0x000fe8000fffe03f */
[----:B------:R-:W-:Y:S04]  /*77380*/  STL.64 [R1+0xd20], R4 ;  /* 0x000d200401007387 */ /* 0x000fe80000100a00 */
[----:B------:R4:W-:Y:S04]  /*77390*/  STL.64 [R1+0xd28], R6 ;  /* 0x000d280601007387 */ /* 0x0009e80000100a00 */
[----:B------:R-:W5:Y:S01]  /*773a0*/  LDL.LU R224, [R1+0x1270] ;  /* 0x0012700001e07983 */ /* 0x000f620000300800 */
[C---:B----4-:R-:W-:Y:S03]  /*773b0*/  HMMA.1688.F32.TF32 R4, R216.reuse, R88, R248 ;  /* 0x00000058d804723c */ /* 0x050fe600000810f8 */
[----:B------:R-:W-:Y:S04]  /*773c0*/  STL.64 [R1+0xd40], R8 ;  /* 0x000d400801007387 */ /* 0x000fe80000100a00 */
[----:B------:R-:W-:Y:S11]  /*773d0*/  STL.64 [R1+0xd48], R10 ;  /* 0x000d480a01007387 */ /* 0x000ff60000100a00 */
[----:B------:R-:W-:Y:S05]  /*773e0*/  @!UPT UIADD3 URZ, URZ, URZ, URZ ;  /* 0x0000003f3f3ff290 */ /* 0x000fea000fffe03f */
        /* <DEDUP_REMOVED lines=9> */
[----:B----4-:R-:W4:Y:S04]  /*77480*/  LDL.LU R4, [R1+0x1020] ;  /* 0x0010200001047983 */ /* 0x010f280000300800 */
[----:B------:R-:W4:Y:S04]  /*77490*/  LDL.LU R5, [R1+0x1024] ;  /* 0x0010240001057983 */ /* 0x000f280000300800 */
[----:B-1----:R-:W4:Y:S04]  /*774a0*/  LDL.LU R6, [R1+0x1028] ;  /* 0x0010280001067983 */ /* 0x002f280000300800 */
        /* <DEDUP_REMOVED lines=83> */
[----:B------:R-:W-:Y:S01]  /*779e0*/  @!UPT UIADD3 URZ, URZ, URZ, URZ ;  /* 0x0000003f3f3ff290 */ /* 0x000fe2000fffe03f */
[----:B------:R-:W-:Y:S04]  /*779f0*/  STL.64 [R1+0xd80], R232 ;  /* 0x000d80e801007387 */ /* 0x000fe80000100a00 */
[----:B------:R1:W-:Y:S04]  /*77a00*/  STL.64 [R1+0xd88], R234 ;  /* 0x000d88ea01007387 */ /* 0x0003e80000100a00 */
[----:B-1----:R-:W2:Y:S04]  /*77a10*/  LDL.LU.64 R234, [R1+0x43c0] ;  /* 0x0043c00001ea7983 */ /* 0x002ea80000300a00 */
[----:B------:R-:W2:Y:S01]  /*77a20*/  LDL.LU.64 R232, [R1+0x43b8] ;  /* 0x0043b80001e87983 */ /* 0x000ea20000300a00 */
[C---:B------:R-:W-:Y:S08]  /*77a30*/  HMMA.1688.F32.TF32 R236, R216.reuse, R96, R236 ;  /* 0x00000060d8ec723c */ /* 0x040ff000000810ec */
[C---:B---3--:R-:W-:Y:S08]  /*77a40*/  HMMA.1688.F32.TF32 R132, R216.reuse, R100, R132 ;  /* 0x00000064d884723c */ /* 0x048ff00000081084 */
[C---:B------:R-:W-:Y:S07]  /*77a50*/  HMMA.1688.F32.TF32 R64, R216.reuse, R108, R64 ;  /* 0x0000006cd840723c */ /* 0x040fee0000081040 */
[----:B------:R-:W-:Y:S04]  /*77a60*/  STL.64 [R1+0xdb0], R236 ;  /* 0x000db0ec01007387 */ /* 0x000fe80000100a00 */
[----:B------:R-:W-:Y:S04]  /*77a70*/  STL.64 [R1+0xdb8], R238 ;  /* 0x000db8ee01007387 */ /* 0x000fe80000100a00 */
[----:B------:R-:W-:Y:S04]  /*77a80*/  STL.64 [R1+0xdc0], R132 ;  /* 0x000dc08401007387 */ /* 0x000fe80000100a00 */
[----:B------:R1:W-:Y:S01]  /*77a90*/  STL.64 [R1+0xdc8], R134 ;  /* 0x000dc88601007387 */ /* 0x0003e20000100a00 */
[C---:B------:R-:W-:Y:S03]  /*77aa0*/  HMMA.1688.F32.TF32 R60, R216.reuse, R112, R60 ;  /* 0x00000070d83c723c */ /* 0x040fe6000008103c */
[----:B------:R-:W-:Y:S04]  /*77ab0*/  LDS R236, [R161+0x18280] ;  /* 0x01828000a1ec7984 */ /* 0x000fe80000000800 */
[----:B------:R-:W-:Y:S01]  /*77ac0*/  LDS R238, [R161+0x1a280] ;  /* 0x01a28000a1ee7984 */ /* 0x000fe20000000800 */
[C---:B-1----:R-:W-:Y:S03]  /*77ad0*/  HMMA.1688.F32.TF32 R132, R216.reuse, R104, R156 ;  /* 0x00000068d884723c */ /* 0x042fe6000008109c */
[----:B------:R-:W-:Y:S04]  /*77ae0*/  LDS R237, [R189+0x18280] ;  /* 0x01828000bded7984 */ /* 0x000fe80000000800 */
[----:B------:R-:W1:Y:S01]  /*77af0*/  LDS R239, [R189+0x1a280] ;  /* 0x01a28000bdef7984 */ /* 0x000e620000000800 */
[C---:B------:R-:W-:Y:S08]  /*77b00*/  HMMA.1688.F32.TF32 R56, R216.reuse, R116, R56 ;  /* 0x00000074d838723c */ /* 0x040ff00000081038 */
[C---:B------:R-:W-:Y:S08]  /*77b10*/  HMMA.1688.F32.TF32 R52, R216.reuse, R120, R52 ;  /* 0x00000078d834723c */ /* 0x040ff00000081034 */
[C---:B------:R-:W-:Y:S08]  /*77b20*/  HMMA.1688.F32.TF32 R48, R216.reuse, R124, R48 ;  /* 0x0000007cd830723c */ /* 0x040ff00000081030 */
[----:B------:R-:W-:Y:S08]  /*77b30*/  HMMA.1688.F32.TF32 R44, R216, R128, R44 ;  /* 0x00000080d82c723c */ /* 0x000ff0000008102c */
[C---:B----4-:R-:W-:Y:S01]  /*77b40*/  HMMA.1688.F32.TF32 R40, R240.reuse, R68, R40 ;  /* 0x00000044f028723c */ /* 0x050fe20000081028 */
        /* <DEDUP_REMOVED lines=41> */
[C---:B---3--:R-:W-:Y:S03]  /*77de0*/  HMMA.1688.F32.TF32 R12, R240.reuse, R108, R220 ;  /* 0x0000006cf00c723c */ /* 0x048fe600000810dc */
[----:B------:R-:W-:Y:S04]  /*77df0*/  STL.64 [R1+0x1020], R4 ;  /* 0x0010200401007387 */ /* 0x000fe80000100a00 */
[----:B------:R3:W-:Y:S01]  /*77e00*/  STL.64 [R1+0x1028], R6 ;  /* 0x0010280601007387 */ /* 0x0007e20000100a00 */
[C---:B-----5:R-:W-:Y:S03]  /*77e10*/  HMMA.1688.F32.TF32 R8, R240.reuse, R112, R224 ;  /* 0x00000070f008723c */ /* 0x060fe600000810e0 */
[----:B------:R-:W-:Y:S04]  /*77e20*/  LDS R216, [R161+0x18300] ;  /* 0x01830000a1d87984 */ /* 0x000fe80000000800 */
[----:B------:R-:W-:Y:S01]  /*77e30*/  LDS R218, [R161+0x1a300] ;  /* 0x01a30000a1da7984 */ /* 0x000fe20000000800 */
[----:B---3--:R-:W-:Y:S03]  /*77e40*/  HMMA.1688.F32.TF32 R4, R240, R116, R248 ;  /* 0x00000074f004723c */ /* 0x008fe600000810f8 */
[----:B------:R-:W-:Y:S04]  /*77e50*/  LDS R217, [R189+0x18300] ;  /* 0x01830000bdd97984 */ /* 0x000fe80000000800 */
[----:B------:R-:W3:Y:S04]  /*77e60*/  LDS R219, [R189+0x1a300] ;  /* 0x01a30000bddb7984 */ /* 0x000ee80000000800 */
[----:B------:R-:W-:Y:S04]  /*77e70*/  STL.64 [R1+0x1010], R12 ;  /* 0x0010100c01007387 */ /* 0x000fe80000100a00 */
        /* <DEDUP_REMOVED lines=46> */
[----:B------:R-:W3:Y:S01]  /*78160*/  LDL.LU R132, [R1+0x190] ;  /* 0x0001900001847983 */ /* 0x000ee20000300800 */
[----:B------:R-:W-:-:S03]  /*78170*/  IMAD.MOV.U32 R222, RZ, RZ, R245 ;  /* 0x000000ffffde7224 */ /* 0x000fc600078e00f5 */
[----:B------:R-:W3:Y:S01]  /*78180*/  LDL.LU R133, [R1+0x194] ;  /* 0x0001940001857983 */ /* 0x000ee20000300800 */
[----:B------:R-:W-:-:S03]  /*78190*/  IMAD.MOV.U32 R221, RZ, RZ, R246 ;  /* 0x000000ffffdd7224 */ /* 0x000fc600078e00f6 */
[----:B------:R-:W3:Y:S01]  /*781a0*/  LDL.LU R134, [R1+0x198] ;  /* 0x0001980001867983 */ /* 0x000ee20000300800 */
[----:B------:R-:W-:-:S03]  /*781b0*/  MOV R220, R247 ;  /* 0x000000f700dc7202 */ /* 0x000fc60000000f00 */
[----:B------:R-:W3:Y:S01]  /*781c0*/  LDL.LU R135, [R1+0x19c] ;  /* 0x00019c0001877983 */ /* 0x000ee20000300800 */
[----:B--2---:R-:W-:-:S03]  /*781d0*/  IMAD.MOV.U32 R7, RZ, RZ, R232 ;  /* 0x000000ffff077224 */ /* 0x004fc600078e00e8 */
[----:B------:R-:W2:Y:S01]  /*781e0*/  LDL.LU R244, [R1+0x1240] ;  /* 0x0012400001f47983 */ /* 0x000ea20000300800 */
[----:B------:R-:W-:-:S03]  /*781f0*/  MOV R6, R233 ;  /* 0x000000e900067202 */ /* 0x000fc60000000f00 */
[----:B------:R-:W2:Y:S01]  /*78200*/  LDL.LU R245, [R1+0x1244] ;  /* 0x0012440001f57983 */ /* 0x000ea20000300800 */
[----:B------:R-:W-:-:S03]  /*78210*/  IMAD.MOV.U32 R5, RZ, RZ, R234 ;  /* 0x000000ffff057224 */ /* 0x000fc600078e00ea */
[----:B------:R-:W2:Y:S01]  /*78220*/  LDL.LU R246, [R1+0x1248] ;  /* 0x0012480001f67983 */ /* 0x000ea20000300800 */
[----:B------:R-:W-:-:S03]  /*78230*/  IMAD.MOV.U32 R4, RZ, RZ, R235 ;  /* 0x000000ffff047224 */ /* 0x000fc600078e00eb */
        /* <DEDUP_REMOVED lines=39> */
[----:B----4-:R-:W-:Y:S11]  /*784b0*/  HMMA.1688.F32.TF32 R240, R240, R128, R248 ;  /* 0x00000080f0f0723c */ /* 0x010ff600000810f8 */
[----:B------:R-:W-:Y:S04]  /*784c0*/  @!UPT UIADD3 URZ, URZ, URZ, URZ ;  /* 0x0000003f3f3ff290 */ /* 0x000fe8000fffe03f */
[----:B------:R-:W-:Y:S04]  /*784d0*/  STL.64 [R1+0xfe0], R232 ;  /* 0x000fe0e801007387 */ /* 0x000fe80000100a00 */
[----:B------:R2:W-:Y:S04]  /*784e0*/  STL.64 [R1+0xfe8], R234 ;  /* 0x000fe8ea01007387 */ /* 0x0005e80000100a00 */
[----:B--2---:R-:W2:Y:S04]  /*784f0*/  LDL.LU.64 R234, [R1+0x43b0] ;  /* 0x0043b00001ea7983 */ /* 0x004ea80000300a00 */
[----:B------:R-:W2:Y:S04]  /*78500*/  LDL.LU.64 R232, [R1+0x43a8] ;  /* 0x0043a80001e87983 */ /* 0x000ea80000300a00 */
[----:B------:R-:W-:Y:S04]  /*78510*/  STL.64 [R1+0xfd0], R244 ;  /* 0x000fd0f401007387 */ /* 0x000fe80000100a00 */
[----:B------:R3:W-:Y:S04]  /*78520*/  STL.64 [R1+0xfd8], R246 ;  /* 0x000fd8f601007387 */ /* 0x0007e80000100a00 */
[----:B---3--:R-:W3:Y:S04]  /*78530*/  LDL.LU.64 R246, [R1+0x43a0] ;  /* 0x0043a00001f67983 */ /* 0x008ee80000300a00 */
[----:B------:R-:W3:Y:S04]  /*78540*/  LDL.LU.64 R244, [R1+0x4398] ;  /* 0x0043980001f47983 */ /* 0x000ee80000300a00 */
[----:B------:R-:W4:Y:S04]  /*78550*/  LDL.LU.64 R250, [R1+0x4390] ;  /* 0x0043900001fa7983 */ /* 0x000f280000300a00 */
[----:B------:R-:W4:Y:S04]  /*78560*/  LDL.LU.64 R248, [R1+0x4388] ;  /* 0x0043880001f87983 */ /* 0x000f280000300a00 */
[----:B------:R1:W-:Y:S04]  /*78570*/  STL.64 [R1+0xfa0], R240 ;  /* 0x000fa0f001007387 */ /* 0x0003e80000100a00 */
[----:B------:R1:W-:Y:S04]  /*78580*/  STL.64 [R1+0xfa8], R242 ;  /* 0x000fa8f201007387 */ /* 0x0003e80000100a00 */
[----:B-1----:R-:W2:Y:S04]  /*78590*/  LDL.LU R240, [R1+0x1c0] ;  /* 0x0001c00001f07983 */ /* 0x002ea80000300800 */
[----:B------:R-:W2:Y:S04]  /*785a0*/  LDL.LU R241, [R1+0x1c4] ;  /* 0x0001c40001f17983 */ /* 0x000ea80000300800 */
[----:B------:R-:W2:Y:S04]  /*785b0*/  LDL.LU R242, [R1+0x1c8] ;  /* 0x0001c80001f27983 */ /* 0x000ea80000300800 */
[----:B------:R-:W2:Y:S01]  /*785c0*/  LDL.LU R243, [R1+0x1cc] ;  /* 0x0001cc0001f37983 */ /* 0x000ea20000300800 */
[C---:B------:R-:W-:Y:S08]  /*785d0*/  HMMA.1688.F32.TF32 R64, R236.reuse, R80, R64 ;  /* 0x00000050ec40723c */ /* 0x040ff00000081040 */
[C---:B------:R-:W-:Y:S08]  /*785e0*/  HMMA.1688.F32.TF32 R60, R236.reuse, R84, R60 ;  /* 0x00000054ec3c723c */ /* 0x040ff0000008103c */
[C---:B------:R-:W-:Y:S08]  /*785f0*/  HMMA.1688.F32.TF32 R56, R236.reuse, R88, R56 ;  /* 0x00000058ec38723c */ /* 0x040ff00000081038 */
[C---:B------:R-:W-:Y:S08]  /*78600*/  HMMA.1688.F32.TF32 R52, R236.reuse, R92, R52 ;  /* 0x0000005cec34723c */ /* 0x040ff00000081034 */
        /* <DEDUP_REMOVED lines=8> */
[----:B------:R-:W-:Y:S08]  /*78690*/  HMMA.1688.F32.TF32 R16, R236, R128, R16 ;  /* 0x00000080ec10723c */ /* 0x000ff00000081010 */
[C---:B------:R-:W-:Y:S08]  /*786a0*/  HMMA.1688.F32.TF32 R12, R216.reuse, R80, R12 ;  /* 0x00000050d80c723c */ /* 0x040ff0000008100c */
[C---:B------:R-:W-:Y:S08]  /*786b0*/  HMMA.1688.F32.TF32 R8, R216.reuse, R84, R8 ;  /* 0x00000054d808723c */ /* 0x040ff00000081008 */
[----:B------:R-:W-:Y:S08]  /*786c0*/  HMMA.1688.F32.TF32 R4, R216, R88, R4 ;  /* 0x00000058d804723c */ /* 0x000ff00000081004 */
[C---:B--2---:R-:W-:Y:S11]  /*786d0*/  HMMA.1688.F32.TF32 R240, R236.reuse, R68, R240 ;  /* 0x00000044ecf0723c */ /* 0x044ff600000810f0 */
[----:B------:R-:W-:Y:S11]  /*786e0*/  @!UPT UIADD3 URZ, URZ, URZ, URZ ;  /* 0x0000003f3f3ff290 */ /* 0x000ff6000fffe03f */
[----:B------:R-:W-:Y:S01]  /*786f0*/  @!UPT UIADD3 URZ, URZ, URZ, URZ ;  /* 0x0000003f3f3ff290 */ /* 0x000fe2000fffe03f */
[----:B------:R-:W-:Y:S04]  /*78700*/  STL.64 [R1+0xf80], R240 ;  /* 0x000f80f001007387 */ /* 0x000fe80000100a00 */
[----:B------:R1:W-:Y:S02]  /*78710*/  STL.64 [R1+0xf88], R242 ;  /* 0x000f88f201007387 */ /* 0x0003e40000100a00 */
[C---:B-1----:R-:W-:Y:S08]  /*78720*/  HMMA.1688.F32.TF32 R240, R236.reuse, R72, R132 ;  /* 0x00000048ecf0723c */ /* 0x042ff00000081084 */
[----:B------:R-:W-:Y:S11]  /*78730*/  HMMA.1688.F32.TF32 R132, R236, R76, R156 ;  /* 0x0000004cec84723c */ /* 0x000ff6000008109c */
[----:B------:R-:W-:Y:S04]  /*78740*/  @!UPT UIADD3 URZ, URZ, URZ, URZ ;  /* 0x0000003f3f3ff290 */ /* 0x000fe8000fffe03f */
        /* <DEDUP_REMOVED lines=31> */
[C---:B---3--:R-:W-:Y:S08]  /*78940*/  HMMA.1688.F32.TF32 R20, R216.reuse, R72, R244 ;  /* 0x00000048d814723c */ /* 0x048ff000000810f4 */
[C---:B-1----:R-:W-:Y:S01]  /*78950*/  HMMA.1688.F32.TF32 R16, R216.reuse, R76, R232 ;  /* 0x0000004cd810723c */ /* 0x042fe200000810e8 */
[----:B------:R-:W-:Y:S04]  /*78960*/  LDS R232, [R161+0x18380] ;  /* 0x01838000a1e87984 */ /* 0x000fe80000000800 */
[----:B------:R-:W-:Y:S04]  /*78970*/  LDS R234, [R161+0x1a380] ;  /* 0x01a38000a1ea7984 */ /* 0x000fe80000000800 */
        /* <DEDUP_REMOVED lines=15> */
[----:B------:R-:W2:Y:S01]  /*78a70*/  LDS R235, [R189+0x1a380] ;  /* 0x01a38000bdeb7984 */ /* 0x000ea20000000800 */
[----:B-1----:R-:W-:Y:S03]  /*78a80*/  HMMA.1688.F32.TF32 R4, R216, R100, R228 ;  /* 0x00000064d804723c */ /* 0x002fe600000810e4 */
[----:B------:R-:W-:Y:S04]  /*78a90*/  LDS R228, [R161+0x18400] ;  /* 0x01840000a1e47984 */ /* 0x000fe80000000800 */
[----:B------:R-:W-:Y:S04]  /*78aa0*/  LDS R230, [R161+0x1a400] ;  /* 0x01a40000a1e67984 */ /* 0x000fe80000000800 */
[----:B------:R-:W-:Y:S04]  /*78ab0*/  STL.64 [R1+0xcd0], R12 ;  /* 0x000cd00c01007387 */ /* 0x000fe80000100a00 */
[----:B------:R-:W-:Y:S04]  /*78ac0*/  STL.64 [R1+0xcd8], R14 ;  /* 0x000cd80e01007387 */ /* 0x000fe80000100a00 */
[----:B------:R-:W3:Y:S04]  /*78ad0*/  LDL.LU R240, [R1+0x160] ;  /* 0x0001600001f07983 */ /* 0x000ee80000300800 */
[----:B------:R-:W-:Y:S04]  /*78ae0*/  STL.64 [R1+0xcb0], R8 ;  /* 0x000cb00801007387 */ /* 0x000fe80000100a00 */
[----:B------:R-:W-:Y:S04]  /*78af0*/  STL.64 [R1+0xcb8], R10 ;  /* 0x000cb80a01007387 */ /* 0x000fe80000100a00 */
[----:B------:R1:W-:Y:S04]  /*78b00*/  STL.64 [R1+0xc40], R4 ;  /* 0x000c400401007387 */ /* 0x0003e80000100a00 */
        /* <DEDUP_REMOVED lines=17> */
[----:B------:R-:W3:Y:S04]  /*78c20*/  LDL.LU R5, [R1+0x5b4] ;  /* 0x0005b40001057983 */ /* 0x000ee80000300800 */
[----:B----4-:R-:W3:Y:S04]  /*78c30*/  LDL.LU R6, [R1+0x5b8] ;  /* 0x0005b80001067983 */ /* 0x010ee80000300800 */
        /* <DEDUP_REMOVED lines=73> */
[C---:B--2---:R-:W-:Y:S03]  /*790d0*/  HMMA.1688.F32.TF32 R224, R232.reuse, R116, R224 ;  /* 0x00000074e8e0723c */ /* 0x044fe600000810e0 */
[----:B------:R-:W-:Y:S04]  /*790e0*/  LDS R229, [R189+0x18400] ;  /* 0x01840000bde57984 */ /* 0x000fe80000000800 */
[----:B------:R-:W1:Y:S01]  /*790f0*/  LDS R231, [R189+0x1a400] ;  /* 0x01a40000bde77984 */ /* 0x000e620000000800 */
[C---:B---3--:R-:W-:Y:S08]  /*79100*/  HMMA.1688.F32.TF32 R4, R232.reuse, R108, R4 ;  /* 0x0000006ce804723c */ /* 0x048ff00000081004 */
[C---:B----4-:R-:W-:Y:S08]  /*79110*/  HMMA.1688.F32.TF32 R8, R232.reuse, R104, R8 ;  /* 0x00000068e808723c */ /* 0x050ff00000081008 */
[C---:B-----5:R-:W-:Y:S08]  /*79120*/  HMMA.1688.F32.TF32 R12, R232.reuse, R100, R12 ;  /* 0x00000064e80c723c */ /* 0x060ff0000008100c */
        /* <DEDUP_REMOVED lines=14> */
[----:B------:R-:W-:Y:S03]  /*79210*/  HMMA.1688.F32.TF32 R216, R216, R128, R48 ;  /* 0x00000080d8d8723c */ /* 0x000fe60000081030 */
[----:B--2---:R-:W2:Y:S04]  /*79220*/  LDL.LU.64 R134, [R1+0x4380] ;  /* 0x0043800001867983 */ /* 0x004ea80000300a00 */
[----:B------:R-:W3:Y:S04]  /*79230*/  LDL.LU.64 R132, [R1+0x4378] ;  /* 0x0043780001847983 */ /* 0x000ee80000300a00 */
[----:B------:R-:W-:Y:S01]  /*79240*/  STL.64 [R1+0xc20], R156 ;  /* 0x000c209c01007387 */ /* 0x000fe20000100a00 */
[C---:B------:R-:W-:Y:S03]  /*79250*/  HMMA.1688.F32.TF32 R44, R232.reuse, R68, R44 ;  /* 0x00000044e82c723c */ /* 0x040fe6000008102c */
[----:B------:R4:W-:Y:S04]  /*79260*/  STL.64 [R1+0xc28], R158 ;  /* 0x000c289e01007387 */ /* 0x0009e80000100a00 */
[----:B----4-:R-:W4:Y:S04]  /*79270*/  LDL.LU.64 R158, [R1+0x4370] ;  /* 0x00437000019e7983 */ /* 0x010f280000300a00 */
[----:B------:R-:W4:Y:S04]  /*79280*/  LDL.LU.64 R156, [R1+0x4368] ;  /* 0x00436800019c7983 */ /* 0x000f280000300a00 */
[----:B------:R-:W-:Y:S04]  /*79290*/  STL.64 [R1+0xc10], R64 ;  /* 0x000c104001007387 */ /* 0x000fe80000100a00 */
[----:B------:R5:W-:Y:S01]  /*792a0*/  STL.64 [R1+0xc18], R66 ;  /* 0x000c184201007387 */ /* 0x000be20000100a00 */
[C---:B------:R-:W-:Y:S03]  /*792b0*/  HMMA.1688.F32.TF32 R32, R232.reuse, R80, R32 ;  /* 0x00000050e820723c */ /* 0x040fe60000081020 */
        /* <DEDUP_REMOVED lines=18> */
[----:B------:R-:W-:Y:S04]  /*793e0*/  STL.64 [R1+0xad8], R218 ;  /* 0x000ad8da01007387 */ /* 0x000fe80000100a00 */
[----:B------:R-:W-:Y:S04]  /*793f0*/  STL.64 [R1+0xac0], R44 ;  /* 0x000ac02c01007387 */ /* 0x000fe80000100a00 */
[----:B------:R1:W-:Y:S01]  /*79400*/  STL.64 [R1+0xac8], R46 ;  /* 0x000ac82e01007387 */ /* 0x0003e20000100a00 */
[C---:B------:R-:W-:Y:S01]  /*79410*/  HMMA.1688.F32.TF32 R220, R232.reuse, R112, R220 ;  /* 0x00000070e8dc723c */ /* 0x040fe200000810dc */
[----:B------:R-:W-:Y:S01]  /*79420*/  IMAD.MOV.U32 R236, RZ, RZ, R252 ;  /* 0x000000ffffec7224 */ /* 0x000fe200078e00fc */
[----:B------:R-:W-:Y:S01]  /*79430*/  MOV R237, R191 ;  /* 0x000000bf00ed7202 */ /* 0x000fe20000000f00 */
[----:B------:R-:W-:Y:S01]  /*79440*/  IMAD.MOV.U32 R238, RZ, RZ, R190 ;  /* 0x000000ffffee7224 */ /* 0x000fe200078e00be */
[----:B------:R-:W-:Y:S04]  /*79450*/  LDS R216, [R161+0x18480] ;  /* 0x01848000a1d87984 */ /* 0x000fe80000000800 */
[C---:B------:R-:W-:Y:S01]  /*79460*/  HMMA.1688.F32.TF32 R244, R232.reuse, R120, R244 ;  /* 0x00000078e8f4723c */ /* 0x040fe200000810f4 */
[----:B------:R-:W-:Y:S01]  /*79470*/  IMAD.MOV.U32 R239, RZ, RZ, R163 ;  /* 0x000000ffffef7224 */ /* 0x000fe200078e00a3 */
[----:B------:R-:W-:Y:S04]  /*79480*/  LDS R218, [R161+0x1a480] ;  /* 0x01a48000a1da7984 */ /* 0x000fe80000000800 */
[----:B-1----:R-:W2:Y:S04]  /*79490*/  LDL.LU.64 R46, [R1+0x4310] ;  /* 0x00431000012e7983 */ /* 0x002ea80000300a00 */
[----:B------:R-:W2:Y:S04]  /*794a0*/  LDL.LU.64 R44, [R1+0x4308] ;  /* 0x00430800012c7983 */ /* 0x000ea80000300a00 */
[----:B------:R-:W-:Y:S04]  /*794b0*/  STL.64 [R1+0xab0], R40 ;  /* 0x000ab02801007387 */ /* 0x000fe80000100a00 */
[----:B------:R1:W-:Y:S01]  /*794c0*/  STL.64 [R1+0xab8], R42 ;  /* 0x000ab82a01007387 */ /* 0x0003e20000100a00 */
[C---:B------:R-:W-:Y:S03]  /*794d0*/  HMMA.1688.F32.TF32 R248, R232.reuse, R124, R248 ;  /* 0x0000007ce8f8723c */ /* 0x040fe600000810f8 */
[----:B------:R-:W-:Y:S04]  /*794e0*/  LDS R217, [R189+0x18480] ;  /* 0x01848000bdd97984 */ /* 0x000fe80000000800 */
[----:B------:R-:W2:Y:S04]  /*794f0*/  LDS R219, [R189+0x1a480] ;  /* 0x01a48000bddb7984 */ /* 0x000ea80000000800 */
        /* <DEDUP_REMOVED lines=47> */
[----:B------:R1:W-:Y:S02]  /*797f0*/  STL.64 [R1+0x9f8], R246 ;  /* 0x0009f8f601007387 */ /* 0x0003e40000100a00 */
[----:B-1----:R-:W-:Y:S08]  /*79800*/  HMMA.1688.F32.TF32 R244, R232, R128, R236 ;  /* 0x00000080e8f4723c */ /* 0x002ff000000810ec */
[C---:B------:R-:W-:Y:S01]  /*79810*/  HMMA.1688.F32.TF32 R236, R228.reuse, R68, R240 ;  /* 0x00000044e4ec723c */ /* 0x040fe200000810f0 */
[----:B------:R1:W-:Y:S04]  /*79820*/  STL.64 [R1+0x9e0], R248 ;  /* 0x0009e0f801007387 */ /* 0x0003e80000100a00 */
[----:B------:R1:W-:Y:S10]  /*79830*/  STL.64 [R1+0x9e8], R250 ;  /* 0x0009e8fa01007387 */ /* 0x0003f40000100a00 */
[----:B------:R-:W-:Y:S04]  /*79840*/  STL.64 [R1+0x9a0], R244 ;  /* 0x0009a0f401007387 */ /* 0x000fe80000100a00 */
[----:B------:R-:W-:Y:S04]  /*79850*/  STL.64 [R1+0x9a8], R246 ;  /* 0x0009a8f601007387 */ /* 0x000fe80000100a00 */
[----:B------:R-:W-:Y:S04]  /*79860*/  STL.64 [R1+0x980], R236 ;  /* 0x000980ec01007387 */ /* 0x000fe80000100a00 */
[----:B------:R-:W-:Y:S01]  /*79870*/  STL.64 [R1+0x988], R238 ;  /* 0x000988ee01007387 */ /* 0x000fe20000100a00 */
[----:B------:R-:W-:Y:S01]  /*79880*/  IMAD.MOV.U32 R240, RZ, RZ, R151 ;  /* 0x000000fffff07224 */ /* 0x000fe200078e0097 */
[C---:B--2---:R-:W-:Y:S08]  /*79890*/  HMMA.1688.F32.TF32 R12, R228.reuse, R88, R12 ;  /* 0x00000058e40c723c */ /* 0x044ff0000008100c */
[----:B---3--:R-:W-:Y:S01]  /*798a0*/  HMMA.1688.F32.TF32 R232, R228, R72, R224 ;  /* 0x00000048e4e8723c */ /* 0x008fe200000810e0 */
[----:B------:R-:W-:Y:S01]  /*798b0*/  IMAD.MOV.U32 R241, RZ, RZ, R150 ;  /* 0x000000fffff17224 */ /* 0x000fe200078e0096 */
[----:B------:R-:W-:Y:S01]  /*798c0*/  MOV R242, R149 ;  /* 0x0000009500f27202 */ /* 0x000fe20000000f00 */
[----:B------:R-:W-:-:S02]  /*798d0*/  IMAD.MOV.U32 R243, RZ, RZ, R148 ;  /* 0x000000fffff37224 */ /* 0x000fc400078e0094 */
[----:B-1----:R-:W-:Y:S01]  /*798e0*/  IMAD.MOV.U32 R248, RZ, RZ, R155 ;  /* 0x000000fffff87224 */ /* 0x002fe200078e009b */
[----:B------:R-:W-:Y:S01]  /*798f0*/  MOV R249, R146 ;  /* 0x0000009200f97202 */ /* 0x000fe20000000f00 */
[----:B------:R-:W-:Y:S01]  /*79900*/  IMAD.MOV.U32 R250, RZ, RZ, R145 ;  /* 0x000000fffffa7224 */ /* 0x000fe200078e0091 */
[C---:B------:R-:W-:Y:S01]  /*79910*/  HMMA.1688.F32.TF32 R224, R228.reuse, R76, R220 ;  /* 0x0000004ce4e0723c */ /* 0x040fe200000810dc */
[----:B------:R-:W-:Y:S01]  /*79920*/  IMAD.MOV.U32 R251, RZ, RZ, R144 ;  /* 0x000000fffffb7224 */ /* 0x000fe200078e0090 */
[----:B------:R-:W-:Y:S04]  /*79930*/  LDS R244, [R161+0x18580] ;  /* 0x01858000a1f47984 */ /* 0x000fe80000000800 */
[----:B------:R-:W-:Y:S02]  /*79940*/  LDS R246, [R161+0x1a580] ;  /* 0x01a58000a1f67984 */ /* 0x000fe40000000800 */
[C---:B------:R-:W-:Y:S02]  /*79950*/  HMMA.1688.F32.TF32 R220, R228.reuse, R80, R4 ;  /* 0x00000050e4dc723c */ /* 0x040fe40000081004 */
[----:B------:R-:W-:Y:S04]  /*79960*/  LDS R245, [R189+0x18580] ;  /* 0x01858000bdf57984 */ /* 0x000fe80000000800 */
[----:B------:R-:W-:Y:S02]  /*79970*/  LDS R247, [R189+0x1a580] ;  /* 0x01a58000bdf77984 */ /* 0x000fe40000000800 */
        /* <DEDUP_REMOVED lines=32> */
[C---:B-1----:R-:W-:Y:S01]  /*79b80*/  HMMA.1688.F32.TF32 R8, R228.reuse, R116, R40 ;  /* 0x00000074e408723c */ /* 0x042fe20000081028 */
[----:B------:R-:W-:Y:S01]  /*79b90*/  IMAD.MOV.U32 R227, RZ, RZ, R132 ;  /* 0x000000ffffe37224 */ /* 0x000fe200078e0084 */
[----:B------:R-:W-:Y:S01]  /*79ba0*/  MOV R233, R134 ;  /* 0x0000008600e97202 */ /* 0x000fe20000000f00 */
[----:B------:R-:W-:Y:S01]  /*79bb0*/  IMAD.MOV.U32 R232, RZ, RZ, R133 ;  /* 0x000000ffffe87224 */ /* 0x000fe200078e0085 */
[----:B------:R-:W-:Y:S01]  /*79bc0*/  MOV R236, R143 ;  /* 0x0000008f00ec7202 */ /* 0x000fe20000000f00 */
[----:B------:R-:W-:Y:S01]  /*79bd0*/  IMAD.MOV.U32 R234, RZ, RZ, R135 ;  /* 0x000000ffffea7224 */ /* 0x000fe200078e0087 */
[----:B------:R-:W-:Y:S04]  /*79be0*/  STL.64 [R1+0x850], R4 ;  /* 0x0008500401007387 */ /* 0x000fe80000100a00 */
[----:B------:R1:W-:Y:S04]  /*79bf0*/  STL.64 [R1+0x858], R6 ;  /* 0x0008580601007387 */ /* 0x0003e80000100a00 */
[----:B------:R-:W-:Y:S04]  /*79c00*/  STL.64 [R1+0x800], R12 ;  /* 0x0008000c01007387 */ /* 0x000fe80000100a00 */
[----:B------:R-:W-:Y:S01]  /*79c10*/  STL.64 [R1+0x808], R14 ;  /* 0x0008080e01007387 */ /* 0x000fe20000100a00 */
[----:B-1----:R-:W-:Y:S04]  /*79c20*/  HMMA.1688.F32.TF32 R4, R228, R120, R44 ;  /* 0x00000078e404723c */ /* 0x002fe8000008102c */
[----:B------:R-:W-:Y:S04]  /*79c30*/  STL.64 [R1+0x7c0], R8 ;  /* 0x0007c00801007387 */ /* 0x000fe80000100a00 */
[----:B------:R1:W-:Y:S01]  /*79c40*/  STL.64 [R1+0x7c8], R10 ;  /* 0x0007c80a01007387 */ /* 0x0003e20000100a00 */
[----:B------:R-:W-:Y:S01]  /*79c50*/  IMAD.MOV.U32 R235, RZ, RZ, R139 ;  /* 0x000000ffffeb7224 */ /* 0x000fe200078e008b */
[----:B------:R-:W-:Y:S01]  /*79c60*/  MOV R239, R0 ;  /* 0x0000000000ef7202 */ /* 0x000fe20000000f00 */
[----:B------:R-:W-:Y:S01]  /*79c70*/  IMAD.MOV.U32 R237, RZ, RZ, R162 ;  /* 0x000000ffffed7224 */ /* 0x000fe200078e00a2 */
[----:B------:R-:W-:Y:S01]  /*79c80*/  LDS R36, [R161+0x18600] ;  /* 0x01860000a1247984 */ /* 0x000fe20000000800 */
[----:B------:R-:W-:-:S03]  /*79c90*/  IMAD.MOV.U32 R238, RZ, RZ, R2 ;  /* 0x000000ffffee7224 */ /* 0x000fc600078e0002 */
[----:B------:R-:W-:Y:S01]  /*79ca0*/  LDS R38, [R161+0x1a600] ;  /* 0x01a60000a1267984 */ /* 0x000fe20000000800 */
[----:B-1----:R-:W-:Y:S03]  /*79cb0*/  HMMA.1688.F32.TF32 R8, R228, R124, R48 ;  /* 0x0000007ce408723c */ /* 0x002fe60000081030 */
[----:B------:R-:W-:Y:S04]  /*79cc0*/  LDS R37, [R189+0x18600] ;  /* 0x01860000bd257984 */ /* 0x000fe80000000800 */
[----:B------:R-:W-:Y:S01]  /*79cd0*/  LDS R39, [R189+0x1a600] ;  /* 0x01a60000bd277984 */ /* 0x000fe20000000800 */
[----:B------:R-:W-:Y:S01]  /*79ce0*/  MOV R252, R4 ;  /* 0x0000000400fc7202 */ /* 0x000fe20000000f00 */
[----:B------:R-:W-:Y:S01]  /*79cf0*/  IMAD.MOV.U32 R191, RZ, RZ, R5 ;  /* 0x000000ffffbf7224 */ /* 0x000fe200078e0005 */
[----:B------:R-:W-:Y:S01]  /*79d00*/  MOV R163, R7 ;  /* 0x0000000700a37202 */ /* 0x000fe20000000f00 */
[----:B------:R-:W-:-:S02]  /*79d10*/  IMAD.MOV.U32 R190, RZ, RZ, R6 ;  /* 0x000000ffffbe7224 */ /* 0x000fc400078e0006 */
[----:B------:R-:W-:Y:S08]  /*79d20*/  HMMA.1688.F32.TF32 R4, R228, R128, R52 ;  /* 0x00000080e404723c */ /* 0x000ff00000081034 */
[C---:B------:R-:W-:Y:S02]  /*79d30*/  HMMA.1688.F32.TF32 R12, R216.reuse, R68, R56 ;  /* 0x00000044d80c723c */ /* 0x040fe40000081038 */
[----:B------:R-:W-:Y:S04]  /*79d40*/  STL.64 [R1+0x740], R8 ;  /* 0x0007400801007387 */ /* 0x000fe80000100a00 */
[----:B------:R1:W-:Y:S02]  /*79d50*/  STL.64 [R1+0x748], R10 ;  /* 0x0007480a01007387 */ /* 0x0003e40000100a00 */
[C---:B-1----:R-:W-:Y:S07]  /*79d60*/  HMMA.1688.F32.TF32 R8, R216.reuse, R72, R60 ;  /* 0x00000048d808723c */ /* 0x042fee000008103c */
[----:B------:R-:W-:Y:S04]  /*79d70*/  STL.64 [R1+0x6e0], R4 ;  /* 0x0006e00401007387 */ /* 0x000fe80000100a00 */
[----:B------:R5:W-:Y:S04]  /*79d80*/  STL.64 [R1+0x6e8], R6 ;  /* 0x0006e80601007387 */ /* 0x000be80000100a00 */
[----:B------:R-:W-:Y:S04]  /*79d90*/  STL.64 [R1+0x6d0], R12 ;  /* 0x0006d00c01007387 */ /* 0x000fe80000100a00 */
[----:B------:R-:W-:Y:S04]  /*79da0*/  STL.64 [R1+0x6d8], R14 ;  /* 0x0006d80e01007387 */ /* 0x000fe80000100a00 */
[----:B------:R1:W-:Y:S04]  /*79db0*/  STL.64 [R1+0x6b0], R8 ;  /* 0x0006b00801007387 */ /* 0x0003e80000100a00 */
[----:B------:R2:W-:Y:S04]  /*79dc0*/  STL.64 [R1+0x6b8], R10 ;  /* 0x0006b80a01007387 */ /* 0x0005e80000100a00 */
[----:B------:R-:W3:Y:S01]  /*79dd0*/  LDL.LU R151, [R1+0x4244] ;  /* 0x0042440001977983 */ /* 0x000ee20000300800 */
[----:B-----5:R-:W-:Y:S11]  /*79de0*/  HMMA.1688.F32.TF32 R4, R216, R76, R64 ;  /* 0x0000004cd804723c */ /* 0x020ff60000081040 */
[----:B------:R-:W-:Y:S11]  /*79df0*/  @!UPT UIADD3 URZ, URZ, URZ, URZ ;  /* 0x0000003f3f3ff290 */ /* 0x000ff6000fffe03f */
[----:B------:R-:W-:Y:S01]  /*79e00*/  @!UPT UIADD3 URZ, URZ, URZ, URZ ;  /* 0x0000003f3f3ff290 */ /* 0x000fe2000fffe03f */
[----:B------:R-:W-:Y:S04]  /*79e10*/  STL.64 [R1+0x690], R4 ;  /* 0x0006900401007387 */ /* 0x000fe80000100a00 */
[----:B------:R-:W-:Y:S04]  /*79e20*/  STL.64 [R1+0x698], R6 ;  /* 0x0006980601007387 */ /* 0x000fe80000100a00 */
[----:B------:R-:W5:Y:S04]  /*79e30*/  LDL.LU R150, [R1+0x4240] ;  /* 0x0042400001967983 */ /* 0x000f680000300800 */
[----:B------:R-:W4:Y:S04]  /*79e40*/  LDL.LU R149, [R1+0x423c] ;  /* 0x00423c0001957983 */ /* 0x000f280000300800 */
[----:B------:R-:W4:Y:S04]  /*79e50*/  LDL.LU R148, [R1+0x4238] ;  /* 0x0042380001947983 */ /* 0x000f280000300800 */
[----:B------:R-:W4:Y:S04]  /*79e60*/  LDL.LU R155, [R1+0x4234] ;  /* 0x00423400019b7983 */ /* 0x000f280000300800 */
[----:B------:R-:W4:Y:S04]  /*79e70*/  LDL.LU R146, [R1+0x4230] ;  /* 0x0042300001927983 */ /* 0x000f280000300800 */
[----:B------:R-:W4:Y:S04]  /*79e80*/  LDL.LU R145, [R1+0x422c] ;  /* 0x00422c0001917983 */ /* 0x000f280000300800 */
[----:B------:R-:W4:Y:S01]  /*79e90*/  LDL.LU R144, [R1+0x4228] ;  /* 0x0042280001907983 */ /* 0x000f220000300800 */
[----:B-1----:R-:W-:Y:S01]  /*79ea0*/  IMAD.MOV.U32 R9, RZ, RZ, R152 ;  /* 0x000000ffff097224 */ /* 0x002fe200078e0098 */
[----:B--2---:R-:W-:Y:S01]  /*79eb0*/  MOV R11, R154 ;  /* 0x0000009a000b7202 */ /* 0x004fe20000000f00 */
[----:B------:R-:W-:Y:S01]  /*79ec0*/  IMAD.MOV.U32 R10, RZ, RZ, R153 ;  /* 0x000000ffff0a7224 */ /* 0x000fe200078e0099 */
[----:B------:R-:W-:Y:S04]  /*79ed0*/  LDS R4, [R161+0x18500] ;  /* 0x01850000a1047984 */ /* 0x000fe80000000800 */
[----:B------:R-:W-:Y:S04]  /*79ee0*/  LDS R6, [R161+0x1a500] ;  /* 0x01a50000a1067984 */ /* 0x000fe80000000800 */
[----:B------:R-:W-:Y:S04]  /*79ef0*/  LDS R5, [R189+0x18500] ;  /* 0x01850000bd057984 */ /* 0x000fe80000000800 */
[----:B------:R-:W1:Y:S01]  /*79f00*/  LDS R7, [R189+0x1a500] ;  /* 0x01a50000bd077984 */ /* 0x000e620000000800 */
[----:B---3--:R-:W-:-:S03]  /*79f10*/  MOV R8, R151 ;  /* 0x0000009700087202 */ /* 0x008fc60000000f00 */
[----:B------:R-:W2:Y:S04]  /*79f20*/  LDL.LU R151, [R1+0x4224] ;  /* 0x0042240001977983 */ /* 0x000ea80000300800 */
[----:B------:R-:W3:Y:S04]  /*79f30*/  LDL.LU R152, [R1+0x4220] ;  /* 0x0042200001987983 */ /* 0x000ee80000300800 */
[----:B------:R-:W3:Y:S04]  /*79f40*/  LDL.LU R153, [R1+0x421c] ;  /* 0x00421c0001997983 */ /* 0x000ee80000300800 */
[----:B------:R-:W3:Y:S01]  /*79f50*/  LDL.LU R154, [R1+0x4218] ;  /* 0x00421800019a7983 */ /* 0x000ee20000300800 */
[----:B-----5:R-:W-:Y:S01]  /*79f60*/  IMAD.MOV.U32 R15, RZ, RZ, R150 ;  /* 0x000000ffff0f7224 */ /* 0x020fe200078e0096 */
[----:B----4-:R-:W-:Y:S01]  /*79f70*/  MOV R14, R149 ;  /* 0x00000095000e7202 */ /* 0x010fe20000000f00 */
[----:B------:R-:W-:-:S02]  /*79f80*/  IMAD.MOV.U32 R13, RZ, RZ, R148 ;  /* 0x000000ffff0d7224 */ /* 0x000fc400078e0094 */
[----:B------:R-:W-:Y:S02]  /*79f90*/  IMAD.MOV.U32 R12, RZ, RZ, R155 ;  /* 0x000000ffff0c7224 */ /* 0x000fe400078e009b */
[----:B------:R-:W3:Y:S04]  /*79fa0*/  LDL.LU R155, [R1+0x4214] ;  /* 0x00421400019b7983 */ /* 0x000ee80000300800 */
[----:B------:R-:W4:Y:S04]  /*79fb0*/  LDL.LU R148, [R1+0x4210] ;  /* 0x0042100001947983 */ /* 0x000f280000300800 */
[----:B------:R-:W4:Y:S04]  /*79fc0*/  LDL.LU R149, [R1+0x420c] ;  /* 0x00420c0001957983 */ /* 0x000f280000300800 */
        /* <DEDUP_REMOVED lines=8> */
[----:B--2---:R-:W-:-:S03]  /*7a050*/  IMAD.MOV.U32 R16, RZ, RZ, R151 ;  /* 0x000000ffff107224 */ /* 0x004fc600078e0097 */
        /* <DEDUP_REMOVED lines=16> */
[----:B------:R-:W3:Y:S01]  /*7a160*/  LDL.LU R143, [R1+0x41c4] ;  /* 0x0041c400018f7983 */ /* 0x000ee20000300800 */
[C---:B------:R-:W-:Y:S08]  /*7a170*/  HMMA.1688.F32.TF32 R16, R216.reuse, R108, R16 ;  /* 0x0000006cd810723c */ /* 0x040ff00000081010 */
[C---:B-----5:R-:W-:Y:S08]  /*7a180*/  HMMA.1688.F32.TF32 R20, R216.reuse, R104, R20 ;  /* 0x00000068d814723c */ /* 0x060ff00000081014 */
[C---:B------:R-:W-:Y:S08]  /*7a190*/  HMMA.1688.F32.TF32 R12, R216.reuse, R112, R12 ;  /* 0x00000070d80c723c */ /* 0x040ff0000008100c */
[C---:B------:R-:W-:Y:S11]  /*7a1a0*/  HMMA.1688.F32.TF32 R8, R216.reuse, R116, R8 ;  /* 0x00000074d808723c */ /* 0x040ff60000081008 */
[----:B------:R-:W-:Y:S11]  /*7a1b0*/  @!UPT UIADD3 URZ, URZ, URZ, URZ ;  /* 0x0000003f3f3ff290 */ /* 0x000ff6000fffe03f */
[----:B------:R-:W-:Y:S02]  /*7a1c0*/  @!UPT UIADD3 URZ, URZ, URZ, URZ ;  /* 0x0000003f3f3ff290 */ /* 0x000fe4000fffe03f */
[----:B------:R-:W-:Y:S01]  /*7a1d0*/  IMAD.MOV.U32 R162, RZ, RZ, R9 ;  /* 0x000000ffffa27224 */ /* 0x000fe200078e0009 */
[----:B------:R-:W-:Y:S01]  /*7a1e0*/  MOV R0, R11 ;  /* 0x0000000b00007202 */ /* 0x000fe20000000f00 */
[----:B------:R-:W-:Y:S01]  /*7a1f0*/  IMAD.MOV.U32 R2, RZ, RZ, R10 ;  /* 0x000000ffff027224 */ /* 0x000fe200078e000a */
[C---:B--2---:R-:W-:Y:S08]  /*7a200*/  HMMA.1688.F32.TF32 R24, R216.reuse, R80, R132 ;  /* 0x00000050d818723c */ /* 0x044ff00000081084 */
[C---:B---3--:R-:W-:Y:S11]  /*7a210*/  HMMA.1688.F32.TF32 R28, R216.reuse, R84, R136 ;  /* 0x00000054d81c723c */ /* 0x048ff60000081088 */
[----:B------:R-:W-:Y:S04]  /*7a220*/  @!UPT UIADD3 URZ, URZ, URZ, URZ ;  /* 0x0000003f3f3ff290 */ /* 0x000fe8000fffe03f */
[----:B------:R-:W-:Y:S04]  /*7a230*/  STL.64 [R1+0x680], R24 ;  /* 0x0006801801007387 */ /* 0x000fe80000100a00 */
[----:B------:R2:W-:Y:S02]  /*7a240*/  STL.64 [R1+0x688], R26 ;  /* 0x0006881a01007387 */ /* 0x0005e40000100a00 */
[C---:B--2---:R-:W-:Y:S02]  /*7a250*/  HMMA.1688.F32.TF32 R24, R216.reuse, R88, R140 ;  /* 0x00000058d818723c */ /* 0x044fe4000008108c */
[----:B------:R-:W-:Y:S04]  /*7a260*/  STL.64 [R1+0x670], R28 ;  /* 0x0006701c01007387 */ /* 0x000fe80000100a00 */
[----:B------:R4:W-:Y:S02]  /*7a270*/  STL.64 [R1+0x678], R30 ;  /* 0x0006781e01007387 */ /* 0x0009e40000100a00 */
[C---:B------:R-:W-:Y:S02]  /*7a280*/  HMMA.1688.F32.TF32 R32, R216.reuse, R92, R144 ;  /* 0x0000005cd820723c */ /* 0x040fe40000081090 */
[----:B------:R-:W-:Y:S04]  /*7a290*/  LDS R140, [R161+0x18680] ;  /* 0x01868000a18c7984 */ /* 0x000fe80000000800 */
[----:B------:R-:W-:Y:S02]  /*7a2a0*/  LDS R142, [R161+0x1a680] ;  /* 0x01a68000a18e7984 */ /* 0x000fe40000000800 */
[C---:B----4-:R-:W-:Y:S02]  /*7a2b0*/  HMMA.1688.F32.TF32 R28, R216.reuse, R96, R148 ;  /* 0x00000060d81c723c */ /* 0x050fe40000081094 */
[----:B------:R-:W-:Y:S04]  /*7a2c0*/  LDS R141, [R189+0x18680] ;  /* 0x01868000bd8d7984 */ /* 0x000fe80000000800 */
[----:B------:R-:W2:Y:S04]  /*7a2d0*/  LDS R143, [R189+0x1a680] ;  /* 0x01a68000bd8f7984 */ /* 0x000ea80000000800 */
        /* <DEDUP_REMOVED lines=15> */
[C---:B---3--:R-:W-:Y:S08]  /*7a3d0*/  HMMA.1688.F32.TF32 R16, R216.reuse, R120, R220 ;  /* 0x00000078d810723c */ /* 0x048ff000000810dc */
[C---:B----4-:R-:W-:Y:S01]  /*7a3e0*/  HMMA.1688.F32.TF32 R12, R216.reuse, R124, R224 ;  /* 0x0000007cd80c723c */ /* 0x050fe200000810e0 */
[----:B------:R3:W-:Y:S07]  /*7a3f0*/  STL [R1+0x5f0], R8 ;  /* 0x0005f00801007387 */ /* 0x0007ee0000100800 */
[----:B---3--:R-:W-:Y:S07]  /*7a400*/  HMMA.1688.F32.TF32 R8, R216, R128, R156 ;  /* 0x00000080d808723c */ /* 0x008fee000008109c */
[----:B------:R-:W-:Y:S04]  /*7a410*/  STL.64 [R1+0x5e0], R16 ;  /* 0x0005e01001007387 */ /* 0x000fe80000100a00 */
[----:B------:R-:W-:Y:S04]  /*7a420*/  STL.64 [R1+0x5e8], R18 ;  /* 0x0005e81201007387 */ /* 0x000fe80000100a00 */
        /* <DEDUP_REMOVED lines=8> */
[----:B------:R1:W-:Y:S02]  /*7a4b0*/  STL.64 [R1+0x5b8], R14 ;  /* 0x0005b80e01007387 */ /* 0x0003e40000100a00 */
[----:B-1----:R-:W-:Y:S10]  /*7a4c0*/  HMMA.1688.F32.TF32 R12, R4, R80, R240 ;  /* 0x00000050040c723c */ /* 0x002ff400000810f0 */
[----:B------:R1:W-:Y:S04]  /*7a4d0*/  STL.64 [R1+0x5a0], R8 ;  /* 0x0005a00801007387 */ /* 0x0003e80000100a00 */
[----:B------:R3:W-:Y:S04]  /*7a4e0*/  STL.64 [R1+0x5a8], R10 ;  /* 0x0005a80a01007387 */ /* 0x0007e80000100a00 */
[----:B-1----:R-:W4:Y:S04]  /*7a4f0*/  LDL.LU R8, [R1+0x430] ;  /* 0x0004300001087983 */ /* 0x002f280000300800 */
[----:B------:R-:W-:Y:S04]  /*7a500*/  STL.64 [R1+0x590], R16 ;  /* 0x0005901001007387 */ /* 0x000fe80000100a00 */
[----:B------:R-:W-:Y:S04]  /*7a510*/  STL.64 [R1+0x598], R18 ;  /* 0x0005981201007387 */ /* 0x000fe80000100a00 */
[----:B------:R1:W-:Y:S04]  /*7a520*/  STL.64 [R1+0x580], R12 ;  /* 0x0005800c01007387 */ /* 0x0003e80000100a00 */
[----:B------:R5:W-:Y:S04]  /*7a530*/  STL.64 [R1+0x588], R14 ;  /* 0x0005880e01007387 */ /* 0x000be80000100a00 */
[----:B------:R-:W4:Y:S04]  /*7a540*/  LDL.LU R9, [R1+0x434] ;  /* 0x0004340001097983 */ /* 0x000f280000300800 */
[----:B---3--:R-:W4:Y:S04]  /*7a550*/  LDL.LU R10, [R1+0x438] ;  /* 0x00043800010a7983 */ /* 0x008f280000300800 */
[----:B------:R-:W4:Y:S04]  /*7a560*/  LDL.LU R11, [R1+0x43c] ;  /* 0x00043c00010b7983 */ /* 0x000f280000300800 */
[----:B-1----:R-:W3:Y:S04]  /*7a570*/  LDL.LU R12, [R1+0x440] ;  /* 0x00044000010c7983 */ /* 0x002ee80000300800 */
[----:B------:R-:W3:Y:S04]  /*7a580*/  LDL.LU R13, [R1+0x444] ;  /* 0x00044400010d7983 */ /* 0x000ee80000300800 */
[----:B-----5:R-:W3:Y:S04]  /*7a590*/  LDL.LU R14, [R1+0x448] ;  /* 0x00044800010e7983 */ /* 0x020ee80000300800 */
        /* <DEDUP_REMOVED lines=32> */
[----:B------:R-:W4:Y:S01]  /*7a7a0*/  LDL.LU R23, [R1+0x46c] ;  /* 0x00046c0001177983 */ /* 0x000f220000300800 */
[----:B------:R-:W-:-:S03]  /*7a7b0*/  IMAD.MOV.U32 R248, RZ, RZ, R177 ;  /* 0x000000fffff87224 */ /* 0x000fc600078e00b1 */
[----:B------:R-:W4:Y:S04]  /*7a7c0*/  LDL.LU R220, [R1+0x420] ;  /* 0x0004200001dc7983 */ /* 0x000f280000300800 */
[----:B------:R-:W4:Y:S04]  /*7a7d0*/  LDL.LU R221, [R1+0x424] ;  /* 0x0004240001dd7983 */ /* 0x000f280000300800 */
[----:B------:R-:W4:Y:S04]  /*7a7e0*/  LDL.LU R222, [R1+0x428] ;  /* 0x0004280001de7983 */ /* 0x000f280000300800 */
[----:B------:R-:W4:Y:S04]  /*7a7f0*/  LDL.LU R223, [R1+0x42c] ;  /* 0x00042c0001df7983 */ /* 0x000f280000300800 */
[----:B------:R-:W4:Y:S01]  /*7a800*/  LDL.LU R177, [R1+0x41c0] ;  /* 0x0041c00001b17983 */ /* 0x000f220000300800 */
[----:B------:R-:W-:Y:S01]  /*7a810*/  IMAD.MOV.U32 R249, RZ, RZ, R178 ;  /* 0x000000fffff97224 */ /* 0x000fe200078e00b2 */
[----:B------:R-:W-:Y:S01]  /*7a820*/  MOV R250, R179 ;  /* 0x000000b300fa7202 */ /* 0x000fe20000000f00 */
[----:B------:R-:W-:Y:S01]  /*7a830*/  IMAD.MOV.U32 R251, RZ, RZ, R172 ;  /* 0x000000fffffb7224 */ /* 0x000fe200078e00ac */
[----:B------:R-:W-:Y:S01]  /*7a840*/  MOV R233, R174 ;  /* 0x000000ae00e97202 */ /* 0x000fe20000000f00 */
[----:B------:R-:W-:-:S02]  /*7a850*/  IMAD.MOV.U32 R232, RZ, RZ, R173 ;  /* 0x000000ffffe87224 */ /* 0x000fc400078e00ad */
[----:B------:R-:W-:Y:S02]  /*7a860*/  IMAD.MOV.U32 R234, RZ, RZ, R175 ;  /* 0x000000ffffea7224 */ /* 0x000fe400078e00af */
[----:B------:R-:W-:Y:S01]  /*7a870*/  IMAD.MOV.U32 R235, RZ, RZ, R168 ;  /* 0x000000ffffeb7224 */ /* 0x000fe200078e00a8 */
[----:B-----5:R-:W-:Y:S11]  /*7a880*/  HMMA.1688.F32.TF32 R44, R4, R84, R236 ;  /* 0x00000054042c723c */ /* 0x020ff600000810ec */
[----:B------:R-:W-:Y:S11]  /*7a890*/  @!UPT UIADD3 URZ, URZ, URZ, URZ ;  /* 0x0000003f3f3ff290 */ /* 0x000ff6000fffe03f */
[----:B------:R-:W-:Y:S01]  /*7a8a0*/  @!UPT UIADD3 URZ, URZ, URZ, URZ ;  /* 0x0000003f3f3ff290 */ /* 0x000fe2000fffe03f */
        /* <DEDUP_REMOVED lines=8> */
[----:B------:R-:W5:Y:S01]  /*7a930*/  LDL.LU R168, [R1+0x41a4] ;  /* 0x0041a40001a87983 */ /* 0x000f620000300800 */
[----:B------:R-:W-:-:S03]  /*7a940*/  MOV R236, R169 ;  /* 0x000000a900ec7202 */ /* 0x000fc60000000f00 */
[----:B------:R-:W5:Y:S01]  /*7a950*/  LDL.LU R224, [R1+0xa0] ;  /* 0x0000a00001e07983 */ /* 0x000f620000300800 */
[----:B------:R-:W-:-:S03]  /*7a960*/  IMAD.MOV.U32 R237, RZ, RZ, R170 ;  /* 0x000000ffffed7224 */ /* 0x000fc600078e00aa */
[----:B------:R-:W5:Y:S01]  /*7a970*/  LDL.LU R225, [R1+0xa4] ;  /* 0x0000a40001e17983 */ /* 0x000f620000300800 */
[----:B--2---:R-:W-:Y:S03]  /*7a980*/  HMMA.1688.F32.TF32 R44, R4, R88, R240 ;  /* 0x00000058042c723c */ /* 0x004fe600000810f0 */
[----:B------:R-:W2:Y:S01]  /*7a990*/  LDL.LU R226, [R1+0xa8] ;  /* 0x0000a80001e27983 */ /* 0x000ea20000300800 */
[----:B------:R-:W-:-:S03]  /*7a9a0*/  IMAD.MOV.U32 R238, RZ, RZ, R171 ;  /* 0x000000ffffee7224 */ /* 0x000fc600078e00ab */
[----:B------:R-:W2:Y:S01]  /*7a9b0*/  LDL.LU R227, [R1+0xac] ;  /* 0x0000ac0001e37983 */ /* 0x000ea20000300800 */
[----:B------:R-:W-:-:S03]  /*7a9c0*/  MOV R239, R164 ;  /* 0x000000a400ef7202 */ /* 0x000fc60000000f00 */
[----:B------:R-:W2:Y:S01]  /*7a9d0*/  LDL.LU R169, [R1+0x41a0] ;  /* 0x0041a00001a97983 */ /* 0x000ea20000300800 */
[----:B------:R-:W-:-:S03]  /*7a9e0*/  IMAD.MOV.U32 R240, RZ, RZ, R165 ;  /* 0x000000fffff07224 */ /* 0x000fc600078e00a5 */
[----:B------:R-:W2:Y:S04]  /*7a9f0*/  LDL.LU R170, [R1+0x419c] ;  /* 0x00419c0001aa7983 */ /* 0x000ea80000300800 */
[----:B------:R-:W2:Y:S01]  /*7aa00*/  LDL.LU R171, [R1+0x4198] ;  /* 0x0041980001ab7983 */ /* 0x000ea20000300800 */
[----:B------:R-:W-:-:S03]  /*7aa10*/  IMAD.MOV.U32 R241, RZ, RZ, R166 ;  /* 0x000000fffff17224 */ /* 0x000fc600078e00a6 */
[----:B------:R-:W2:Y:S01]  /*7aa20*/  LDL.LU R164, [R1+0x4194] ;  /* 0x0041940001a47983 */ /* 0x000ea20000300800 */
[----:B------:R-:W-:-:S03]  /*7aa30*/  MOV R242, R167 ;  /* 0x000000a700f27202 */ /* 0x000fc60000000f00 */
[----:B------:R-:W2:Y:S04]  /*7aa40*/  LDL.LU R165, [R1+0x4190] ;  /* 0x0041900001a57983 */ /* 0x000ea80000300800 */
[----:B------:R-:W-:Y:S04]  /*7aa50*/  STL.64 [R1+0x560], R44 ;  /* 0x0005602c01007387 */ /* 0x000fe80000100a00 */
[----:B------:R1:W-:Y:S04]  /*7aa60*/  STL.64 [R1+0x568], R46 ;  /* 0x0005682e01007387 */ /* 0x0003e80000100a00 */
[----:B------:R-:W2:Y:S04]  /*7aa70*/  LDL.LU R166, [R1+0x418c] ;  /* 0x00418c0001a67983 */ /* 0x000ea80000300800 */
[----:B------:R-:W2:Y:S01]  /*7aa80*/  LDL.LU R167, [R1+0x4188] ;  /* 0x0041880001a77983 */ /* 0x000ea20000300800 */
[C---:B---3--:R-:W-:Y:S08]  /*7aa90*/  HMMA.1688.F32.TF32 R48, R4.reuse, R92, R40 ;  /* 0x0000005c0430723c */ /* 0x048ff00000081028 */
[C---:B-1----:R-:W-:Y:S08]  /*7aaa0*/  HMMA.1688.F32.TF32 R44, R4.reuse, R96, R32 ;  /* 0x00000060042c723c */ /* 0x042ff00000081020 */
[C---:B------:R-:W-:Y:S08]  /*7aab0*/  HMMA.1688.F32.TF32 R40, R4.reuse, R100, R28 ;  /* 0x000000640428723c */ /* 0x040ff0000008101c */
[C---:B------:R-:W-:Y:S08]  /*7aac0*/  HMMA.1688.F32.TF32 R32, R4.reuse, R104, R24 ;  /* 0x000000680420723c */ /* 0x040ff00000081018 */
[C---:B----4-:R-:W-:Y:S08]  /*7aad0*/  HMMA.1688.F32.TF32 R28, R4.reuse, R108, R20 ;  /* 0x0000006c041c723c */ /* 0x050ff00000081014 */
[C---:B------:R-:W-:Y:S08]  /*7aae0*/  HMMA.1688.F32.TF32 R24, R4.reuse, R112, R16 ;  /* 0x000000700418723c */ /* 0x040ff00000081010 */
[C---:B------:R-:W-:Y:S08]  /*7aaf0*/  HMMA.1688.F32.TF32 R20, R4.reuse, R116, R12 ;  /* 0x000000740414723c */ /* 0x040ff0000008100c */
[C---:B------:R-:W-:Y:S01]  /*7ab00*/  HMMA.1688.F32.TF32 R16, R4.reuse, R120, R8 ;  /* 0x000000780410723c */ /* 0x040fe20000081008 */
[----:B------:R-:W-:Y:S07]  /*7ab10*/  STL.64 [R1+0x550], R48 ;  /* 0x0005503001007387 */ /* 0x000fee0000100a00 */
        /* <DEDUP_REMOVED lines=17> */
[----:B------:R5:W-:Y:S01]  /*7ac30*/  STL.64 [R1+0x4d8], R14 ;  /* 0x0004d80e01007387 */ /* 0x000be20000100a00 */
[----:B------:R-:W-:Y:S01]  /*7ac40*/  IMAD.MOV.U32 R243, RZ, RZ, R188 ;  /* 0x000000fffff37224 */ /* 0x000fe200078e00bc */
[----:B-----5:R-:W-:Y:S08]  /*7ac50*/  HMMA.1688.F32.TF32 R12, R244, R72, R172 ;  /* 0x00000048f40c723c */ /* 0x020ff000000810ac */
[----:B--2---:R-:W-:Y:S08]  /*7ac60*/  HMMA.1688.F32.TF32 R8, R4, R128, R164 ;  /* 0x000000800408723c */ /* 0x004ff000000810a4 */
[C---:B------:R-:W-:Y:S11]  /*7ac70*/  HMMA.1688.F32.TF32 R4, R244.reuse, R68, R168 ;  /* 0x00000044f404723c */ /* 0x040ff600000810a8 */
[----:B------:R-:W-:Y:S04]  /*7ac80*/  @!UPT UIADD3 URZ, URZ, URZ, URZ ;  /* 0x0000003f3f3ff290 */ /* 0x000fe8000fffe03f */
        /* <DEDUP_REMOVED lines=23> */
[----:B--2---:R-:W-:Y:S03]  /*7ae00*/  HMMA.1688.F32.TF32 R4, R244, R104, R208 ;  /* 0x00000068f404723c */ /* 0x004fe600000810d0 */
[----:B------:R-:W-:Y:S04]  /*7ae10*/  STL.64 [R1+0x440], R12 ;  /* 0x0004400c01007387 */ /* 0x000fe80000100a00 */
[----:B------:R-:W-:Y:S11]  /*7ae20*/  STL.64 [R1+0x448], R14 ;  /* 0x0004480e01007387 */ /* 0x000ff60000100a00 */
[----:B------:R-:W-:Y:S05]  /*7ae30*/  @!UPT UIADD3 URZ, URZ, URZ, URZ ;  /* 0x0000003f3f3ff290 */ /* 0x000fea000fffe03f */
[----:B------:R-:W-:Y:S01]  /*7ae40*/  STL.64 [R1+0x420], R4 ;  /* 0x0004200401007387 */ /* 0x000fe20000100a00 */
[----:B------:R-:W-:-:S03]  /*7ae50*/  IMAD.MOV.U32 R188, RZ, RZ, R7 ;  /* 0x000000ffffbc7224 */ /* 0x000fc600078e0007 */
[----:B------:R-:W-:Y:S04]  /*7ae60*/  STL.64 [R1+0x430], R8 ;  /* 0x0004300801007387 */ /* 0x000fe80000100a00 */
[----:B------:R-:W-:Y:S04]  /*7ae70*/  STL.64 [R1+0x438], R10 ;  /* 0x0004380a01007387 */ /* 0x000fe80000100a00 */
[----:B------:R1:W-:Y:S02]  /*7ae80*/  STL [R1+0x428], R6 ;  /* 0x0004280601007387 */ /* 0x0003e40000100800 */
[C---:B-1----:R-:W-:Y:S02]  /*7ae90*/  HMMA.1688.F32.TF32 R4, R244.reuse, R108, R212 ;  /* 0x0000006cf404723c */ /* 0x042fe400000810d4 */
[----:B------:R-:W-:Y:S04]  /*7aea0*/  LDS R212, [R161+0x18700] ;  /* 0x01870000a1d47984 */ /* 0x000fe80000000800 */
[----:B------:R-:W-:Y:S02]  /*7aeb0*/  LDS R214, [R161+0x1a700] ;  /* 0x01a70000a1d67984 */ /* 0x000fe40000000800 */
[C---:B------:R-:W-:Y:S02]  /*7aec0*/  HMMA.1688.F32.TF32 R12, R244.reuse, R112, R224 ;  /* 0x00000070f40c723c */ /* 0x040fe400000810e0 */
[----:B------:R-:W-:Y:S04]  /*7aed0*/  LDS R213, [R189+0x18700] ;  /* 0x01870000bdd57984 */ /* 0x000fe80000000800 */
[----:B------:R-:W-:Y:S02]  /*7aee0*/  LDS R215, [R189+0x1a700] ;  /* 0x01a70000bdd77984 */ /* 0x000fe40000000800 */
[C---:B------:R-:W-:Y:S07]  /*7aef0*/  HMMA.1688.F32.TF32 R8, R244.reuse, R116, R232 ;  /* 0x00000074f408723c */ /* 0x040fee00000810e8 */
[----:B------:R-:W-:Y:S04]  /*7af00*/  STL.64 [R1+0x30], R4 ;  /* 0x0000300401007387 */ /* 0x000fe80000100a00 */
[----:B------:R1:W-:Y:S02]  /*7af10*/  STL.64 [R1+0x38], R6 ;  /* 0x0000380601007387 */ /* 0x0003e40000100a00 */
[C---:B-1----:R-:W-:Y:S08]  /*7af20*/  HMMA.1688.F32.TF32 R4, R244.reuse, R120, R248 ;  /* 0x00000078f404723c */ /* 0x042ff000000810f8 */
[C---:B------:R-:W-:Y:S01]  /*7af30*/  HMMA.1688.F32.TF32 R248, R244.reuse, R124, R236 ;  /* 0x0000007cf4f8723c */ /* 0x040fe200000810ec */
[----:B------:R-:W-:Y:S04]  /*7af40*/  STL.64 [R1+0x20], R12 ;  /* 0x0000200c01007387 */ /* 0x000fe80000100a00 */
[----:B------:R-:W-:Y:S04]  /*7af50*/  STL.64 [R1+0x28], R14 ;  /* 0x0000280e01007387 */ /* 0x000fe80000100a00 */
[----:B------:R1:W-:Y:S04]  /*7af60*/  STL.64 [R1+0x10], R8 ;  /* 0x0000100801007387 */ /* 0x0003e80000100a00 */
[----:B------:R2:W-:Y:S10]  /*7af70*/  STL.64 [R1+0x18], R10 ;  /* 0x0000180a01007387 */ /* 0x0005f40000100a00 */
[----:B------:R-:W-:Y:S04]  /*7af80*/  STL [R1+0x3ee4], R248 ;  /* 0x003ee4f801007387 */ /* 0x000fe80000100800 */
[----:B------:R-:W-:Y:S04]  /*7af90*/  STL.64 [R1], R4 ;  /* 0x0000000401007387 */ /* 0x000fe80000100a00 */
[----:B------:R3:W-:Y:S04]  /*7afa0*/  STL.64 [R1+0x8], R6 ;  /* 0x0000080601007387 */ /* 0x0007e80000100a00 */
[----:B------:R4:W-:Y:S04]  /*7afb0*/  STL [R1+0x3ee0], R249 ;  /* 0x003ee0f901007387 */ /* 0x0009e80000100800 */
[----:B------:R-:W-:Y:S04]  /*7afc0*/  STL [R1+0x3edc], R250 ;  /* 0x003edcfa01007387 */ /* 0x000fe80000100800 */
        /* <DEDUP_REMOVED lines=37> */
[----:B------:R-:W-:Y:S03]  /*7b220*/  HMMA.1688.F32.TF32 R244, R244, R128, R240 ;  /* 0x00000080f4f4723c */ /* 0x000fe600000810f0 */
[----:B------:R-:W2:Y:S04]  /*7b230*/  LDL.LU R240, [R1+0x1170] ;  /* 0x0011700001f07983 */ /* 0x000ea80000300800 */
[----:B------:R-:W2:Y:S04]  /*7b240*/  LDL.LU R241, [R1+0x1174] ;  /* 0x0011740001f17983 */ /* 0x000ea80000300800 */
[----:B------:R-:W2:Y:S04]  /*7b250*/  LDL.LU R242, [R1+0x1178] ;  /* 0x0011780001f27983 */ /* 0x000ea80000300800 */
[----:B------:R-:W2:Y:S08]  /*7b260*/  LDL.LU R243, [R1+0x117c] ;  /* 0x00117c0001f37983 */ /* 0x000eb00000300800 */
[----:B------:R1:W-:Y:S04]  /*7b270*/  STL [R1+0x3ef4], R244 ;  /* 0x003ef4f401007387 */ /* 0x0003e80000100800 */
[----:B------:R-:W-:Y:S04]  /*7b280*/  STL [R1+0x3ef0], R245 ;  /* 0x003ef0f501007387 */ /* 0x000fe80000100800 */
[----:B------:R1:W-:Y:S04]  /*7b290*/  STL [R1+0x3eec], R246 ;  /* 0x003eecf601007387 */ /* 0x0003e80000100800 */
[----:B------:R1:W-:Y:S01]  /*7b2a0*/  STL [R1+0x3ee8], R247 ;  /* 0x003ee8f701007387 */ /* 0x0003e20000100800 */
[C---:B---3--:R-:W-:Y:S11]  /*7b2b0*/  HMMA.1688.F32.TF32 R4, R36.reuse, R72, R20 ;  /* 0x000000482404723c */ /* 0x048ff60000081014 */
[----:B------:R-:W-:Y:S11]  /*7b2c0*/  @!UPT UIADD3 URZ, URZ, URZ, URZ ;  /* 0x0000003f3f3ff290 */ /* 0x000ff6000fffe03f */
[----:B------:R-:W-:Y:S02]  /*7b2d0*/  @!UPT UIADD3 URZ, URZ, URZ, URZ ;  /* 0x0000003f3f3ff290 */ /* 0x000fe4000fffe03f */
[----:B------:R-:W-:Y:S01]  /*7b2e0*/  MOV R248, R4 ;  /* 0x0000000400f87202 */ /* 0x000fe20000000f00 */
[----:B----4-:R-:W-:Y:S01]  /*7b2f0*/  IMAD.MOV.U32 R249, RZ, RZ, R5 ;  /* 0x000000fffff97224 */ /* 0x010fe200078e0005 */
[----:B-----5:R-:W-:Y:S01]  /*7b300*/  MOV R251, R7 ;  /* 0x0000000700fb7202 */ /* 0x020fe20000000f00 */
[----:B------:R-:W-:Y:S01]  /*7b310*/  IMAD.MOV.U32 R250, RZ, RZ, R6 ;  /* 0x000000fffffa7224 */ /* 0x000fe200078e0006 */
[C---:B------:R-:W-:Y:S08]  /*7b320*/  HMMA.1688.F32.TF32 R24, R36.reuse, R68, R24 ;  /* 0x000000442418723c */ /* 0x040ff00000081018 */
[----:B------:R-:W-:Y:S11]  /*7b330*/  HMMA.1688.F32.TF32 R4, R36, R76, R16 ;  /* 0x0000004c2404723c */ /* 0x000ff60000081010 */
[----:B------:R-:W-:Y:S04]  /*7b340*/  @!UPT UIADD3 URZ, URZ, URZ, URZ ;  /* 0x0000003f3f3ff290 */ /* 0x000fe8000fffe03f */
[----:B------:R-:W-:Y:S09]  /*7b350*/  STL.64 [R1+0xc0], R24 ;  /* 0x0000c01801007387 */ /* 0x000ff20000100a00 */
[----:B-1----:R-:W-:Y:S01]  /*7b360*/  IMAD.MOV.U32 R244, RZ, RZ, R4 ;  /* 0x000000fffff47224 */ /* 0x002fe200078e0004 */
[----:B------:R-:W-:Y:S01]  /*7b370*/  MOV R246, R6 ;  /* 0x0000000600f67202 */ /* 0x000fe20000000f00 */
[----:B------:R-:W-:-:S02]  /*7b380*/  IMAD.MOV.U32 R245, RZ, RZ, R5 ;  /* 0x000000fffff57224 */ /* 0x000fc400078e0005 */
[----:B------:R-:W-:Y:S01]  /*7b390*/  IMAD.MOV.U32 R247, RZ, RZ, R7 ;  /* 0x000000fffff77224 */ /* 0x000fe200078e0007 */
[----:B------:R-:W-:Y:S01]  /*7b3a0*/  STL.64 [R1+0xc8], R26 ;  /* 0x0000c81a01007387 */ /* 0x000fe20000100a00 */
        /* <DEDUP_REMOVED lines=8> */
[C---:B-1----:R-:W-:Y:S06]  /*7b430*/  HMMA.1688.F32.TF32 R4, R36.reuse, R88, R220 ;  /* 0x000000582404723c */ /* 0x042fec00000810dc */
[----:B------:R-:W-:Y:S04]  /*7b440*/  STL.64 [R1+0x80], R8 ;  /* 0x0000800801007387 */ /* 0x000fe80000100a00 */
[----:B------:R1:W-:Y:S01]  /*7b450*/  STL.64 [R1+0x88], R10 ;  /* 0x0000880a01007387 */ /* 0x0003e20000100a00 */
[C---:B------:R-:W-:Y:S08]  /*7b460*/  HMMA.1688.F32.TF32 R12, R36.reuse, R92, R224 ;  /* 0x0000005c240c723c */ /* 0x040ff000000810e0 */
[C---:B-1----:R-:W-:Y:S04]  /*7b470*/  HMMA.1688.F32.TF32 R8, R36.reuse, R96, R232 ;  /* 0x000000602408723c */ /* 0x042fe800000810e8 */
[----:B------:R-:W-:Y:S04]  /*7b480*/  STL.64 [R1+0x70], R4 ;  /* 0x0000700401007387 */ /* 0x000fe80000100a00 */
[----:B------:R1:W-:Y:S02]  /*7b490*/  STL.64 [R1+0x78], R6 ;  /* 0x0000780601007387 */ /* 0x0003e40000100a00 */
[C---:B-1----:R-:W-:Y:S05]  /*7b4a0*/  HMMA.1688.F32.TF32 R4, R36.reuse, R100, R236 ;  /* 0x000000642404723c */ /* 0x042fea00000810ec */
[----:B------:R-:W-:Y:S04]  /*7b4b0*/  STL.64 [R1+0x60], R12 ;  /* 0x0000600c01007387 */ /* 0x000fe80000100a00 */
[----:B------:R-:W-:Y:S04]  /*7b4c0*/  STL.64 [R1+0x68], R14 ;  /* 0x0000680e01007387 */ /* 0x000fe80000100a00 */
[----:B------:R1:W-:Y:S04]  /*7b4d0*/  STL.64 [R1+0x50], R8 ;  /* 0x0000500801007387 */ /* 0x0003e80000100a00 */
[----:B------:R2:W-:Y:S06]  /*7b4e0*/  STL.64 [R1+0x58], R10 ;  /* 0x0000580a01007387 */ /* 0x0005ec0000100a00 */
        /* <DEDUP_REMOVED lines=14> */
[----:B-1----:R-:W3:Y:S04]  /*7b5d0*/  LDL.LU R8, [R1+0x1130] ;  /* 0x0011300001087983 */ /* 0x002ee80000300800 */
[----:B------:R-:W3:Y:S04]  /*7b5e0*/  LDL.LU R9, [R1+0x1134] ;  /* 0x0011340001097983 */ /* 0x000ee80000300800 */
        /* <DEDUP_REMOVED lines=22> */
[----:B------:R-:W2:Y:S08]  /*7b750*/  LDL.LU R243, [R1+0x10fc] ;  /* 0x0010fc0001f37983 */ /* 0x000eb00000300800 */
[----:B------:R-:W-:Y:S04]  /*7b760*/  STL.64 [R1+0x3e70], R14 ;  /* 0x003e700e01007387 */ /* 0x000fe80000100a00 */
[----:B------:R-:W-:Y:S01]  /*7b770*/  STL.64 [R1+0x3e68], R12 ;  /* 0x003e680c01007387 */ /* 0x000fe20000100a00 */
[C---:B----4-:R-:W-:Y:S08]  /*7b780*/  HMMA.1688.F32.TF32 R24, R36.reuse, R116, R24 ;  /* 0x000000742418723c */ /* 0x050ff00000081018 */
[C---:B-----5:R-:W-:Y:S08]  /*7b790*/  HMMA.1688.F32.TF32 R16, R36.reuse, R108, R16 ;  /* 0x0000006c2410723c */ /* 0x060ff00000081010 */
[C---:B---3--:R-:W-:Y:S08]  /*7b7a0*/  HMMA.1688.F32.TF32 R20, R36.reuse, R112, R20 ;  /* 0x000000702414723c */ /* 0x048ff00000081014 */
[C---:B--2---:R-:W-:Y:S07]  /*7b7b0*/  HMMA.1688.F32.TF32 R28, R36.reuse, R120, R8 ;  /* 0x00000078241c723c */ /* 0x044fee0000081008 */
[----:B------:R-:W-:Y:S01]  /*7b7c0*/  STL.64 [R1+0x3e80], R18 ;  /* 0x003e801201007387 */ /* 0x000fe20000100a00 */
[C---:B------:R-:W-:Y:S03]  /*7b7d0*/  HMMA.1688.F32.TF32 R32, R36.reuse, R124, R220 ;  /* 0x0000007c2420723c */ /* 0x040fe600000810dc */
[----:B------:R-:W-:Y:S05]  /*7b7e0*/  STL.64 [R1+0x3e78], R16 ;  /* 0x003e781001007387 */ /* 0x000fea0000100a00 */
[----:B------:R-:W-:Y:S01]  /*7b7f0*/  HMMA.1688.F32.TF32 R36, R36, R128, R232 ;  /* 0x000000802424723c */ /* 0x000fe200000810e8 */
        /* <DEDUP_REMOVED lines=60> */
[----:B------:R-:W5:Y:S04]  /*7bbc0*/  LDL.LU R243, [R1+0x104c] ;  /* 0x00104c0001f37983 */ /* 0x000f680000300800 */
[----:B------:R-:W-:Y:S04]  /*7bbd0*/  LDS R232, [R161+0x18780] ;  /* 0x01878000a1e87984 */ /* 0x000fe80000000800 */
[----:B------:R-:W-:Y:S04]  /*7bbe0*/  STL.64 [R1+0x3f40], R10 ;  /* 0x003f400a01007387 */ /* 0x000fe80000100a00 */
[----:B------:R-:W-:Y:S04]  /*7bbf0*/  STL.64 [R1+0x3f38], R8 ;  /* 0x003f380801007387 */ /* 0x000fe80000100a00 */
[----:B------:R-:W-:Y:S04]  /*7bc00*/  LDS R234, [R161+0x1a780] ;  /* 0x01a78000a1ea7984 */ /* 0x000fe80000000800 */
[----:B------:R-:W-:Y:S04]  /*7bc10*/  LDS R233, [R189+0x18780] ;  /* 0x01878000bde97984 */ /* 0x000fe80000000800 */
[----:B------:R-:W1:Y:S01]  /*7bc20*/  LDS R235, [R189+0x1a780] ;  /* 0x01a78000bdeb7984 */ /* 0x000e620000000800 */
[C---:B--2---:R-:W-:Y:S08]  /*7bc30*/  HMMA.1688.F32.TF32 R4, R140.reuse, R116, R236 ;  /* 0x000000748c04723c */ /* 0x044ff000000810ec */
[C---:B---3--:R-:W-:Y:S08]  /*7bc40*/  HMMA.1688.F32.TF32 R60, R140.reuse, R100, R60 ;  /* 0x000000648c3c723c */ /* 0x048ff0000008103c */
[C---:B----4-:R-:W-:Y:S08]  /*7bc50*/  HMMA.1688.F32.TF32 R152, R140.reuse, R84, R132 ;  /* 0x000000548c98723c */ /* 0x050ff00000081084 */
[C---:B-----5:R-:W-:Y:S08]  /*7bc60*/  HMMA.1688.F32.TF32 R48, R140.reuse, R80, R48 ;  /* 0x000000508c30723c */ /* 0x060ff00000081030 */
[C---:B------:R-:W-:Y:S08]  /*7bc70*/  HMMA.1688.F32.TF32 R148, R140.reuse, R88, R64 ;  /* 0x000000588c94723c */ /* 0x040ff00000081040 */
[C---:B------:R-:W-:Y:S07]  /*7bc80*/  HMMA.1688.F32.TF32 R52, R140.reuse, R92, R52 ;  /* 0x0000005c8c34723c */ /* 0x040fee0000081034 */
[----:B------:R-:W-:Y:S01]  /*7bc90*/  STL.64 [R1+0x3f50], R50 ;  /* 0x003f503201007387 */ /* 0x000fe20000100a00 */
[C---:B------:R-:W-:Y:S03]  /*7bca0*/  HMMA.1688.F32.TF32 R56, R140.reuse, R96, R56 ;  /* 0x000000608c38723c */ /* 0x040fe60000081038 */
[----:B------:R-:W-:Y:S05]  /*7bcb0*/  STL.64 [R1+0x3f48], R48 ;  /* 0x003f483001007387 */ /* 0x000fea0000100a00 */
        /* <DEDUP_REMOVED lines=100> */
[----:B--2---:R-:W-:Y:S03]  /*7c300*/  HMMA.1688.F32.TF32 R136, R140, R124, R240 ;  /* 0x0000007c8c88723c */ /* 0x004fe600000810f0 */
[----:B------:R-:W2:Y:S04]  /*7c310*/  LDL.LU R240, [R1+0x7e0] ;  /* 0x0007e00001f07983 */ /* 0x000ea80000300800 */
[----:B------:R-:W2:Y:S04]  /*7c320*/  LDL.LU R241, [R1+0x7e4] ;  /* 0x0007e40001f17983 */ /* 0x000ea80000300800 */
[----:B------:R-:W2:Y:S01]  /*7c330*/  LDL.LU R242, [R1+0x7e8] ;  /* 0x0007e80001f27983 */ /* 0x000ea20000300800 */
[----:B-1----:R-:W-:Y:S08]  /*7c340*/  HMMA.1688.F32.TF32 R4, R232, R68, R236 ;  /* 0x00000044e804723c */ /* 0x002ff000000810ec */
[----:B---3--:R-:W-:Y:S08]  /*7c350*/  HMMA.1688.F32.TF32 R140, R140, R128, R244 ;  /* 0x000000808c8c723c */ /* 0x008ff000000810f4 */
[C---:B----4-:R-:W-:Y:S08]  /*7c360*/  HMMA.1688.F32.TF32 R144, R212.reuse, R68, R144 ;  /* 0x00000044d490723c */ /* 0x050ff00000081090 */
[----:B-----5:R-:W-:Y:S01]  /*7c370*/  HMMA.1688.F32.TF32 R228, R212, R72, R228 ;  /* 0x00000048d4e4723c */ /* 0x020fe200000810e4 */
[----:B------:R-:W-:Y:S01]  /*7c380*/  STL.64 [R1+0x4000], R138 ;  /* 0x0040008a01007387 */ /* 0x000fe20000100a00 */
[----:B------:R-:W-:-:S03]  /*7c390*/  IMAD.MOV.U32 R243, RZ, RZ, R160 ;  /* 0x000000fffff37224 */ /* 0x000fc600078e00a0 */
[----:B------:R-:W-:Y:S04]  /*7c3a0*/  STL.64 [R1+0x3ff8], R136 ;  /* 0x003ff88801007387 */ /* 0x000fe80000100a00 */
[----:B------:R-:W-:Y:S04]  /*7c3b0*/  STL.64 [R1+0x4010], R142 ;  /* 0x0040108e01007387 */ /* 0x000fe80000100a00 */
[----:B------:R-:W-:Y:S04]  /*7c3c0*/  STL.64 [R1+0x4008], R140 ;  /* 0x0040088c01007387 */ /* 0x000fe80000100a00 */
[----:B------:R-:W-:Y:S04]  /*7c3d0*/  STL.64 [R1+0x4020], R146 ;  /* 0x0040209201007387 */ /* 0x000fe80000100a00 */
[----:B------:R-:W-:Y:S01]  /*7c3e0*/  STL.64 [R1+0x4018], R144 ;  /* 0x0040189001007387 */ /* 0x000fe20000100a00 */
[----:B------:R-:W-:-:S03]  /*7c3f0*/  MOV R160, R5 ;  /* 0x0000000500a07202 */ /* 0x000fc60000000f00 */
[----:B------:R-:W-:Y:S01]  /*7c400*/  STL.64 [R1+0x4030], R230 ;  /* 0x004030e601007387 */ /* 0x000fe20000100a00 */
[----:B------:R-:W-:-:S03]  /*7c410*/  IMAD.MOV.U32 R3, RZ, RZ, R7 ;  /* 0x000000ffff037224 */ /* 0x000fc600078e0007 */
[----:B------:R-:W-:Y:S04]  /*7c420*/  STL.64 [R1+0x4028], R228 ;  /* 0x004028e401007387 */ /* 0x000fe80000100a00 */
[----:B------:R-:W-:Y:S04]  /*7c430*/  STL [R1+0x1750], R4 ;  /* 0x0017500401007387 */ /* 0x000fe80000100800 */
[----:B------:R2:W-:Y:S04]  /*7c440*/  STL [R1+0x1758], R6 ;  /* 0x0017580601007387 */ /* 0x0005e80000100800 */
[----:B------:R-:W-:Y:S04]  /*7c450*/  STL [R1+0x3e38], R3 ;  /* 0x003e380301007387 */ /* 0x000fe80000100800 */
[----:B------:R-:W-:Y:S04]  /*7c460*/  STL [R1+0x3e34], R160 ;  /* 0x003e34a001007387 */ /* 0x000fe80000100800 */
[----:B------:R-:W3:Y:S01]  /*7c470*/  LDL.LU R28, [R1+0x7a0] ;  /* 0x0007a000011c7983 */ /* 0x000ee20000300800 */
        /* <DEDUP_REMOVED lines=14> */
[C---:B--2---:R-:W-:Y:S11]  /*7c560*/  HMMA.1688.F32.TF32 R4, R232.reuse, R72, R240 ;  /* 0x00000048e804723c */ /* 0x044ff600000810f0 */
[----:B------:R-:W-:Y:S11]  /*7c570*/  @!UPT UIADD3 URZ, URZ, URZ, URZ ;  /* 0x0000003f3f3ff290 */ /* 0x000ff6000fffe03f */
[----:B------:R-:W-:Y:S01]  /*7c580*/  @!UPT UIADD3 URZ, URZ, URZ, URZ ;  /* 0x0000003f3f3ff290 */ /* 0x000fe2000fffe03f */
[----:B------:R-:W-:Y:S04]  /*7c590*/  STL.64 [R1+0x1740], R4 ;  /* 0x0017400401007387 */ /* 0x000fe80000100a00 */
[----:B------:R3:W-:Y:S04]  /*7c5a0*/  STL.64 [R1+0x1748], R6 ;  /* 0x0017480601007387 */ /* 0x0007e80000100a00 */
        /* <DEDUP_REMOVED lines=35> */
[C---:B---3--:R-:W-:Y:S11]  /*7c7e0*/  HMMA.1688.F32.TF32 R4, R232.reuse, R76, R28 ;  /* 0x0000004ce804723c */ /* 0x048ff6000008101c */
[----:B------:R-:W-:Y:S11]  /*7c7f0*/  @!UPT UIADD3 URZ, URZ, URZ, URZ ;  /* 0x0000003f3f3ff290 */ /* 0x000ff6000fffe03f */
[----:B------:R-:W-:Y:S01]  /*7c800*/  @!UPT UIADD3 URZ, URZ, URZ, URZ ;  /* 0x0000003f3f3ff290 */ /* 0x000fe2000fffe03f */
[----:B------:R2:W-:Y:S01]  /*7c810*/  STL.64 [R1+0x1730], R4 ;  /* 0x0017300401007387 */ /* 0x0005e20000100a00 */
[----:B------:R-:W-:Y:S01]  /*7c820*/  IMAD.MOV.U32 R3, RZ, RZ, R6 ;  /* 0x000000ffff037224 */ /* 0x000fe200078e0006 */
[----:B------:R-:W-:Y:S02]  /*7c830*/  MOV R160, R7 ;  /* 0x0000000700a07202 */ /* 0x000fe40000000f00 */
[C---:B--2---:R-:W-:Y:S03]  /*7c840*/  HMMA.1688.F32.TF32 R4, R232.reuse, R80, R248 ;  /* 0x00000050e804723c */ /* 0x044fe600000810f8 */
[----:B------:R-:W-:Y:S04]  /*7c850*/  STL [R1+0x3e40], R160 ;  /* 0x003e40a001007387 */ /* 0x000fe80000100800 */
[----:B------:R-:W-:Y:S04]  /*7c860*/  STL [R1+0x3e3c], R3 ;  /* 0x003e3c0301007387 */ /* 0x000fe80000100800 */
[----:B------:R-:W2:Y:S11]  /*7c870*/  LDL.LU R248, [R1+0x360] ;  /* 0x0003600001f87983 */ /* 0x000eb60000300800 */
[----:B------:R-:W-:Y:S01]  /*7c880*/  @!UPT UIADD3 URZ, URZ, URZ, URZ ;  /* 0x0000003f3f3ff290 */ /* 0x000fe2000fffe03f */
[----:B------:R-:W-:Y:S04]  /*7c890*/  STL.64 [R1+0x1720], R4 ;  /* 0x0017200401007387 */ /* 0x000fe80000100a00 */
[----:B------:R5:W-:Y:S04]  /*7c8a0*/  STL.64 [R1+0x1728], R6 ;  /* 0x0017280601007387 */ /* 0x000be80000100a00 */
[----:B------:R-:W2:Y:S04]  /*7c8b0*/  LDL.LU R249, [R1+0x364] ;  /* 0x0003640001f97983 */ /* 0x000ea80000300800 */
[----:B------:R-:W2:Y:S04]  /*7c8c0*/  LDL.LU R250, [R1+0x368] ;  /* 0x0003680001fa7983 */ /* 0x000ea80000300800 */
[----:B------:R-:W2:Y:S01]  /*7c8d0*/  LDL.LU R251, [R1+0x36c] ;  /* 0x00036c0001fb7983 */ /* 0x000ea20000300800 */
[C---:B-----5:R-:W-:Y:S11]  /*7c8e0*/  HMMA.1688.F32.TF32 R4, R232.reuse, R84, R24 ;  /* 0x00000054e804723c */ /* 0x060ff60000081018 */
[----:B------:R-:W-:Y:S11]  /*7c8f0*/  @!UPT UIADD3 URZ, URZ, URZ, URZ ;  /* 0x0000003f3f3ff290 */ /* 0x000ff6000fffe03f */
[----:B------:R-:W-:Y:S01]  /*7c900*/  @!UPT UIADD3 URZ, URZ, URZ, URZ ;  /* 0x0000003f3f3ff290 */ /* 0x000fe2000fffe03f */
[----:B------:R4:W-:Y:S01]  /*7c910*/  STL.64 [R1+0x1710], R4 ;  /* 0x0017100401007387 */ /* 0x0009e20000100a00 */
[----:B------:R-:W-:Y:S02]  /*7c920*/  IMAD.MOV.U32 R160, RZ, RZ, R6 ;  /* 0x000000ffffa07224 */ /* 0x000fe400078e0006 */
[----:B------:R-:W-:Y:S02]  /*7c930*/  IMAD.MOV.U32 R3, RZ, RZ, R7 ;  /* 0x000000ffff037224 */ /* 0x000fe400078e0007 */
[C---:B----4-:R-:W-:Y:S03]  /*7c940*/  HMMA.1688.F32.TF32 R4, R232.reuse, R88, R236 ;  /* 0x00000058e804723c */ /* 0x050fe600000810ec */
[----:B------:R-:W-:Y:S04]  /*7c950*/  STL [R1+0x3e48], R3 ;  /* 0x003e480301007387 */ /* 0x000fe80000100800 */
[----:B------:R-:W-:Y:S01]  /*7c960*/  STL [R1+0x3e44], R160 ;  /* 0x003e44a001007387 */ /* 0x000fe20000100800 */
[----:B------:R-:W-:Y:S01]  /*7c970*/  HMMA.1688.F32.TF32 R8, R232, R96, R16 ;  /* 0x00000060e808723c */ /* 0x000fe20000081010 */
[----:B------:R-:W-:Y:S01]  /*7c980*/  IMAD.MOV.U32 R24, RZ, RZ, R130 ;  /* 0x000000ffff187224 */ /* 0x000fe200078e0082 */
[----:B------:R-:W-:Y:S01]  /*7c990*/  MOV R26, R126 ;  /* 0x0000007e001a7202 */ /* 0x000fe20000000f00 */
[----:B------:R-:W-:Y:S01]  /*7c9a0*/  IMAD.MOV.U32 R25, RZ, RZ, R131 ;  /* 0x000000ffff197224 */ /* 0x000fe200078e0083 */
[----:B------:R-:W-:Y:S01]  /*7c9b0*/  MOV R33, R107 ;  /* 0x0000006b00217202 */ /* 0x000fe20000000f00 */
[----:B------:R-:W-:-:S02]  /*7c9c0*/  IMAD.MOV.U32 R27, RZ, RZ, R127 ;  /* 0x000000ffff1b7224 */ /* 0x000fc400078e007f */
[----:B------:R-:W-:Y:S02]  /*7c9d0*/  IMAD.MOV.U32 R32, RZ, RZ, R106 ;  /* 0x000000ffff207224 */ /* 0x000fe400078e006a */
[----:B------:R-:W-:Y:S02]  /*7c9e0*/  IMAD.MOV.U32 R34, RZ, RZ, R102 ;  /* 0x000000ffff227224 */ /* 0x000fe400078e0066 */
[----:B------:R-:W-:Y:S02]  /*7c9f0*/  IMAD.MOV.U32 R35, RZ, RZ, R103 ;  /* 0x000000ffff237224 */ /* 0x000fe400078e0067 */
[----:B------:R-:W-:Y:S01]  /*7ca00*/  IMAD.MOV.U32 R28, RZ, RZ, R82 ;  /* 0x000000ffff1c7224 */ /* 0x000fe200078e0052 */
[----:B------:R-:W-:Y:S01]  /*7ca10*/  MOV R30, R78 ;  /* 0x0000004e001e7202 */ /* 0x000fe20000000f00 */
[----:B------:R-:W-:Y:S04]  /*7ca20*/  STL.64 [R1+0x1700], R4 ;  /* 0x0017000401007387 */ /* 0x000fe80000100a00 */
[----:B------:R1:W-:Y:S01]  /*7ca30*/  STL.64 [R1+0x1708], R6 ;  /* 0x0017080601007387 */ /* 0x0003e20000100a00 */
[----:B------:R-:W-:-:S02]  /*7ca40*/  IMAD.MOV.U32 R29, RZ, RZ, R83 ;  /* 0x000000ffff1d7224 */ /* 0x000fc400078e0053 */
[----:B------:R-:W-:Y:S01]  /*7ca50*/  IMAD.MOV.U32 R31, RZ, RZ, R79 ;  /* 0x000000ffff1f7224 */ /* 0x000fe200078e004f */
[----:B------:R-:W-:Y:S04]  /*7ca60*/  LDS R236, [R161+0x1c000] ;  /* 0x01c00000a1ec7984 */ /* 0x000fe80000000800 */
[----:B------:R-:W-:Y:S01]  /*7ca70*/  LDS R238, [R161+0x1e000] ;  /* 0x01e00000a1ee7984 */ /* 0x000fe20000000800 */
[C---:B-1----:R-:W-:Y:S03]  /*7ca80*/  HMMA.1688.F32.TF32 R4, R232.reuse, R92, R20 ;  /* 0x0000005ce804723c */ /* 0x042fe60000081014 */
[----:B------:R-:W-:Y:S04]  /*7ca90*/  LDS R237, [R189+0x1c000] ;  /* 0x01c00000bded7984 */ /* 0x000fe80000000800 */
[----:B------:R-:W1:Y:S11]  /*7caa0*/  LDS R239, [R189+0x1e000] ;  /* 0x01e00000bdef7984 */ /* 0x000e760000000800 */
[----:B------:R-:W-:Y:S05]  /*7cab0*/  @!UPT UIADD3 URZ, URZ, URZ, URZ ;  /* 0x0000003f3f3ff290 */ /* 0x000fea000fffe03f */
[----:B------:R3:W-:Y:S01]  /*7cac0*/  STL.64 [R1+0x16f0], R4 ;  /* 0x0016f00401007387 */ /* 0x0007e20000100a00 */
[----:B------:R-:W-:Y:S01]  /*7cad0*/  MOV R3, R6 ;  /* 0x0000000600037202 */ /* 0x000fe20000000f00 */
[----:B------:R-:W-:Y:S02]  /*7cae0*/  IMAD.MOV.U32 R160, RZ, RZ, R7 ;  /* 0x000000ffffa07224 */ /* 0x000fe400078e0007 */
[C---:B---3--:R-:W-:Y:S03]  /*7caf0*/  HMMA.1688.F32.TF32 R4, R232.reuse, R100, R12 ;  /* 0x00000064e804723c */ /* 0x048fe6000008100c */
[----:B------:R3:W-:Y:S04]  /*7cb00*/  STL [R1+0x3e50], R160 ;  /* 0x003e50a001007387 */ /* 0x0007e80000100800 */
[----:B------:R4:W-:Y:S04]  /*7cb10*/  STL [R1+0x3e4c], R3 ;  /* 0x003e4c0301007387 */ /* 0x0009e80000100800 */
[----:B------:R-:W-:Y:S04]  /*7cb20*/  STL.64 [R1+0x16e0], R8 ;  /* 0x0016e00801007387 */ /* 0x000fe80000100a00 */
[----:B------:R5:W-:Y:S08]  /*7cb30*/  STL.64 [R1+0x16e8], R10 ;  /* 0x0016e80a01007387 */ /* 0x000bf00000100a00 */
[----:B------:R1:W-:Y:S01]  /*7cb40*/  STL.64 [R1+0x16d0], R4 ;  /* 0x0016d00401007387 */ /* 0x0003e20000100a00 */
[----:B---3--:R-:W-:Y:S01]  /*7cb50*/  IMAD.MOV.U32 R160, RZ, RZ, R6 ;  /* 0x000000ffffa07224 */ /* 0x008fe200078e0006 */
[----:B----4-:R-:W-:Y:S01]  /*7cb60*/  MOV R3, R7 ;  /* 0x0000000700037202 */ /* 0x010fe20000000f00 */
[C---:B-----5:R-:W-:Y:S08]  /*7cb70*/  HMMA.1688.F32.TF32 R8, R232.reuse, R104, R244 ;  /* 0x00000068e808723c */ /* 0x060ff000000810f4 */
[----:B-1----:R-:W-:Y:S01]  /*7cb80*/  HMMA.1688.F32.TF32 R4, R232, R108, R240 ;  /* 0x0000006ce804723c */ /* 0x002fe200000810f0 */
[----:B------:R1:W-:Y:S04]  /*7cb90*/  STL [R1+0x3e58], R3 ;  /* 0x003e580301007387 */ /* 0x0003e80000100800 */
[----:B------:R3:W-:Y:S01]  /*7cba0*/  STL [R1+0x3e54], R160 ;  /* 0x003e54a001007387 */ /* 0x0007e20000100800 */
[----:B------:R-:W-:Y:S01]  /*7cbb0*/  IMAD.MOV.U32 R244, RZ, RZ, R119 ;  /* 0x000000fffff47224 */ /* 0x000fe200078e0077 */
[----:B------:R-:W-:Y:S01]  /*7cbc0*/  MOV R246, R123 ;  /* 0x0000007b00f67202 */ /* 0x000fe20000000f00 */
[----:B------:R-:W-:Y:S01]  /*7cbd0*/  IMAD.MOV.U32 R245, RZ, RZ, R118 ;  /* 0x000000fffff57224 */ /* 0x000fe200078e0076 */
[----:B------:R-:W-:Y:S01]  /*7cbe0*/  MOV R17, R86 ;  /* 0x0000005600117202 */ /* 0x000fe20000000f00 */
[----:B------:R-:W-:-:S02]  /*7cbf0*/  IMAD.MOV.U32 R247, RZ, RZ, R122 ;  /* 0x000000fffff77224 */ /* 0x000fc400078e007a */
[----:B------:R-:W-:Y:S02]  /*7cc00*/  IMAD.MOV.U32 R16, RZ, RZ, R87 ;  /* 0x000000ffff107224 */ /* 0x000fe400078e0057 */
[----:B------:R-:W-:Y:S01]  /*7cc10*/  IMAD.MOV.U32 R18, RZ, RZ, R91 ;  /* 0x000000ffff127224 */ /* 0x000fe200078e005b */
[----:B------:R-:W-:Y:S04]  /*7cc20*/  STL.64 [R1+0x16c0], R8 ;  /* 0x0016c00801007387 */ /* 0x000fe80000100a00 */
[----:B------:R-:W-:Y:S04]  /*7cc30*/  STL.64 [R1+0x16c8], R10 ;  /* 0x0016c80a01007387 */ /* 0x000fe80000100a00 */
[----:B------:R2:W-:Y:S01]  /*7cc40*/  STL.64 [R1+0x16b0], R4 ;  /* 0x0016b00401007387 */ /* 0x0005e20000100a00 */
[----:B-1----:R-:W-:-:S02]  /*7cc50*/  IMAD.MOV.U32 R3, RZ, RZ, R6 ;  /* 0x000000ffff037224 */ /* 0x002fc400078e0006 */
[----:B---3--:R-:W-:Y:S01]  /*7cc60*/  IMAD.MOV.U32 R160, RZ, RZ, R7 ;  /* 0x000000ffffa07224 */ /* 0x008fe200078e0007 */
[----:B------:R-:W-:Y:S01]  /*7cc70*/  MOV R20, R111 ;  /* 0x0000006f00147202 */ /* 0x000fe20000000f00 */
[----:B------:R-:W-:Y:S02]  /*7cc80*/  IMAD.MOV.U32 R19, RZ, RZ, R90 ;  /* 0x000000ffff137224 */ /* 0x000fe400078e005a */
[----:B------:R-:W-:Y:S01]  /*7cc90*/  IMAD.MOV.U32 R21, RZ, RZ, R110 ;  /* 0x000000ffff157224 */ /* 0x000fe200078e006e */
[----:B------:R-:W-:Y:S04]  /*7cca0*/  STL [R1+0x3e60], R160 ;  /* 0x003e60a001007387 */ /* 0x000fe80000100800 */
[----:B------:R-:W-:Y:S01]  /*7ccb0*/  STL [R1+0x3e5c], R3 ;  /* 0x003e5c0301007387 */ /* 0x000fe20000100800 */
[----:B------:R-:W-:Y:S01]  /*7ccc0*/  IMAD.MOV.U32 R22, RZ, RZ, R115 ;  /* 0x000000ffff167224 */ /* 0x000fe200078e0073 */
[----:B------:R-:W-:Y:S01]  /*7ccd0*/  MOV R23, R114 ;  /* 0x0000007200177202 */ /* 0x000fe20000000f00 */
        /* <DEDUP_REMOVED lines=8> */
[----:B--2---:R-:W-:Y:S07]  /*7cd60*/  HMMA.1688.F32.TF32 R4, R232, R112, R248 ;  /* 0x00000070e804723c */ /* 0x004fee00000810f8 */
[----:B------:R-:W-:-:S02]  /*7cd70*/  MOV R248, R98 ;  /* 0x0000006200f87202 */ /* 0x000fc40000000f00 */
[----:B------:R-:W2:Y:S01]  /*7cd80*/  LDL.LU R98, [R1+0x4184] ;  /* 0x0041840001627983 */ /* 0x000ea20000300800 */
[----:B------:R-:W-:Y:S01]  /*7cd90*/  IMAD.MOV.U32 R249, RZ, RZ, R99 ;  /* 0x000000fffff97224 */ /* 0x000fe200078e0063 */
[----:B------:R-:W-:Y:S01]  /*7cda0*/  MOV R251, R95 ;  /* 0x0000005f00fb7202 */ /* 0x000fe20000000f00 */
[----:B------:R-:W-:-:S11]  /*7cdb0*/  IMAD.MOV.U32 R250, RZ, RZ, R94 ;  /* 0x000000fffffa7224 */ /* 0x000fd600078e005e */
[----:B------:R3:W-:Y:S04]  /*7cdc0*/  STL.64 [R1+0x16a0], R4 ;  /* 0x0016a00401007387 */ /* 0x0007e80000100a00 */
[----:B------:R4:W-:Y:S04]  /*7cdd0*/  STL.64 [R1+0x16a8], R6 ;  /* 0x0016a80601007387 */ /* 0x0009e80000100a00 */
[----:B------:R-:W5:Y:S04]  /*7cde0*/  LDL.LU R99, [R1+0x4180] ;  /* 0x0041800001637983 */ /* 0x000f680000300800 */
        /* <DEDUP_REMOVED lines=22> */
[----:B--2---:R-:W-:Y:S01]  /*7cf50*/  MOV R39, R98 ;  /* 0x0000006200277202 */ /* 0x004fe20000000f00 */
[----:B-----5:R-:W-:-:S02]  /*7cf60*/  IMAD.MOV.U32 R38, RZ, RZ, R99 ;  /* 0x000000ffff267224 */ /* 0x020fc400078e0063 */
[----:B---3--:R-:W-:Y:S01]  /*7cf70*/  IMAD.MOV.U32 R37, RZ, RZ, R94 ;  /* 0x000000ffff257224 */ /* 0x008fe200078e005e */
[----:B----4-:R-:W-:Y:S02]  /*7cf80*/  MOV R36, R95 ;  /* 0x0000005f00247202 */ /* 0x010fe40000000f00 */
[----:B------:R-:W2:Y:S04]  /*7cf90*/  LDL.LU R95, [R1+0x4124] ;  /* 0x00412400015f7983 */ /* 0x000ea80000300800 */
[----:B------:R-:W3:Y:S04]  /*7cfa0*/  LDL.LU R94, [R1+0x4120] ;  /* 0x00412000015e7983 */ /* 0x000ee80000300800 */
[----:B------:R-:W4:Y:S01]  /*7cfb0*/  LDL.LU R99, [R1+0x411c] ;  /* 0x00411c0001637983 */ /* 0x000f220000300800 */
[----:B------:R-:W-:Y:S01]  /*7cfc0*/  MOV R42, R118 ;  /* 0x00000076002a7202 */ /* 0x000fe20000000f00 */
[----:B------:R-:W-:-:S02]  /*7cfd0*/  IMAD.MOV.U32 R41, RZ, RZ, R123 ;  /* 0x000000ffff297224 */ /* 0x000fc400078e007b */
[----:B------:R-:W5:Y:S01]  /*7cfe0*/  LDL.LU R98, [R1+0x4118] ;  /* 0x0041180001627983 */ /* 0x000f620000300800 */
[----:B------:R-:W-:-:S03]  /*7cff0*/  IMAD.MOV.U32 R40, RZ, RZ, R122 ;  /* 0x000000ffff287224 */ /* 0x000fc600078e007a */
[----:B------:R-:W2:Y:S01]  /*7d000*/  LDL.LU R122, [R1+0x4114] ;  /* 0x00411400017a7983 */ /* 0x000ea20000300800 */
[----:B------:R-:W-:-:S03]  /*7d010*/  IMAD.MOV.U32 R43, RZ, RZ, R119 ;  /* 0x000000ffff2b7224 */ /* 0x000fc600078e0077 */
[----:B------:R-:W3:Y:S04]  /*7d020*/  LDL.LU R123, [R1+0x4110] ;  /* 0x00411000017b7983 */ /* 0x000ee80000300800 */
[----:B------:R-:W4:Y:S04]  /*7d030*/  LDL.LU R118, [R1+0x410c] ;  /* 0x00410c0001767983 */ /* 0x000f280000300800 */
[----:B------:R-:W5:Y:S01]  /*7d040*/  LDL.LU R119, [R1+0x4108] ;  /* 0x0041080001777983 */ /* 0x000f620000300800 */
[----:B------:R-:W-:Y:S02]  /*7d050*/  IMAD.MOV.U32 R11, RZ, RZ, R111 ;  /* 0x000000ffff0b7224 */ /* 0x000fe400078e006f */
[----:B------:R-:W-:Y:S01]  /*7d060*/  IMAD.MOV.U32 R10, RZ, RZ, R110 ;  /* 0x000000ffff0a7224 */ /* 0x000fe200078e006e */
[----:B------:R-:W-:Y:S01]  /*7d070*/  MOV R9, R115 ;  /* 0x0000007300097202 */ /* 0x000fe20000000f00 */
[----:B------:R-:W-:-:S02]  /*7d080*/  IMAD.MOV.U32 R8, RZ, RZ, R114 ;  /* 0x000000ffff087224 */ /* 0x000fc400078e0072 */
        /* <DEDUP_REMOVED lines=8> */
[----:B------:R-:W-:-:S03]  /*7d110*/  MOV R51, R130 ;  /* 0x0000008200337202 */ /* 0x000fc60000000f00 */
[----:B------:R-:W5:Y:S04]  /*7d120*/  LDL.LU R126, [R1+0x40f0] ;  /* 0x0040f000017e7983 */ /* 0x000f680000300800 */
[----:B------:R-:W5:Y:S01]  /*7d130*/  LDL.LU R131, [R1+0x40ec] ;  /* 0x0040ec0001837983 */ /* 0x000f620000300800 */
[----:B------:R-:W-:Y:S01]  /*7d140*/  MOV R154, R107 ;  /* 0x0000006b009a7202 */ /* 0x000fe20000000f00 */
[----:B------:R-:W-:Y:S02]  /*7d150*/  IMAD.MOV.U32 R153, RZ, RZ, R102 ;  /* 0x000000ffff997224 */ /* 0x000fe400078e0066 */
[----:B------:R-:W5:Y:S01]  /*7d160*/  LDL.LU R130, [R1+0x40e8] ;  /* 0x0040e80001827983 */ /* 0x000f620000300800 */
[----:B------:R-:W-:-:S03]  /*7d170*/  IMAD.MOV.U32 R152, RZ, RZ, R103 ;  /* 0x000000ffff987224 */ /* 0x000fc600078e0067 */
[----:B------:R-:W5:Y:S01]  /*7d180*/  LDL.LU R103, [R1+0x40e4] ;  /* 0x0040e40001677983 */ /* 0x000f620000300800 */
[----:B------:R-:W-:-:S03]  /*7d190*/  IMAD.MOV.U32 R155, RZ, RZ, R106 ;  /* 0x000000ffff9b7224 */ /* 0x000fc600078e006a */
[----:B------:R-:W5:Y:S04]  /*7d1a0*/  LDL.LU R102, [R1+0x40e0] ;  /* 0x0040e00001667983 */ /* 0x000f680000300800 */
[----:B------:R-:W5:Y:S04]  /*7d1b0*/  LDL.LU R107, [R1+0x40dc] ;  /* 0x0040dc00016b7983 */ /* 0x000f680000300800 */
[----:B------:R-:W5:Y:S01]  /*7d1c0*/  LDL.LU R106, [R1+0x40d8] ;  /* 0x0040d800016a7983 */ /* 0x000f620000300800 */
[----:B--2---:R-:W-:Y:S02]  /*7d1d0*/  IMAD.MOV.U32 R55, RZ, RZ, R122 ;  /* 0x000000ffff377224 */ /* 0x004fe400078e007a */
[----:B---3--:R-:W-:Y:S01]  /*7d1e0*/  IMAD.MOV.U32 R54, RZ, RZ, R123 ;  /* 0x000000ffff367224 */ /* 0x008fe200078e007b */
[----:B----4-:R-:W-:Y:S01]  /*7d1f0*/  MOV R53, R118 ;  /* 0x0000007600357202 */ /* 0x010fe20000000f00 */
[----:B-----5:R-:W-:-:S02]  /*7d200*/  IMAD.MOV.U32 R52, RZ, RZ, R119 ;  /* 0x000000ffff347224 */ /* 0x020fc400078e0077 */
[----:B------:R-:W2:Y:S04]  /*7d210*/  LDL.LU R119, [R1+0x40d4] ;  /* 0x0040d40001777983 */ /* 0x000ea80000300800 */
[----:B------:R-:W3:Y:S04]  /*7d220*/  LDL.LU R118, [R1+0x40d0] ;  /* 0x0040d00001767983 */ /* 0x000ee80000300800 */
[----:B------:R-:W4:Y:S04]  /*7d230*/  LDL.LU R123, [R1+0x40cc] ;  /* 0x0040cc00017b7983 */ /* 0x000f280000300800 */
[----:B------:R-:W5:Y:S01]  /*7d240*/  LDL.LU R122, [R1+0x40c8] ;  /* 0x0040c800017a7983 */ /* 0x000f620000300800 */
[----:B------:R-:W-:Y:S01]  /*7d250*/  MOV R59, R114 ;  /* 0x00000072003b7202 */ /* 0x000fe20000000f00 */
[----:B------:R-:W-:-:S02]  /*7d260*/  IMAD.MOV.U32 R58, RZ, RZ, R115 ;  /* 0x000000ffff3a7224 */ /* 0x000fc400078e0073 */
[----:B------:R-:W-:Y:S01]  /*7d270*/  IMAD.MOV.U32 R57, RZ, RZ, R110 ;  /* 0x000000ffff397224 */ /* 0x000fe200078e006e */
[----:B------:R-:W-:Y:S02]  /*7d280*/  MOV R56, R111 ;  /* 0x0000006f00387202 */ /* 0x000fe40000000f00 */
[----:B------:R-:W5:Y:S04]  /*7d290*/  LDL.LU R111, [R1+0x40c4] ;  /* 0x0040c400016f7983 */ /* 0x000f680000300800 */
[----:B------:R-:W5:Y:S04]  /*7d2a0*/  LDL.LU R110, [R1+0x40c0] ;  /* 0x0040c000016e7983 */ /* 0x000f680000300800 */
[----:B------:R-:W5:Y:S04]  /*7d2b0*/  LDL.LU R115, [R1+0x40bc] ;  /* 0x0040bc0001737983 */ /* 0x000f680000300800 */
[----:B------:R-:W5:Y:S01]  /*7d2c0*/  LDL.LU R114, [R1+0x40b8] ;  /* 0x0040b80001727983 */ /* 0x000f620000300800 */
[----:B------:R-:W-:-:S02]  /*7d2d0*/  IMAD.MOV.U32 R61, RZ, RZ, R131 ;  /* 0x000000ffff3d7224 */ /* 0x000fc400078e0083 */
[----:B------:R-:W-:Y:S01]  /*7d2e0*/  IMAD.MOV.U32 R60, RZ, RZ, R130 ;  /* 0x000000ffff3c7224 */ /* 0x000fe200078e0082 */
[----:B------:R-:W-:Y:S01]  /*7d2f0*/  MOV R62, R126 ;  /* 0x0000007e003e7202 */ /* 0x000fe20000000f00 */
[----:B------:R-:W5:Y:S01]  /*7d300*/  LDL.LU R130, [R1+0x40b4] ;  /* 0x0040b40001827983 */ /* 0x000f620000300800 */
[----:B------:R-:W-:-:S03]  /*7d310*/  IMAD.MOV.U32 R63, RZ, RZ, R127 ;  /* 0x000000ffff3f7224 */ /* 0x000fc600078e007f */
[----:B------:R-:W5:Y:S04]  /*7d320*/  LDL.LU R131, [R1+0x40b0] ;  /* 0x0040b00001837983 */ /* 0x000f680000300800 */
[----:B------:R-:W5:Y:S04]  /*7d330*/  LDL.LU R126, [R1+0x40ac] ;  /* 0x0040ac00017e7983 */ /* 0x000f680000300800 */
[----:B------:R-:W5:Y:S01]  /*7d340*/  LDL.LU R127, [R1+0x40a8] ;  /* 0x0040a800017f7983 */ /* 0x000f620000300800 */
        /* <DEDUP_REMOVED lines=12> */
[----:B--2---:R-:W-:Y:S02]  /*7d410*/  IMAD.MOV.U32 R219, RZ, RZ, R119 ;  /* 0x000000ffffdb7224 */ /* 0x004fe400078e0077 */
[----:B---3--:R-:W-:Y:S01]  /*7d420*/  IMAD.MOV.U32 R218, RZ, RZ, R118 ;  /* 0x000000ffffda7224 */ /* 0x008fe200078e0076 */
[----:B----4-:R-:W-:Y:S01]  /*7d430*/  MOV R217, R123 ;  /* 0x0000007b00d97202 */ /* 0x010fe20000000f00 */
[----:B-----5:R-:W-:Y:S02]  /*7d440*/  IMAD.MOV.U32 R216, RZ, RZ, R122 ;  /* 0x000000ffffd87224 */ /* 0x020fe400078e007a */
[----:B------:R-:W2:Y:S04]  /*7d450*/  LDL.LU R122, [R1+0x40a4] ;  /* 0x0040a400017a7983 */ /* 0x000ea80000300800 */
[----:B------:R-:W2:Y:S04]  /*7d460*/  LDL.LU R123, [R1+0x40a0] ;  /* 0x0040a000017b7983 */ /* 0x000ea80000300800 */
[----:B------:R-:W3:Y:S04]  /*7d470*/  LDL.LU R118, [R1+0x409c] ;  /* 0x00409c0001767983 */ /* 0x000ee80000300800 */
[----:B------:R-:W3:Y:S01]  /*7d480*/  LDL.LU R119, [R1+0x4098] ;  /* 0x0040980001777983 */ /* 0x000ee20000300800 */
[----:B------:R-:W-:Y:S01]  /*7d490*/  MOV R223, R111 ;  /* 0x0000006f00df7202 */ /* 0x000fe20000000f00 */
[----:B------:R-:W-:-:S02]  /*7d4a0*/  IMAD.MOV.U32 R222, RZ, RZ, R110 ;  /* 0x000000ffffde7224 */ /* 0x000fc400078e006e */
[----:B------:R-:W-:Y:S01]  /*7d4b0*/  IMAD.MOV.U32 R221, RZ, RZ, R115 ;  /* 0x000000ffffdd7224 */ /* 0x000fe200078e0073 */
[----:B------:R-:W-:Y:S02]  /*7d4c0*/  MOV R220, R114 ;  /* 0x0000007200dc7202 */ /* 0x000fe40000000f00 */
        /* <DEDUP_REMOVED lines=48> */
[----:B------:R-:W-:Y:S08]  /*7d7d0*/  HMMA.1688.F32.TF32 R36, R236, R126, R36 ;  /* 0x0000007eec24723c */ /* 0x000ff00000081024 */
[C---:B--2---:R-:W-:Y:S08]  /*7d7e0*/  HMMA.1688.F32.TF32 R136, R232.reuse, R128, R136 ;  /* 0x00000080e888723c */ /* 0x044ff00000081088 */
[C---:B---3--:R-:W-:Y:S08]  /*7d7f0*/  HMMA.1688.F32.TF32 R140, R232.reuse, R124, R140 ;  /* 0x0000007ce88c723c */ /* 0x048ff0000008108c */
[C---:B----4-:R-:W-:Y:S08]  /*7d800*/  HMMA.1688.F32.TF32 R228, R232.reuse, R116, R228 ;  /* 0x00000074e8e4723c */ /* 0x050ff000000810e4 */
[----:B-----5:R-:W-:Y:S01]  /*7d810*/  HMMA.1688.F32.TF32 R144, R232, R120, R144 ;  /* 0x00000078e890723c */ /* 0x020fe20000081090 */
[----:B------:R-:W-:Y:S04]  /*7d820*/  LDS R232, [R161+0x1c100] ;  /* 0x01c10000a1e87984 */ /* 0x000fe80000000800 */
[----:B------:R-:W-:Y:S10]  /*7d830*/  LDS R234, [R161+0x1e100] ;  /* 0x01e10000a1ea7984 */ /* 0x000ff40000000800 */
[----:B------:R-:W-:Y:S04]  /*7d840*/  STL.64 [R1+0x1690], R228 ;  /* 0x001690e401007387 */ /* 0x000fe80000100a00 */
[----:B------:R-:W-:Y:S04]  /*7d850*/  LDS R233, [R189+0x1c100] ;  /* 0x01c10000bde97984 */ /* 0x000fe80000000800 */
[----:B------:R-:W2:Y:S04]  /*7d860*/  LDS R235, [R189+0x1e100] ;  /* 0x01e10000bdeb7984 */ /* 0x000ea80000000800 */
[----:B------:R-:W-:Y:S04]  /*7d870*/  STL.64 [R1+0x1680], R144 ;  /* 0x0016809001007387 */ /* 0x000fe80000100a00 */
[----:B------:R-:W-:Y:S04]  /*7d880*/  STL.64 [R1+0x1688], R146 ;  /* 0x0016889201007387 */ /* 0x000fe80000100a00 */
[----:B------:R-:W-:Y:S04]  /*7d890*/  STL.64 [R1+0x1670], R140 ;  /* 0x0016708c01007387 */ /* 0x000fe80000100a00 */
[----:B------:R-:W-:Y:S04]  /*7d8a0*/  STL.64 [R1+0x1678], R142 ;  /* 0x0016788e01007387 */ /* 0x000fe80000100a00 */
[----:B------:R-:W-:Y:S04]  /*7d8b0*/  STL.64 [R1+0x410], R136 ;  /* 0x0004108801007387 */ /* 0x000fe80000100a00 */
[----:B------:R3:W-:Y:S01]  /*7d8c0*/  STL.64 [R1+0x418], R138 ;  /* 0x0004188a01007387 */ /* 0x0007e20000100a00 */
[C---:B------:R-:W-:Y:S08]  /*7d8d0*/  HMMA.1688.F32.TF32 R4, R236.reuse, R74, R4 ;  /* 0x0000004aec04723c */ /* 0x040ff00000081004 */
[C---:B------:R-:W-:Y:S08]  /*7d8e0*/  HMMA.1688.F32.TF32 R132, R236.reuse, R70, R132 ;  /* 0x00000046ec84723c */ /* 0x040ff00000081084 */
[C---:B---3--:R-:W-:Y:S11]  /*7d8f0*/  HMMA.1688.F32.TF32 R136, R236.reuse, R78, R220 ;  /* 0x0000004eec88723c */ /* 0x048ff600000810dc */
[----:B------:R-:W-:Y:S04]  /*7d900*/  @!UPT UIADD3 URZ, URZ, URZ, URZ ;  /* 0x0000003f3f3ff290 */ /* 0x000fe8000fffe03f */
[----:B------:R-:W-:Y:S04]  /*7d910*/  STL.64 [R1+0x400], R132 ;  /* 0x0004008401007387 */ /* 0x000fe80000100a00 */
[----:B------:R3:W-:Y:S04]  /*7d920*/  STL.64 [R1+0x408], R134 ;  /* 0x0004088601007387 */ /* 0x0007e80000100a00 */
[----:B------:R-:W-:Y:S04]  /*7d930*/  STL.64 [R1+0x3f0], R4 ;  /* 0x0003f00401007387 */ /* 0x000fe80000100a00 */
[----:B------:R4:W-:Y:S01]  /*7d940*/  STL.64 [R1+0x3f8], R6 ;  /* 0x0003f80601007387 */ /* 0x0009e20000100a00 */
[C---:B---3--:R-:W-:Y:S08]  /*7d950*/  HMMA.1688.F32.TF32 R132, R236.reuse, R82, R216 ;  /* 0x00000052ec84723c */ /* 0x048ff000000810d8 */
[C---:B----4-:R-:W-:Y:S01]  /*7d960*/  HMMA.1688.F32.TF32 R4, R236.reuse, R86, R64 ;  /* 0x00000056ec04723c */ /* 0x050fe20000081040 */
[----:B------:R-:W-:Y:S04]  /*7d970*/  STL.64 [R1+0x3e0], R136 ;  /* 0x0003e08801007387 */ /* 0x000fe80000100a00 */
[----:B------:R-:W-:Y:S03]  /*7d980*/  STL.64 [R1+0x3e8], R138 ;  /* 0x0003e88a01007387 */ /* 0x000fe60000100a00 */
[C---:B------:R-:W-:Y:S07]  /*7d990*/  HMMA.1688.F32.TF32 R64, R236.reuse, R90, R60 ;  /* 0x0000005aec40723c */ /* 0x040fee000008103c */
[----:B------:R-:W-:Y:S01]  /*7d9a0*/  STL.64 [R1+0x3d0], R132 ;  /* 0x0003d08401007387 */ /* 0x000fe20000100a00 */
[C---:B------:R-:W-:Y:S03]  /*7d9b0*/  HMMA.1688.F32.TF32 R60, R236.reuse, R94, R56 ;  /* 0x0000005eec3c723c */ /* 0x040fe60000081038 */
[----:B------:R-:W-:Y:S04]  /*7d9c0*/  STL.64 [R1+0x3d8], R134 ;  /* 0x0003d88601007387 */ /* 0x000fe80000100a00 */
[----:B------:R-:W-:Y:S04]  /*7d9d0*/  STL.64 [R1+0x3c0], R4 ;  /* 0x0003c00401007387 */ /* 0x000fe80000100a00 */
[----:B------:R3:W-:Y:S02]  /*7d9e0*/  STL.64 [R1+0x3c8], R6 ;  /* 0x0003c80601007387 */ /* 0x0007e40000100a00 */
[C---:B---3--:R-:W-:Y:S02]  /*7d9f0*/  HMMA.1688.F32.TF32 R4, R236.reuse, R98, R52 ;  /* 0x00000062ec04723c */ /* 0x048fe40000081034 */
        /* <DEDUP_REMOVED lines=19> */
[----:B------:R-:W-:Y:S04]  /*7db30*/  STL.64 [R1+0x358], R50 ;  /* 0x0003583201007387 */ /* 0x000fe80000100a00 */
[----:B------:R-:W-:Y:S04]  /*7db40*/  STL.64 [R1+0x340], R8 ;  /* 0x0003400801007387 */ /* 0x000fe80000100a00 */
[----:B------:R3:W-:Y:S09]  /*7db50*/  STL.64 [R1+0x348], R10 ;  /* 0x0003480a01007387 */ /* 0x0007f20000100a00 */
[----:B------:R-:W-:Y:S01]  /*7db60*/  STL.64 [R1+0x330], R4 ;  /* 0x0003300401007387 */ /* 0x000fe20000100a00 */
[----:B---3--:R-:W-:Y:S03]  /*7db70*/  HMMA.1688.F32.TF32 R8, R236, R130, R32 ;  /* 0x00000082ec08723c */ /* 0x008fe60000081020 */
[----:B------:R3:W-:Y:S05]  /*7db80*/  STL.64 [R1+0x338], R6 ;  /* 0x0003380601007387 */ /* 0x0007ea0000100a00 */
[C---:B-1----:R-:W-:Y:S08]  /*7db90*/  HMMA.1688.F32.TF32 R24, R240.reuse, R74, R24 ;  /* 0x0000004af018723c */ /* 0x042ff00000081018 */
[C---:B------:R-:W-:Y:S01]  /*7dba0*/  HMMA.1688.F32.TF32 R12, R240.reuse, R86, R12 ;  /* 0x00000056f00c723c */ /* 0x040fe2000008100c */
[----:B------:R-:W-:Y:S01]  /*7dbb0*/  MOV R160, R230 ;  /* 0x000000e600a07202 */ /* 0x000fe20000000f00 */
[----:B------:R-:W-:Y:S01]  /*7dbc0*/  IMAD.MOV.U32 R3, RZ, RZ, R231 ;  /* 0x000000ffff037224 */ /* 0x000fe200078e00e7 */
[----:B------:R-:W-:Y:S04]  /*7dbd0*/  LDS R236, [R161+0x1c180] ;  /* 0x01c18000a1ec7984 */ /* 0x000fe80000000800 */
[----:B------:R-:W-:Y:S01]  /*7dbe0*/  LDS R238, [R161+0x1e180] ;  /* 0x01e18000a1ee7984 */ /* 0x000fe20000000800 */
[C---:B---3--:R-:W-:Y:S03]  /*7dbf0*/  HMMA.1688.F32.TF32 R4, R240.reuse, R70, R28 ;  /* 0x00000046f004723c */ /* 0x048fe6000008101c */
[----:B------:R-:W-:Y:S04]  /*7dc00*/  STL.64 [R1+0x320], R36 ;  /* 0x0003202401007387 */ /* 0x000fe80000100a00 */
[----:B------:R-:W-:Y:S04]  /*7dc10*/  STL.64 [R1+0x328], R38 ;  /* 0x0003282601007387 */ /* 0x000fe80000100a00 */
[----:B------:R-:W-:Y:S04]  /*7dc20*/  STL.64 [R1+0x310], R8 ;  /* 0x0003100801007387 */ /* 0x000fe80000100a00 */
[----:B------:R1:W-:Y:S04]  /*7dc30*/  STL.64 [R1+0x318], R10 ;  /* 0x0003180a01007387 */ /* 0x0003e80000100a00 */
[----:B------:R-:W-:Y:S04]  /*7dc40*/  LDS R237, [R189+0x1c180] ;  /* 0x01c18000bded7984 */ /* 0x000fe80000000800 */
[----:B------:R-:W-:Y:S01]  /*7dc50*/  STL.64 [R1+0x300], R4 ;  /* 0x0003000401007387 */ /* 0x000fe20000100a00 */
[C---:B-1----:R-:W-:Y:S03]  /*7dc60*/  HMMA.1688.F32.TF32 R8, R240.reuse, R78, R20 ;  /* 0x0000004ef008723c */ /* 0x042fe60000081014 */
[----:B------:R1:W-:Y:S04]  /*7dc70*/  STL.64 [R1+0x308], R6 ;  /* 0x0003080601007387 */ /* 0x0003e80000100a00 */
[----:B------:R-:W3:Y:S01]  /*7dc80*/  LDS R239, [R189+0x1e180] ;  /* 0x01e18000bdef7984 */ /* 0x000ee20000000800 */
[C---:B-1----:R-:W-:Y:S03]  /*7dc90*/  HMMA.1688.F32.TF32 R4, R240.reuse, R82, R16 ;  /* 0x00000052f004723c */ /* 0x042fe60000081010 */
[----:B------:R-:W-:Y:S04]  /*7dca0*/  STL.64 [R1+0x2f0], R24 ;  /* 0x0002f01801007387 */ /* 0x000fe80000100a00 */
[----:B------:R-:W-:Y:S08]  /*7dcb0*/  STL.64 [R1+0x2f8], R26 ;  /* 0x0002f81a01007387 */ /* 0x000ff00000100a00 */
[----:B------:R-:W-:Y:S04]  /*7dcc0*/  STL.64 [R1+0x2e0], R8 ;  /* 0x0002e00801007387 */ /* 0x000fe80000100a00 */
[----:B------:R1:W-:Y:S04]  /*7dcd0*/  STL.64 [R1+0x2e8], R10 ;  /* 0x0002e80a01007387 */ /* 0x0003e80000100a00 */
[----:B------:R-:W-:Y:S01]  /*7dce0*/  STL.64 [R1+0x2d0], R4 ;  /* 0x0002d00401007387 */ /* 0x000fe20000100a00 */
[C---:B-1----:R-:W-:Y:S03]  /*7dcf0*/  HMMA.1688.F32.TF32 R8, R240.reuse, R90, R244 ;  /* 0x0000005af008723c */ /* 0x042fe600000810f4 */
[----:B------:R1:W-:Y:S05]  /*7dd00*/  STL.64 [R1+0x2d8], R6 ;  /* 0x0002d80601007387 */ /* 0x0003ea0000100a00 */
[----:B-1----:R-:W-:Y:S01]  /*7dd10*/  HMMA.1688.F32.TF32 R4, R240, R94, R248 ;  /* 0x0000005ef004723c */ /* 0x002fe200000810f8 */
[----:B------:R1:W-:Y:S04]  /*7dd20*/  STL.64 [R1+0x2c0], R12 ;  /* 0x0002c00c01007387 */ /* 0x0003e80000100a00 */
[----:B------:R4:W-:Y:S10]  /*7dd30*/  STL.64 [R1+0x2c8], R14 ;  /* 0x0002c80e01007387 */ /* 0x0009f40000100a00 */
[----:B------:R5:W-:Y:S04]  /*7dd40*/  STL.64 [R1+0x2b0], R8 ;  /* 0x0002b00801007387 */ /* 0x000be80000100a00 */
[----:B------:R1:W-:Y:S04]  /*7dd50*/  STL.64 [R1+0x2b8], R10 ;  /* 0x0002b80a01007387 */ /* 0x0003e80000100a00 */
[----:B------:R1:W-:Y:S04]  /*7dd60*/  STL.64 [R1+0x2a0], R4 ;  /* 0x0002a00401007387 */ /* 0x0003e80000100a00 */
[----:B------:R-:W2:Y:S04]  /*7dd70*/  LDL.LU R244, [R1+0xc70] ;  /* 0x000c700001f47983 */ /* 0x000ea80000300800 */
[----:B------:R-:W2:Y:S04]  /*7dd80*/  LDL.LU R245, [R1+0xc74] ;  /* 0x000c740001f57983 */ /* 0x000ea80000300800 */
[----:B------:R-:W2:Y:S04]  /*7dd90*/  LDL.LU R246, [R1+0xc78] ;  /* 0x000c780001f67983 */ /* 0x000ea80000300800 */
[----:B------:R-:W2:Y:S04]  /*7dda0*/  LDL.LU R247, [R1+0xc7c] ;  /* 0x000c7c0001f77983 */ /* 0x000ea80000300800 */
        /* <DEDUP_REMOVED lines=91> */
[C---:B---3--:R-:W-:Y:S08]  /*7e360*/  HMMA.1688.F32.TF32 R64, R240.reuse, R114, R64 ;  /* 0x00000072f040723c */ /* 0x048ff00000081040 */
[C---:B----4-:R-:W-:Y:S08]  /*7e370*/  HMMA.1688.F32.TF32 R136, R240.reuse, R102, R4 ;  /* 0x00000066f088723c */ /* 0x050ff00000081004 */
        /* <DEDUP_REMOVED lines=12> */
[----:B------:R-:W-:Y:S01]  /*7e440*/  STL.64 [R1+0x840], R132 ;  /* 0x0008408401007387 */ /* 0x000fe20000100a00 */
[C---:B------:R-:W-:Y:S03]  /*7e450*/  HMMA.1688.F32.TF32 R60, R240.reuse, R122, R56 ;  /* 0x0000007af03c723c */ /* 0x040fe60000081038 */
[----:B------:R-:W-:Y:S04]  /*7e460*/  STL.64 [R1+0x848], R134 ;  /* 0x0008488601007387 */ /* 0x000fe80000100a00 */
[----:B------:R-:W-:Y:S01]  /*7e470*/  STL.64 [R1+0x830], R64 ;  /* 0x0008304001007387 */ /* 0x000fe20000100a00 */
[C---:B------:R-:W-:Y:S03]  /*7e480*/  HMMA.1688.F32.TF32 R56, R240.reuse, R126, R52 ;  /* 0x0000007ef038723c */ /* 0x040fe60000081034 */
        /* <DEDUP_REMOVED lines=21> */
[----:B------:R-:W-:Y:S01]  /*7e5e0*/  STL.64 [R1+0x7d8], R50 ;  /* 0x0007d83201007387 */ /* 0x000fe20000100a00 */
[C---:B------:R-:W-:Y:S07]  /*7e5f0*/  HMMA.1688.F32.TF32 R8, R232.reuse, R86, R40 ;  /* 0x00000056e808723c */ /* 0x040fee0000081028 */
[----:B------:R-:W-:Y:S04]  /*7e600*/  STL.64 [R1+0x7b0], R4 ;  /* 0x0007b00401007387 */ /* 0x000fe80000100a00 */
[----:B------:R1:W-:Y:S02]  /*7e610*/  STL.64 [R1+0x7b8], R6 ;  /* 0x0007b80601007387 */ /* 0x0003e40000100a00 */
[C---:B-1----:R-:W-:Y:S11]  /*7e620*/  HMMA.1688.F32.TF32 R4, R232.reuse, R82, R44 ;  /* 0x00000052e804723c */ /* 0x042ff6000008102c */
[----:B------:R-:W-:Y:S11]  /*7e630*/  @!UPT UIADD3 URZ, URZ, URZ, URZ ;  /* 0x0000003f3f3ff290 */ /* 0x000ff6000fffe03f */
[----:B------:R-:W-:Y:S01]  /*7e640*/  @!UPT UIADD3 URZ, URZ, URZ, URZ ;  /* 0x0000003f3f3ff290 */ /* 0x000fe2000fffe03f */
        /* <DEDUP_REMOVED lines=17> */
[----:B------:R1:W-:Y:S02]  /*7e760*/  STL.64 [R1+0x738], R6 ;  /* 0x0007380601007387 */ /* 0x0003e40000100a00 */
[C---:B-1----:R-:W-:Y:S03]  /*7e770*/  HMMA.1688.F32.TF32 R4, R232.reuse, R110, R16 ;  /* 0x0000006ee804723c */ /* 0x042fe60000081010 */
[----:B------:R-:W-:Y:S04]  /*7e780*/  STL.64 [R1+0x720], R8 ;  /* 0x0007200801007387 */ /* 0x000fe80000100a00 */
[----:B------:R1:W-:Y:S02]  /*7e790*/  STL.64 [R1+0x728], R10 ;  /* 0x0007280a01007387 */ /* 0x0003e40000100a00 */
[C---:B-1----:R-:W-:Y:S11]  /*7e7a0*/  HMMA.1688.F32.TF32 R8, R232.reuse, R118, R244 ;  /* 0x00000076e808723c */ /* 0x042ff600000810f4 */
[----:B------:R-:W-:Y:S03]  /*7e7b0*/  @!UPT UIADD3 URZ, URZ, URZ, URZ ;  /* 0x0000003f3f3ff290 */ /* 0x000fe6000fffe03f */
[----:B------:R-:W-:Y:S04]  /*7e7c0*/  STL.64 [R1+0x710], R4 ;  /* 0x0007100401007387 */ /* 0x000fe80000100a00 */
[----:B------:R-:W-:Y:S04]  /*7e7d0*/  STL.64 [R1+0x718], R6 ;  /* 0x0007180601007387 */ /* 0x000fe80000100a00 */
        /* <DEDUP_REMOVED lines=118> */
[----:B---3--:R-:W-:Y:S08]  /*7ef40*/  HMMA.1688.F32.TF32 R132, R236, R78, R132 ;  /* 0x0000004eec84723c */ /* 0x008ff00000081084 */
[C---:B----4-:R-:W-:Y:S08]  /*7ef50*/  HMMA.1688.F32.TF32 R144, R232.reuse, R130, R144 ;  /* 0x00000082e890723c */ /* 0x050ff00000081090 */
[----:B-----5:R-:W-:Y:S01]  /*7ef60*/  HMMA.1688.F32.TF32 R228, R232, R126, R228 ;  /* 0x0000007ee8e4723c */ /* 0x020fe200000810e4 */
[----:B------:R-:W-:Y:S04]  /*7ef70*/  LDS R232, [R161+0x1c280] ;  /* 0x01c28000a1e87984 */ /* 0x000fe80000000800 */
[----:B------:R-:W-:Y:S03]  /*7ef80*/  LDS R234, [R161+0x1e280] ;  /* 0x01e28000a1ea7984 */ /* 0x000fe60000000800 */
[----:B------:R-:W-:Y:S01]  /*7ef90*/  HMMA.1688.F32.TF32 R24, R240, R82, R24 ;  /* 0x00000052f018723c */ /* 0x000fe20000081018 */
[----:B------:R-:W-:Y:S04]  /*7efa0*/  LDS R233, [R189+0x1c280] ;  /* 0x01c28000bde97984 */ /* 0x000fe80000000800 */
[----:B------:R-:W1:Y:S03]  /*7efb0*/  LDS R235, [R189+0x1e280] ;  /* 0x01e28000bdeb7984 */ /* 0x000e660000000800 */
[C---:B------:R-:W-:Y:S08]  /*7efc0*/  HMMA.1688.F32.TF32 R136, R236.reuse, R74, R136 ;  /* 0x0000004aec88723c */ /* 0x040ff00000081088 */
[C---:B------:R-:W-:Y:S01]  /*7efd0*/  HMMA.1688.F32.TF32 R140, R236.reuse, R70, R140 ;  /* 0x00000046ec8c723c */ /* 0x040fe2000008108c */
[----:B------:R-:W-:Y:S04]  /*7efe0*/  STL.64 [R1+0x6a0], R228 ;  /* 0x0006a0e401007387 */ /* 0x000fe80000100a00 */
[----:B------:R-:W-:Y:S04]  /*7eff0*/  STL.64 [R1+0x6a8], R230 ;  /* 0x0006a8e601007387 */ /* 0x000fe80000100a00 */
[----:B------:R-:W-:Y:S04]  /*7f000*/  STL.64 [R1+0x260], R144 ;  /* 0x0002609001007387 */ /* 0x000fe80000100a00 */
[----:B------:R-:W-:Y:S10]  /*7f010*/  STL.64 [R1+0x268], R146 ;  /* 0x0002689201007387 */ /* 0x000ff40000100a00 */
        /* <DEDUP_REMOVED lines=37> */
[----:B--2---:R-:W-:Y:S02]  /*7f270*/  HMMA.1688.F32.TF32 R4, R236, R130, R40 ;  /* 0x00000082ec04723c */ /* 0x004fe40000081028 */
[----:B------:R-:W-:Y:S04]  /*7f280*/  STL.64 [R1+0x180], R48 ;  /* 0x0001803001007387 */ /* 0x000fe80000100a00 */
[----:B------:R-:W-:Y:S02]  /*7f290*/  STL.64 [R1+0x188], R50 ;  /* 0x0001883201007387 */ /* 0x000fe40000100a00 */
[C---:B------:R-:W-:Y:S02]  /*7f2a0*/  HMMA.1688.F32.TF32 R36, R240.reuse, R70, R36 ;  /* 0x00000046f024723c */ /* 0x040fe40000081024 */
[----:B------:R-:W-:Y:S04]  /*7f2b0*/  STL.64 [R1+0x170], R8 ;  /* 0x0001700801007387 */ /* 0x000fe80000100a00 */
[----:B------:R2:W-:Y:S02]  /*7f2c0*/  STL.64 [R1+0x178], R10 ;  /* 0x0001780a01007387 */ /* 0x0005e40000100a00 */
[C---:B------:R-:W-:Y:S02]  /*7f2d0*/  HMMA.1688.F32.TF32 R12, R240.reuse, R94, R12 ;  /* 0x0000005ef00c723c */ /* 0x040fe4000008100c */
[----:B------:R-:W-:Y:S04]  /*7f2e0*/  LDS R236, [R161+0x1c380] ;  /* 0x01c38000a1ec7984 */ /* 0x000fe80000000800 */
[----:B------:R-:W-:Y:S02]  /*7f2f0*/  LDS R238, [R161+0x1e380] ;  /* 0x01e38000a1ee7984 */ /* 0x000fe40000000800 */
[C---:B--2---:R-:W-:Y:S02]  /*7f300*/  HMMA.1688.F32.TF32 R8, R240.reuse, R74, R32 ;  /* 0x0000004af008723c */ /* 0x044fe40000081020 */
        /* <DEDUP_REMOVED lines=8> */
[----:B------:R2:W-:Y:S08]  /*7f390*/  STL.64 [R1+0x138], R10 ;  /* 0x0001380a01007387 */ /* 0x0005f00000100a00 */
[----:B------:R-:W-:Y:S01]  /*7f3a0*/  STL.64 [R1+0x120], R4 ;  /* 0x0001200401007387 */ /* 0x000fe20000100a00 */
[C---:B--2---:R-:W-:Y:S03]  /*7f3b0*/  HMMA.1688.F32.TF32 R8, R240.reuse, R86, R20 ;  /* 0x00000056f008723c */ /* 0x044fe60000081014 */
[----:B------:R2:W-:Y:S05]  /*7f3c0*/  STL.64 [R1+0x128], R6 ;  /* 0x0001280601007387 */ /* 0x0005ea0000100a00 */
[C---:B--2---:R-:W-:Y:S01]  /*7f3d0*/  HMMA.1688.F32.TF32 R4, R240.reuse, R90, R16 ;  /* 0x0000005af004723c */ /* 0x044fe20000081010 */
[----:B------:R-:W-:Y:S04]  /*7f3e0*/  STL.64 [R1+0x110], R24 ;  /* 0x0001101801007387 */ /* 0x000fe80000100a00 */
[----:B------:R-:W-:Y:S10]  /*7f3f0*/  STL.64 [R1+0x118], R26 ;  /* 0x0001181a01007387 */ /* 0x000ff40000100a00 */
[----:B------:R-:W-:Y:S04]  /*7f400*/  STL.64 [R1+0x100], R8 ;  /* 0x0001000801007387 */ /* 0x000fe80000100a00 */
[----:B------:R2:W-:Y:S04]  /*7f410*/  STL.64 [R1+0x108], R10 ;  /* 0x0001080a01007387 */ /* 0x0005e80000100a00 */
[----:B------:R-:W-:Y:S01]  /*7f420*/  STL.64 [R1+0xf0], R4 ;  /* 0x0000f00401007387 */ /* 0x000fe20000100a00 */
[C---:B--2---:R-:W-:Y:S03]  /*7f430*/  HMMA.1688.F32.TF32 R8, R240.reuse, R98, R244 ;  /* 0x00000062f008723c */ /* 0x044fe600000810f4 */
[----:B------:R2:W-:Y:S05]  /*7f440*/  STL.64 [R1+0xf8], R6 ;  /* 0x0000f80601007387 */ /* 0x0005ea0000100a00 */
[C---:B--2---:R-:W-:Y:S01]  /*7f450*/  HMMA.1688.F32.TF32 R4, R240.reuse, R102, R248 ;  /* 0x00000066f004723c */ /* 0x044fe200000810f8 */
[----:B------:R2:W-:Y:S04]  /*7f460*/  STL.64 [R1+0xe0], R12 ;  /* 0x0000e00c01007387 */ /* 0x0005e80000100a00 */
[----:B------:R4:W-:Y:S04]  /*7f470*/  STL.64 [R1+0xe8], R14 ;  /* 0x0000e80e01007387 */ /* 0x0009e80000100a00 */
[----:B------:R-:W5:Y:S06]  /*7f480*/  LDL.LU R244, [R1+0xdd0] ;  /* 0x000dd00001f47983 */ /* 0x000f6c0000300800 */
[----:B------:R-:W-:Y:S04]  /*7f490*/  STL.64 [R1+0xd0], R8 ;  /* 0x0000d00801007387 */ /* 0x000fe80000100a00 */
[----:B------:R-:W-:Y:S04]  /*7f4a0*/  STL.64 [R1+0xd8], R10 ;  /* 0x0000d80a01007387 */ /* 0x000fe80000100a00 */
[----:B------:R1:W-:Y:S04]  /*7f4b0*/  STL.64 [R1+0x160], R4 ;  /* 0x0001600401007387 */ /* 0x0003e80000100a00 */
[----:B------:R1:W-:Y:S04]  /*7f4c0*/  STL.64 [R1+0x168], R6 ;  /* 0x0001680601007387 */ /* 0x0003e80000100a00 */
[----:B------:R-:W5:Y:S04]  /*7f4d0*/  LDL.LU R245, [R1+0xdd4] ;  /* 0x000dd40001f57983 */ /* 0x000f680000300800 */
[----:B------:R-:W5:Y:S04]  /*7f4e0*/  LDL.LU R246, [R1+0xdd8] ;  /* 0x000dd80001f67983 */ /* 0x000f680000300800 */
[----:B------:R-:W5:Y:S04]  /*7f4f0*/  LDL.LU R247, [R1+0xddc] ;  /* 0x000ddc0001f77983 */ /* 0x000f680000300800 */
[----:B--2---:R-:W2:Y:S04]  /*7f500*/  LDL.LU R12, [R1+0xdf0] ;  /* 0x000df000010c7983 */ /* 0x004ea80000300800 */
[----:B------:R-:W2:Y:S04]  /*7f510*/  LDL.LU R13, [R1+0xdf4] ;  /* 0x000df400010d7983 */ /* 0x000ea80000300800 */
[----:B----4-:R-:W2:Y:S04]  /*7f520*/  LDL.LU R14, [R1+0xdf8] ;  /* 0x000df800010e7983 */ /* 0x010ea80000300800 */
[----:B------:R-:W2:Y:S04]  /*7f530*/  LDL.LU R15, [R1+0xdfc] ;  /* 0x000dfc00010f7983 */ /* 0x000ea80000300800 */
        /* <DEDUP_REMOVED lines=88> */
[C---:B-----5:R-:W-:Y:S08]  /*7fac0*/  HMMA.1688.F32.TF32 R140, R240.reuse, R106, R132 ;  /* 0x0000006af08c723c */ /* 0x060ff00000081084 */
[C---:B------:R-:W-:Y:S11]  /*7fad0*/  HMMA.1688.F32.TF32 R132, R240.reuse, R114, R220 ;  /* 0x00000072f084723c */ /* 0x040ff600000810dc */
        /* <DEDUP_REMOVED lines=30> */
[C---:B-1----:R-:W-:Y:S11]  /*7fcc0*/  HMMA.1688.F32.TF32 R4, R232.reuse, R82, R48 ;  /* 0x00000052e804723c */ /* 0x042ff60000081030 */
[----:B------:R-:W-:Y:S11]  /*7fcd0*/  @!UPT UIADD3 URZ, URZ, URZ, URZ ;  /* 0x0000003f3f3ff290 */ /* 0x000ff6000fffe03f */
[----:B------:R-:W-:Y:S01]  /*7fce0*/  @!UPT UIADD3 URZ, URZ, URZ, URZ ;  /* 0x0000003f3f3ff290 */ /* 0x000fe2000fffe03f */
        /* <DEDUP_REMOVED lines=31> */
[----:B------:R1:W-:Y:S04]  /*7fee0*/  STL.64 [R1+0x1530], R12 ;  /* 0x0015300c01007387 */ /* 0x0003e80000100a00 */
[----:B------:R3:W-:Y:S04]  /*7fef0*/  STL.64 [R1+0x1538], R14 ;  /* 0x0015380e01007387 */ /* 0x0007e80000100a00 */
[----:B------:R-:W4:Y:S06]  /*7ff00*/  LDL.LU R244, [R1+0xa30] ;  /* 0x000a300001f47983 */ /* 0x000f2c0000300800 */
[----:B------:R5:W-:Y:S04]  /*7ff10*/  STL.64 [R1+0x1520], R8 ;  /* 0x0015200801007387 */ /* 0x000be80000100a00 */
[----:B------:R1:W-:Y:S04]  /*7ff20*/  STL.64 [R1+0x1528], R10 ;  /* 0x0015280a01007387 */ /* 0x0003e80000100a00 */
[----:B------:R-:W-:Y:S04]  /*7ff30*/  LDS R232, [R161+0x1c400] ;  /* 0x01c40000a1e87984 */ /* 0x000fe80000000800 */
[----:B------:R1:W-:Y:S04]  /*7ff40*/  STL.64 [R1+0x1110], R4 ;  /* 0x0011100401007387 */ /* 0x0003e80000100a00 */
[----:B------:R1:W-:Y:S04]  /*7ff50*/  STL.64 [R1+0x1118], R6 ;  /* 0x0011180601007387 */ /* 0x0003e80000100a00 */
[----:B------:R-:W4:Y:S04]  /*7ff60*/  LDL.LU R245, [R1+0xa34] ;  /* 0x000a340001f57983 */ /* 0x000f280000300800 */
[----:B------:R-:W4:Y:S04]  /*7ff70*/  LDL.LU R246, [R1+0xa38] ;  /* 0x000a380001f67983 */ /* 0x000f280000300800 */
[----:B------:R-:W4:Y:S04]  /*7ff80*/  LDL.LU R247, [R1+0xa3c] ;  /* 0x000a3c0001f77983 */ /* 0x000f280000300800 */
        /* <DEDUP_REMOVED lines=105> */
[----:B------:R-:W-:Y:S04]  /*80620*/  LDS R234, [R161+0x1e400] ;  /* 0x01e40000a1ea7984 */ /* 0x000fe80000000800 */
        /* <DEDUP_REMOVED lines=59> */
[C---:B-1----:R-:W-:Y:S08]  /*809e0*/  HMMA.1688.F32.TF32 R52, R240.reuse, R126, R48 ;  /* 0x0000007ef034723c */ /* 0x042ff00000081030 */
[----:B------:R-:W-:Y:S08]  /*809f0*/  HMMA.1688.F32.TF32 R48, R240, R130, R8 ;  /* 0x00000082f030723c */ /* 0x000ff00000081008 */
        /* <DEDUP_REMOVED lines=116> */
[----:B--2---:R-:W-:Y:S08]  /*81140*/  HMMA.1688.F32.TF32 R8, R232, R78, R8 ;  /* 0x0000004ee808723c */ /* 0x004ff00000081008 */
[C---:B---3--:R-:W-:Y:S08]  /*81150*/  HMMA.1688.F32.TF32 R148, R236.reuse, R126, R148 ;  /* 0x0000007eec94723c */ /* 0x048ff00000081094 */
[C---:B----4-:R-:W-:Y:S08]  /*81160*/  HMMA.1688.F32.TF32 R56, R236.reuse, R118, R56 ;  /* 0x00000076ec38723c */ /* 0x050ff00000081038 */
[C---:B-----5:R-:W-:Y:S08]  /*81170*/  HMMA.1688.F32.TF32 R60, R236.reuse, R114, R60 ;  /* 0x00000072ec3c723c */ /* 0x060ff0000008103c */
[----:B------:R-:W-:Y:S11]  /*81180*/  HMMA.1688.F32.TF32 R52, R236, R122, R52 ;  /* 0x0000007aec34723c */ /* 0x000ff60000081034 */
[----:B------:R-:W-:Y:S04]  /*81190*/  @!UPT UIADD3 URZ, URZ, URZ, URZ ;  /* 0x0000003f3f3ff290 */ /* 0x000fe8000fffe03f */
[----:B------:R-:W-:Y:S01]  /*811a0*/  STL.64 [R1+0x14f0], R60 ;  /* 0x0014f03c01007387 */ /* 0x000fe20000100a00 */
[C---:B------:R-:W-:Y:S03]  /*811b0*/  HMMA.1688.F32.TF32 R152, R232.reuse, R70, R152 ;  /* 0x00000046e898723c */ /* 0x040fe60000081098 */
[----:B------:R1:W-:Y:S04]  /*811c0*/  STL.64 [R1+0x14f8], R62 ;  /* 0x0014f83e01007387 */ /* 0x0003e80000100a00 */
[----:B-1----:R-:W2:Y:S01]  /*811d0*/  LDL.LU.64 R62, [R1+0x3fa0] ;  /* 0x003fa000013e7983 */ /* 0x002ea20000300a00 */
[C---:B------:R-:W-:Y:S03]  /*811e0*/  HMMA.1688.F32.TF32 R48, R232.reuse, R74, R48 ;  /* 0x0000004ae830723c */ /* 0x040fe60000081030 */
        /* <DEDUP_REMOVED lines=13> */
[----:B------:R-:W-:Y:S04]  /*812c0*/  STL.64 [R1+0x14b0], R152 ;  /* 0x0014b09801007387 */ /* 0x000fe80000100a00 */
[----:B------:R-:W-:Y:S04]  /*812d0*/  STL.64 [R1+0x14b8], R154 ;  /* 0x0014b89a01007387 */ /* 0x000fe80000100a00 */
        /* <DEDUP_REMOVED lines=19> */
[----:B------:R-:W-:Y:S01]  /*81410*/  STL.64 [R1+0x1440], R28 ;  /* 0x0014401c01007387 */ /* 0x000fe20000100a00 */
[C---:B------:R-:W-:Y:S03]  /*81420*/  HMMA.1688.F32.TF32 R20, R232.reuse, R106, R20 ;  /* 0x0000006ae814723c */ /* 0x040fe60000081014 */
[----:B------:R-:W-:Y:S09]  /*81430*/  STL.64 [R1+0x1448], R30 ;  /* 0x0014481e01007387 */ /* 0x000ff20000100a00 */
[----:B------:R-:W-:Y:S04]  /*81440*/  STL.64 [R1+0x1430], R8 ;  /* 0x0014300801007387 */ /* 0x000fe80000100a00 */
[----:B------:R1:W-:Y:S02]  /*81450*/  STL.64 [R1+0x1438], R10 ;  /* 0x0014380a01007387 */ /* 0x0003e40000100a00 */
[C---:B-1----:R-:W-:Y:S05]  /*81460*/  HMMA.1688.F32.TF32 R8, R232.reuse, R110, R16 ;  /* 0x0000006ee808723c */ /* 0x042fea0000081010 */
[----:B------:R-:W-:Y:S04]  /*81470*/  STL.64 [R1+0x1420], R20 ;  /* 0x0014201401007387 */ /* 0x000fe80000100a00 */
[----:B------:R-:W-:Y:S01]  /*81480*/  STL.64 [R1+0x1428], R22 ;  /* 0x0014281601007387 */ /* 0x000fe20000100a00 */
[C---:B------:R-:W-:Y:S08]  /*81490*/  HMMA.1688.F32.TF32 R12, R232.reuse, R114, R12 ;  /* 0x00000072e80c723c */ /* 0x040ff0000008100c */
[C---:B------:R-:W-:Y:S05]  /*814a0*/  HMMA.1688.F32.TF32 R16, R232.reuse, R118, R244 ;  /* 0x00000076e810723c */ /* 0x040fea00000810f4 */
[----:B------:R-:W-:Y:S04]  /*814b0*/  STL.64 [R1+0x1410], R8 ;  /* 0x0014100801007387 */ /* 0x000fe80000100a00 */
[----:B------:R1:W-:Y:S02]  /*814c0*/  STL.64 [R1+0x1418], R10 ;  /* 0x0014180a01007387 */ /* 0x0003e40000100a00 */
[----:B-1----:R-:W-:Y:S04]  /*814d0*/  HMMA.1688.F32.TF32 R8, R232, R122, R248 ;  /* 0x0000007ae808723c */ /* 0x002fe800000810f8 */
[----:B------:R1:W-:Y:S04]  /*814e0*/  STL.64 [R1+0x1400], R12 ;  /* 0x0014000c01007387 */ /* 0x0003e80000100a00 */
[----:B------:R2:W-:Y:S04]  /*814f0*/  STL.64 [R1+0x1408], R14 ;  /* 0x0014080e01007387 */ /* 0x0005e80000100a00 */
[----:B-1----:R-:W3:Y:S04]  /*81500*/  LDL.LU R12, [R1+0x610] ;  /* 0x00061000010c7983 */ /* 0x002ee80000300800 */
[----:B------:R-:W-:Y:S04]  /*81510*/  STL.64 [R1+0x13f0], R16 ;  /* 0x0013f01001007387 */ /* 0x000fe80000100a00 */
[----:B------:R-:W-:Y:S04]  /*81520*/  STL.64 [R1+0x13f8], R18 ;  /* 0x0013f81201007387 */ /* 0x000fe80000100a00 */
[----:B------:R1:W-:Y:S04]  /*81530*/  STL.64 [R1+0x13e0], R8 ;  /* 0x0013e00801007387 */ /* 0x0003e80000100a00 */
[----:B------:R1:W-:Y:S04]  /*81540*/  STL.64 [R1+0x13e8], R10 ;  /* 0x0013e80a01007387 */ /* 0x0003e80000100a00 */
        /* <DEDUP_REMOVED lines=54> */
[----:B------:R-:W5:Y:S01]  /*818b0*/  LDL.LU R247, [R1+0x60c] ;  /* 0x00060c0001f77983 */ /* 0x000f620000300800 */
[----:B------:R-:W-:Y:S03]  /*818c0*/  HMMA.1688.F32.TF32 R240, R236, R130, R240 ;  /* 0x00000082ecf0723c */ /* 0x000fe600000810f0 */
[----:B------:R-:W-:Y:S04]  /*818d0*/  LDS R236, [R161+0x1c500] ;  /* 0x01c50000a1ec7984 */ /* 0x000fe80000000800 */
[----:B------:R-:W-:Y:S04]  /*818e0*/  LDS R238, [R161+0x1e500] ;  /* 0x01e50000a1ee7984 */ /* 0x000fe80000000800 */
[----:B------:R-:W-:Y:S04]  /*818f0*/  LDS R237, [R189+0x1c500] ;  /* 0x01c50000bded7984 */ /* 0x000fe80000000800 */
[----:B------:R-:W-:Y:S01]  /*81900*/  LDS R239, [R189+0x1e500] ;  /* 0x01e50000bdef7984 */ /* 0x000fe20000000800 */
[C---:B--2---:R-:W-:Y:S11]  /*81910*/  HMMA.1688.F32.TF32 R248, R232.reuse, R126, R248 ;  /* 0x0000007ee8f8723c */ /* 0x044ff600000810f8 */
[----:B------:R-:W-:Y:S11]  /*81920*/  @!UPT UIADD3 URZ, URZ, URZ, URZ ;  /* 0x0000003f3f3ff290 */ /* 0x000ff6000fffe03f */
[----:B------:R-:W-:Y:S01]  /*81930*/  @!UPT UIADD3 URZ, URZ, URZ, URZ ;  /* 0x0000003f3f3ff290 */ /* 0x000fe2000fffe03f */
[----:B------:R1:W-:Y:S04]  /*81940*/  STL.64 [R1+0x13d0], R248 ;  /* 0x0013d0f801007387 */ /* 0x0003e80000100a00 */
[----:B------:R-:W-:Y:S04]  /*81950*/  STL.64 [R1+0x13d8], R250 ;  /* 0x0013d8fa01007387 */ /* 0x000fe80000100a00 */
[----:B-1----:R-:W2:Y:S01]  /*81960*/  LDL.LU R248, [R1+0x5f0] ;  /* 0x0005f00001f87983 */ /* 0x002ea20000300800 */
[----:B------:R-:W-:Y:S01]  /*81970*/  MOV R252, R240 ;  /* 0x000000f000fc7202 */ /* 0x000fe20000000f00 */
[----:B------:R-:W-:Y:S01]  /*81980*/  IMAD.MOV.U32 R191, RZ, RZ, R241 ;  /* 0x000000ffffbf7224 */ /* 0x000fe200078e00f1 */
[----:B------:R-:W-:Y:S01]  /*81990*/  MOV R163, R243 ;  /* 0x000000f300a37202 */ /* 0x000fe20000000f00 */
[----:B------:R-:W-:Y:S01]  /*819a0*/  IMAD.MOV.U32 R190, RZ, RZ, R242 ;  /* 0x000000ffffbe7224 */ /* 0x000fe200078e00f2 */
[----:B------:R-:W-:Y:S04]  /*819b0*/  LDS R240, [R161+0x1c480] ;  /* 0x01c48000a1f07984 */ /* 0x000fe80000000800 */
[----:B------:R-:W-:Y:S04]  /*819c0*/  LDS R242, [R161+0x1e480] ;  /* 0x01e48000a1f27984 */ /* 0x000fe80000000800 */
[----:B------:R-:W-:Y:S04]  /*819d0*/  LDS R241, [R189+0x1c480] ;  /* 0x01c48000bdf17984 */ /* 0x000fe80000000800 */
[----:B------:R-:W1:Y:S01]  /*819e0*/  LDS R243, [R189+0x1e480] ;  /* 0x01e48000bdf37984 */ /* 0x000e620000000800 */
[----:B---3--:R-:W-:Y:S03]  /*819f0*/  HMMA.1688.F32.TF32 R232, R232, R130, R152 ;  /* 0x00000082e8e8723c */ /* 0x008fe60000081098 */
[----:B------:R-:W3:Y:S04]  /*81a00*/  LDL.LU.64 R154, [R1+0x3f60] ;  /* 0x003f6000019a7983 */ /* 0x000ee80000300a00 */
[----:B------:R-:W3:Y:S01]  /*81a10*/  LDL.LU.64 R152, [R1+0x3f58] ;  /* 0x003f580001987983 */ /* 0x000ee20000300a00 */
[C---:B-1----:R-:W-:Y:S11]  /*81a20*/  HMMA.1688.F32.TF32 R48, R240.reuse, R70, R48 ;  /* 0x00000046f030723c */ /* 0x042ff60000081030 */
[----:B------:R-:W-:Y:S04]  /*81a30*/  @!UPT UIADD3 URZ, URZ, URZ, URZ ;  /* 0x0000003f3f3ff290 */ /* 0x000fe8000fffe03f */
[----:B------:R-:W-:Y:S04]  /*81a40*/  STL.64 [R1+0xfa0], R232 ;  /* 0x000fa0e801007387 */ /* 0x000fe80000100a00 */
[----:B------:R-:W-:Y:S01]  /*81a50*/  STL.64 [R1+0xfa8], R234 ;  /* 0x000fa8ea01007387 */ /* 0x000fe20000100a00 */
[C---:B------:R-:W-:Y:S01]  /*81a60*/  HMMA.1688.F32.TF32 R44, R240.reuse, R78, R44 ;  /* 0x0000004ef02c723c */ /* 0x040fe2000008102c */
[----:B------:R-:W-:Y:S01]  /*81a70*/  IMAD.MOV.U32 R249, RZ, RZ, R162 ;  /* 0x000000fffff97224 */ /* 0x000fe200078e00a2 */
[----:B------:R-:W-:Y:S01]  /*81a80*/  MOV R251, R0 ;  /* 0x0000000000fb7202 */ /* 0x000fe20000000f00 */
[----:B------:R-:W-:Y:S01]  /*81a90*/  IMAD.MOV.U32 R250, RZ, RZ, R2 ;  /* 0x000000fffffa7224 */ /* 0x000fe200078e0002 */
[----:B------:R-:W-:Y:S04]  /*81aa0*/  LDS R232, [R161+0x1c580] ;  /* 0x01c58000a1e87984 */ /* 0x000fe80000000800 */
[C---:B----4-:R-:W-:Y:S01]  /*81ab0*/  HMMA.1688.F32.TF32 R36, R240.reuse, R86, R36 ;  /* 0x00000056f024723c */ /* 0x050fe20000081024 */
[----:B------:R-:W-:Y:S04]  /*81ac0*/  LDS R234, [R161+0x1e580] ;  /* 0x01e58000a1ea7984 */ /* 0x000fe80000000800 */
[----:B------:R-:W-:Y:S04]  /*81ad0*/  LDS R233, [R189+0x1c580] ;  /* 0x01c58000bde97984 */ /* 0x000fe80000000800 */
[----:B------:R-:W-:Y:S04]  /*81ae0*/  STL.64 [R1+0xf90], R48 ;  /* 0x000f903001007387 */ /* 0x000fe80000100a00 */
[----:B------:R1:W-:Y:S01]  /*81af0*/  STL.64 [R1+0xf98], R50 ;  /* 0x000f983201007387 */ /* 0x0003e20000100a00 */
[C---:B------:R-:W-:Y:S03]  /*81b00*/  HMMA.1688.F32.TF32 R32, R240.reuse, R90, R32 ;  /* 0x0000005af020723c */ /* 0x040fe60000081020 */
[----:B------:R-:W4:Y:S05]  /*81b10*/  LDS R235, [R189+0x1e580] ;  /* 0x01e58000bdeb7984 */ /* 0x000f2a0000000800 */
[C---:B-1----:R-:W-:Y:S08]  /*81b20*/  HMMA.1688.F32.TF32 R48, R240.reuse, R74, R8 ;  /* 0x0000004af030723c */ /* 0x042ff00000081008 */
[C---:B------:R-:W-:Y:S11]  /*81b30*/  HMMA.1688.F32.TF32 R8, R240.reuse, R82, R40 ;  /* 0x00000052f008723c */ /* 0x040ff60000081028 */
[----:B------:R-:W-:Y:S04]  /*81b40*/  @!UPT UIADD3 URZ, URZ, URZ, URZ ;  /* 0x0000003f3f3ff290 */ /* 0x000fe8000fffe03f */
[----:B------:R-:W-:Y:S04]  /*81b50*/  STL.64 [R1+0xf80], R48 ;  /* 0x000f803001007387 */ /* 0x000fe80000100a00 */
[----:B------:R-:W-:Y:S04]  /*81b60*/  STL.64 [R1+0xf88], R50 ;  /* 0x000f883201007387 */ /* 0x000fe80000100a00 */
[----:B------:R-:W-:Y:S04]  /*81b70*/  STL.64 [R1+0xf70], R44 ;  /* 0x000f702c01007387 */ /* 0x000fe80000100a00 */
[----:B------:R-:W-:Y:S04]  /*81b80*/  STL.64 [R1+0xf78], R46 ;  /* 0x000f782e01007387 */ /* 0x000fe80000100a00 */
[----:B------:R-:W-:Y:S04]  /*81b90*/  STL.64 [R1+0xf60], R8 ;  /* 0x000f600801007387 */ /* 0x000fe80000100a00 */
[----:B------:R1:W-:Y:S02]  /*81ba0*/  STL.64 [R1+0xf68], R10 ;  /* 0x000f680a01007387 */ /* 0x0003e40000100a00 */
[C---:B-1----:R-:W-:Y:S02]  /*81bb0*/  HMMA.1688.F32.TF32 R8, R240.reuse, R94, R28 ;  /* 0x0000005ef008723c */ /* 0x042fe4000008101c */
[----:B------:R-:W-:Y:S04]  /*81bc0*/  STL.64 [R1+0xf50], R36 ;  /* 0x000f502401007387 */ /* 0x000fe80000100a00 */
[----:B------:R-:W-:Y:S04]  /*81bd0*/  STL.64 [R1+0xf58], R38 ;  /* 0x000f582601007387 */ /* 0x000fe80000100a00 */
[----:B------:R-:W-:Y:S01]  /*81be0*/  STL.64 [R1+0xf40], R32 ;  /* 0x000f402001007387 */ /* 0x000fe20000100a00 */
[----:B------:R-:W-:Y:S03]  /*81bf0*/  HMMA.1688.F32.TF32 R24, R240, R98, R24 ;  /* 0x00000062f018723c */ /* 0x000fe60000081018 */
[----:B------:R-:W-:Y:S09]  /*81c00*/  STL.64 [R1+0xf48], R34 ;  /* 0x000f482201007387 */ /* 0x000ff20000100a00 */
[----:B------:R1:W-:Y:S01]  /*81c10*/  STL [R1+0xf30], R8 ;  /* 0x000f300801007387 */ /* 0x0003e20000100800 */
[----:B------:R-:W-:Y:S01]  /*81c20*/  IMAD.MOV.U32 R162, RZ, RZ, R9 ;  /* 0x000000ffffa27224 */ /* 0x000fe200078e0009 */
[----:B------:R-:W-:Y:S01]  /*81c30*/  MOV R0, R11 ;  /* 0x0000000b00007202 */ /* 0x000fe20000000f00 */
[----:B------:R-:W-:-:S02]  /*81c40*/  IMAD.MOV.U32 R2, RZ, RZ, R10 ;  /* 0x000000ffff027224 */ /* 0x000fc400078e000a */
[C---:B-1----:R-:W-:Y:S02]  /*81c50*/  HMMA.1688.F32.TF32 R8, R240.reuse, R102, R20 ;  /* 0x00000066f008723c */ /* 0x042fe40000081014 */
[----:B------:R1:W-:Y:S04]  /*81c60*/  STL [R1+0x3e08], R0 ;  /* 0x003e080001007387 */ /* 0x0003e80000100800 */
[----:B------:R-:W-:Y:S02]  /*81c70*/  STL [R1+0x3e04], R2 ;  /* 0x003e040201007387 */ /* 0x000fe40000100800 */
[C---:B-----5:R-:W-:Y:S02]  /*81c80*/  HMMA.1688.F32.TF32 R16, R240.reuse, R106, R16 ;  /* 0x0000006af010723c */ /* 0x060fe40000081010 */
[----:B------:R5:W-:Y:S04]  /*81c90*/  STL [R1+0x3e00], R162 ;  /* 0x003e00a201007387 */ /* 0x000be80000100800 */
[----:B------:R-:W-:Y:S02]  /*81ca0*/  STL.64 [R1+0xf20], R24 ;  /* 0x000f201801007387 */ /* 0x000fe40000100a00 */
[----:B------:R-:W-:Y:S02]  /*81cb0*/  HMMA.1688.F32.TF32 R12, R240, R110, R12 ;  /* 0x0000006ef00c723c */ /* 0x000fe4000008100c */
[----:B------:R-:W-:Y:S05]  /*81cc0*/  STL.64 [R1+0xf28], R26 ;  /* 0x000f281a01007387 */ /* 0x000fea0000100a00 */
[----:B------:R4:W-:Y:S01]  /*81cd0*/  STL [R1+0xf10], R8 ;  /* 0x000f100801007387 */ /* 0x0009e20000100800 */
[----:B-1----:R-:W-:Y:S01]  /*81ce0*/  IMAD.MOV.U32 R0, RZ, RZ, R9 ;  /* 0x000000ffff007224 */ /* 0x002fe200078e0009 */
[----:B-----5:R-:W-:Y:S01]  /*81cf0*/  MOV R162, R11 ;  /* 0x0000000b00a27202 */ /* 0x020fe20000000f00 */
[----:B------:R-:W-:-:S02]  /*81d00*/  IMAD.MOV.U32 R2, RZ, RZ, R10 ;  /* 0x000000ffff027224 */ /* 0x000fc400078e000a */
[----:B----4-:R-:W-:Y:S03]  /*81d10*/  HMMA.1688.F32.TF32 R8, R240, R114, R244 ;  /* 0x00000072f008723c */ /* 0x010fe600000810f4 */
[----:B------:R-:W-:Y:S04]  /*81d20*/  STL.64 [R1+0xf00], R16 ;  /* 0x000f001001007387 */ /* 0x000fe80000100a00 */
[----:B------:R-:W-:Y:S04]  /*81d30*/  STL.64 [R1+0xf08], R18 ;  /* 0x000f081201007387 */ /* 0x000fe80000100a00 */
[----:B------:R-:W-:Y:S04]  /*81d40*/  STL.64 [R1+0xef0], R12 ;  /* 0x000ef00c01007387 */ /* 0x000fe80000100a00 */
[----:B------:R-:W-:Y:S08]  /*81d50*/  STL.64 [R1+0xef8], R14 ;  /* 0x000ef80e01007387 */ /* 0x000ff00000100a00 */
[----:B------:R2:W-:Y:S01]  /*81d60*/  STL.64 [R1+0xee8], R10 ;  /* 0x000ee80a01007387 */ /* 0x0005e20000100a00 */
[----:B------:R-:W-:-:S02]  /*81d70*/  IMAD.MOV.U32 R116, RZ, RZ, R8 ;  /* 0x000000ffff747224 */ /* 0x000fc400078e0008 */
[----:B------:R-:W-:-:S05]  /*81d80*/  IMAD.MOV.U32 R117, RZ, RZ, R9 ;  /* 0x000000ffff757224 */ /* 0x000fca00078e0009 */
[----:B------:R-:W-:Y:S04]  /*81d90*/  STL [R1+0x3dcc], R117 ;  /* 0x003dcc7501007387 */ /* 0x000fe80000100800 */
[----:B------:R-:W-:Y:S04]  /*81da0*/  STL [R1+0x3dc8], R116 ;  /* 0x003dc87401007387 */ /* 0x000fe80000100800 */
[----:B------:R-:W4:Y:S01]  /*81db0*/  LDL.LU R244, [R1+0x530] ;  /* 0x0005300001f47983 */ /* 0x000f220000300800 */
[C---:B--2---:R-:W-:Y:S11]  /*81dc0*/  HMMA.1688.F32.TF32 R8, R240.reuse, R118, R248 ;  /* 0x00000076f008723c */ /* 0x044ff600000810f8 */
[----:B------:R-:W-:Y:S11]  /*81dd0*/  @!UPT UIADD3 URZ, URZ, URZ, URZ ;  /* 0x0000003f3f3ff290 */ /* 0x000ff6000fffe03f */
[----:B------:R-:W-:Y:S01]  /*81de0*/  @!UPT UIADD3 URZ, URZ, URZ, URZ ;  /* 0x0000003f3f3ff290 */ /* 0x000fe2000fffe03f */
[----:B------:R1:W-:Y:S04]  /*81df0*/  STL.64 [R1+0xed0], R8 ;  /* 0x000ed00801007387 */ /* 0x0003e80000100a00 */
[----:B------:R2:W-:Y:S04]  /*81e00*/  STL.64 [R1+0xed8], R10 ;  /* 0x000ed80a01007387 */ /* 0x0005e80000100a00 */
        /* <DEDUP_REMOVED lines=19> */
[----:B-1----:R-:W4:Y:S04]  /*81f40*/  LDL.LU R8, [R1+0x5d0] ;  /* 0x0005d00001087983 */ /* 0x002f280000300800 */
[----:B------:R-:W4:Y:S04]  /*81f50*/  LDL.LU R9, [R1+0x5d4] ;  /* 0x0005d40001097983 */ /* 0x000f280000300800 */
[----:B--2---:R-:W4:Y:S04]  /*81f60*/  LDL.LU R10, [R1+0x5d8] ;  /* 0x0005d800010a7983 */ /* 0x004f280000300800 */
[----:B------:R-:W4:Y:S04]  /*81f70*/  LDL.LU R11, [R1+0x5dc] ;  /* 0x0005dc00010b7983 */ /* 0x000f280000300800 */
        /* <DEDUP_REMOVED lines=28> */
[C---:B---3--:R-:W-:Y:S08]  /*82140*/  HMMA.1688.F32.TF32 R48, R240.reuse, R122, R48 ;  /* 0x0000007af030723c */ /* 0x048ff00000081030 */
[C---:B----4-:R-:W-:Y:S11]  /*82150*/  HMMA.1688.F32.TF32 R8, R240.reuse, R126, R8 ;  /* 0x0000007ef008723c */ /* 0x050ff60000081008 */
[----:B------:R-:W-:Y:S05]  /*82160*/  @!UPT UIADD3 URZ, URZ, URZ, URZ ;  /* 0x0000003f3f3ff290 */ /* 0x000fea000fffe03f */
[----:B------:R-:W-:Y:S01]  /*82170*/  IMAD.MOV.U32 R116, RZ, RZ, R51 ;  /* 0x000000ffff747224 */ /* 0x000fe200078e0033 */
[----:B------:R-:W-:Y:S01]  /*82180*/  MOV R117, R50 ;  /* 0x0000003200757202 */ /* 0x000fe20000000f00 */
[----:B------:R1:W-:Y:S04]  /*82190*/  STL.64 [R1+0xec0], R48 ;  /* 0x000ec03001007387 */ /* 0x0003e80000100a00 */
[----:B------:R-:W3:Y:S01]  /*821a0*/  LDL.LU.64 R50, [R1+0x3f50] ;  /* 0x003f500001327983 */ /* 0x000ee20000300a00 */
[----:B--2---:R-:W-:Y:S03]  /*821b0*/  HMMA.1688.F32.TF32 R44, R240, R130, R44 ;  /* 0x00000082f02c723c */ /* 0x004fe6000008102c */
[----:B-1----:R-:W3:Y:S04]  /*821c0*/  LDL.LU.64 R48, [R1+0x3f48] ;  /* 0x003f480001307983 */ /* 0x002ee80000300a00 */
[----:B------:R-:W-:Y:S04]  /*821d0*/  STL [R1+0x3dd4], R116 ;  /* 0x003dd47401007387 */ /* 0x000fe80000100800 */
[----:B------:R-:W-:Y:S04]  /*821e0*/  STL [R1+0x3dd0], R117 ;  /* 0x003dd07501007387 */ /* 0x000fe80000100800 */
[----:B------:R-:W-:Y:S04]  /*821f0*/  STL.64 [R1+0xeb0], R8 ;  /* 0x000eb00801007387 */ /* 0x000fe80000100a00 */
[----:B------:R1:W-:Y:S02]  /*82200*/  STL.64 [R1+0xeb8], R10 ;  /* 0x000eb80a01007387 */ /* 0x0003e40000100a00 */
[C---:B-1----:R-:W-:Y:S02]  /*82210*/  HMMA.1688.F32.TF32 R8, R236.reuse, R70, R40 ;  /* 0x00000046ec08723c */ /* 0x042fe40000081028 */
[----:B------:R-:W-:Y:S04]  /*82220*/  STL.64 [R1+0xc80], R44 ;  /* 0x000c802c01007387 */ /* 0x000fe80000100a00 */
[----:B------:R-:W-:Y:S02]  /*82230*/  STL.64 [R1+0xc88], R46 ;  /* 0x000c882e01007387 */ /* 0x000fe40000100a00 */
[C---:B-----5:R-:W-:Y:S11]  /*82240*/  HMMA.1688.F32.TF32 R36, R236.reuse, R74, R36 ;  /* 0x0000004aec24723c */ /* 0x060ff60000081024 */
[----:B------:R-:W-:Y:S04]  /*82250*/  @!UPT UIADD3 URZ, URZ, URZ, URZ ;  /* 0x0000003f3f3ff290 */ /* 0x000fe8000fffe03f */
[----:B------:R1:W-:Y:S01]  /*82260*/  STL.64 [R1+0xc70], R8 ;  /* 0x000c700801007387 */ /* 0x0003e20000100a00 */
[----:B------:R-:W-:Y:S01]  /*82270*/  IMAD.MOV.U32 R116, RZ, RZ, R10 ;  /* 0x000000ffff747224 */ /* 0x000fe200078e000a */
[----:B------:R-:W-:Y:S02]  /*82280*/  MOV R117, R11 ;  /* 0x0000000b00757202 */ /* 0x000fe40000000f00 */
[C---:B-1----:R-:W-:Y:S03]  /*82290*/  HMMA.1688.F32.TF32 R8, R236.reuse, R78, R32 ;  /* 0x0000004eec08723c */ /* 0x042fe60000081020 */
[----:B------:R1:W-:Y:S04]  /*822a0*/  STL [R1+0x3ddc], R117 ;  /* 0x003ddc7501007387 */ /* 0x0003e80000100800 */
[----:B------:R2:W-:Y:S01]  /*822b0*/  STL [R1+0x3dd8], R116 ;  /* 0x003dd87401007387 */ /* 0x0005e20000100800 */
[C---:B------:R-:W-:Y:S03]  /*822c0*/  HMMA.1688.F32.TF32 R28, R236.reuse, R82, R28 ;  /* 0x00000052ec1c723c */ /* 0x040fe6000008101c */
[----:B------:R-:W-:Y:S04]  /*822d0*/  STL.64 [R1+0xc60], R36 ;  /* 0x000c602401007387 */ /* 0x000fe80000100a00 */
[----:B------:R-:W-:Y:S01]  /*822e0*/  STL.64 [R1+0xc68], R38 ;  /* 0x000c682601007387 */ /* 0x000fe20000100a00 */
[----:B------:R-:W-:Y:S07]  /*822f0*/  HMMA.1688.F32.TF32 R24, R236, R86, R24 ;  /* 0x00000056ec18723c */ /* 0x000fee0000081018 */
[----:B------:R4:W-:Y:S01]  /*82300*/  STL.64 [R1+0xc50], R8 ;  /* 0x000c500801007387 */ /* 0x0009e20000100a00 */
[----:B-1----:R-:W-:-:S02]  /*82310*/  IMAD.MOV.U32 R117, RZ, RZ, R10 ;  /* 0x000000ffff757224 */ /* 0x002fc400078e000a */
[----:B--2---:R-:W-:Y:S02]  /*82320*/  IMAD.MOV.U32 R116, RZ, RZ, R11 ;  /* 0x000000ffff747224 */ /* 0x004fe400078e000b */
[C---:B----4-:R-:W-:Y:S01]  /*82330*/  HMMA.1688.F32.TF32 R8, R236.reuse, R90, R20 ;  /* 0x0000005aec08723c */ /* 0x050fe20000081014 */
[----:B------:R1:W-:Y:S04]  /*82340*/  STL [R1+0x3de4], R117 ;  /* 0x003de47501007387 */ /* 0x0003e80000100800 */
[----:B------:R2:W-:Y:S04]  /*82350*/  STL [R1+0x3de0], R116 ;  /* 0x003de07401007387 */ /* 0x0005e80000100800 */
[----:B------:R-:W-:Y:S01]  /*82360*/  STL.64 [R1+0xea0], R28 ;  /* 0x000ea01c01007387 */ /* 0x000fe20000100a00 */
[C---:B------:R-:W-:Y:S03]  /*82370*/  HMMA.1688.F32.TF32 R16, R236.reuse, R94, R16 ;  /* 0x0000005eec10723c */ /* 0x040fe60000081010 */
[----:B------:R-:W-:Y:S04]  /*82380*/  STL.64 [R1+0xea8], R30 ;  /* 0x000ea81e01007387 */ /* 0x000fe80000100a00 */
[----:B------:R-:W-:Y:S01]  /*82390*/  STL.64 [R1+0xe90], R24 ;  /* 0x000e901801007387 */ /* 0x000fe20000100a00 */
[----:B------:R-:W-:Y:S03]  /*823a0*/  HMMA.1688.F32.TF32 R12, R236, R98, R12 ;  /* 0x00000062ec0c723c */ /* 0x000fe6000008100c */
[----:B------:R-:W-:Y:S03]  /*823b0*/  STL.64 [R1+0xe98], R26 ;  /* 0x000e981a01007387 */ /* 0x000fe60000100a00 */
[----:B-1----:R-:W-:Y:S01]  /*823c0*/  MOV R117, R8 ;  /* 0x0000000800757202 */ /* 0x002fe20000000f00 */
[----:B------:R1:W-:Y:S01]  /*823d0*/  STL.64 [R1+0xe88], R10 ;  /* 0x000e880a01007387 */ /* 0x0003e20000100a00 */
[----:B--2---:R-:W-:-:S02]  /*823e0*/  IMAD.MOV.U32 R116, RZ, RZ, R9 ;  /* 0x000000ffff747224 */ /* 0x004fc400078e0009 */
[----:B-1----:R-:W-:Y:S01]  /*823f0*/  HMMA.1688.F32.TF32 R8, R236, R102, R244 ;  /* 0x00000066ec08723c */ /* 0x002fe200000810f4 */
[----:B------:R1:W-:Y:S04]  /*82400*/  STL [R1+0x3dec], R117 ;  /* 0x003dec7501007387 */ /* 0x0003e80000100800 */
[----:B------:R2:W-:Y:S04]  /*82410*/  STL [R1+0x3de8], R116 ;  /* 0x003de87401007387 */ /* 0x0005e80000100800 */
[----:B------:R-:W-:Y:S04]  /*82420*/  STL.64 [R1+0xe70], R16 ;  /* 0x000e701001007387 */ /* 0x000fe80000100a00 */
[----:B------:R-:W-:Y:S04]  /*82430*/  STL.64 [R1+0xe78], R18 ;  /* 0x000e781201007387 */ /* 0x000fe80000100a00 */
[----:B------:R-:W-:Y:S04]  /*82440*/  STL.64 [R1+0xe60], R12 ;  /* 0x000e600c01007387 */ /* 0x000fe80000100a00 */
[----:B------:R-:W-:Y:S03]  /*82450*/  STL.64 [R1+0xe68], R14 ;  /* 0x000e680e01007387 */ /* 0x000fe60000100a00 */
[----:B-1----:R-:W-:Y:S01]  /*82460*/  IMAD.MOV.U32 R117, RZ, RZ, R10 ;  /* 0x000000ffff757224 */ /* 0x002fe200078e000a */
[----:B------:R1:W-:Y:S01]  /*82470*/  STL.64 [R1+0xe50], R8 ;  /* 0x000e500801007387 */ /* 0x0003e20000100a00 */
[----:B--2---:R-:W-:-:S02]  /*82480*/  MOV R116, R11 ;  /* 0x0000000b00747202 */ /* 0x004fc40000000f00 */
[C---:B-1----:R-:W-:Y:S01]  /*82490*/  HMMA.1688.F32.TF32 R8, R236.reuse, R106, R248 ;  /* 0x0000006aec08723c */ /* 0x042fe200000810f8 */
[----:B------:R-:W-:Y:S04]  /*824a0*/  STL [R1+0x3df4], R117 ;  /* 0x003df47501007387 */ /* 0x000fe80000100800 */
[----:B------:R-:W-:Y:S04]  /*824b0*/  STL [R1+0x3df0], R116 ;  /* 0x003df07401007387 */ /* 0x000fe80000100800 */
[----:B------:R-:W2:Y:S11]  /*824c0*/  LDL.LU R24, [R1+0x460] ;  /* 0x0004600001187983 */ /* 0x000eb60000300800 */
[----:B------:R-:W-:Y:S03]  /*824d0*/  @!UPT UIADD3 URZ, URZ, URZ, URZ ;  /* 0x0000003f3f3ff290 */ /* 0x000fe6000fffe03f */
        /* <DEDUP_REMOVED lines=17> */
[----:B-1----:R-:W5:Y:S04]  /*825f0*/  LDL.LU R8, [R1+0x510] ;  /* 0x0005100001087983 */ /* 0x002f680000300800 */
[----:B------:R-:W5:Y:S04]  /*82600*/  LDL.LU R9, [R1+0x514] ;  /* 0x0005140001097983 */ /* 0x000f680000300800 */
[----:B----4-:R-:W5:Y:S04]  /*82610*/  LDL.LU R10, [R1+0x518] ;  /* 0x00051800010a7983 */ /* 0x010f680000300800 */
        /* <DEDUP_REMOVED lines=35> */
[C---:B-----5:R-:W-:Y:S08]  /*82850*/  HMMA.1688.F32.TF32 R8, R236.reuse, R110, R8 ;  /* 0x0000006eec08723c */ /* 0x060ff00000081008 */
[C---:B----4-:R-:W-:Y:S08]  /*82860*/  HMMA.1688.F32.TF32 R44, R236.reuse, R114, R44 ;  /* 0x00000072ec2c723c */ /* 0x050ff0000008102c */
[----:B------:R-:W-:Y:S08]  /*82870*/  HMMA.1688.F32.TF32 R40, R236, R118, R40 ;  /* 0x00000076ec28723c */ /* 0x000ff00000081028 */
[----:B------:R-:W-:Y:S01]  /*82880*/  IMAD.MOV.U32 R117, RZ, RZ, R8 ;  /* 0x000000ffff757224 */ /* 0x000fe200078e0008 */
[----:B------:R1:W-:Y:S01]  /*82890*/  STL.64 [R1+0x13b8], R10 ;  /* 0x0013b80a01007387 */ /* 0x0003e20000100a00 */
[----:B------:R-:W-:-:S03]  /*828a0*/  IMAD.MOV.U32 R116, RZ, RZ, R9 ;  /* 0x000000ffff747224 */ /* 0x000fc600078e0009 */
[----:B-1----:R-:W2:Y:S01]  /*828b0*/  LDL.LU.64 R10, [R1+0x3f40] ;  /* 0x003f4000010a7983 */ /* 0x002ea20000300a00 */
[----:B------:R-:W-:Y:S03]  /*828c0*/  HMMA.1688.F32.TF32 R248, R236, R126, R248 ;  /* 0x0000007eecf8723c */ /* 0x000fe600000810f8 */
[----:B------:R-:W2:Y:S04]  /*828d0*/  LDL.LU.64 R8, [R1+0x3f38] ;  /* 0x003f380001087983 */ /* 0x000ea80000300a00 */
[----:B------:R1:W-:Y:S04]  /*828e0*/  STL [R1+0x3dfc], R117 ;  /* 0x003dfc7501007387 */ /* 0x0003e80000100800 */
[----:B------:R3:W-:Y:S04]  /*828f0*/  STL [R1+0x3df8], R116 ;  /* 0x003df87401007387 */ /* 0x0007e80000100800 */
[----:B------:R-:W-:Y:S04]  /*82900*/  STL.64 [R1+0x13a0], R44 ;  /* 0x0013a02c01007387 */ /* 0x000fe80000100a00 */
[----:B------:R4:W-:Y:S01]  /*82910*/  STL.64 [R1+0x13a8], R46 ;  /* 0x0013a82e01007387 */ /* 0x0009e20000100a00 */
[----:B-1----:R-:W-:Y:S01]  /*82920*/  MOV R117, R246 ;  /* 0x000000f600757202 */ /* 0x002fe20000000f00 */
[----:B---3--:R-:W-:-:S02]  /*82930*/  IMAD.MOV.U32 R116, RZ, RZ, R247 ;  /* 0x000000ffff747224 */ /* 0x008fc400078e00f7 */
[----:B----4-:R-:W3:Y:S04]  /*82940*/  LDL.LU.64 R46, [R1+0x3f30] ;  /* 0x003f3000012e7983 */ /* 0x010ee80000300a00 */
[----:B------:R-:W3:Y:S04]  /*82950*/  LDL.LU.64 R44, [R1+0x3f28] ;  /* 0x003f2800012c7983 */ /* 0x000ee80000300a00 */
[----:B------:R-:W-:Y:S04]  /*82960*/  STL.64 [R1+0x1390], R40 ;  /* 0x0013902801007387 */ /* 0x000fe80000100a00 */
[----:B------:R1:W-:Y:S04]  /*82970*/  STL.64 [R1+0x1398], R42 ;  /* 0x0013982a01007387 */ /* 0x0003e80000100a00 */
[----:B-1----:R-:W4:Y:S04]  /*82980*/  LDL.LU.64 R42, [R1+0x3f20] ;  /* 0x003f2000012a7983 */ /* 0x002f280000300a00 */
[----:B------:R-:W4:Y:S04]  /*82990*/  LDL.LU.64 R40, [R1+0x3f18] ;  /* 0x003f180001287983 */ /* 0x000f280000300a00 */
[----:B------:R1:W-:Y:S04]  /*829a0*/  STL.64 [R1+0x1380], R244 ;  /* 0x001380f401007387 */ /* 0x0003e80000100a00 */
[----:B------:R-:W5:Y:S04]  /*829b0*/  LDL.LU.64 R246, [R1+0x3f10] ;  /* 0x003f100001f67983 */ /* 0x000f680000300a00 */
[----:B-1----:R-:W2:Y:S04]  /*829c0*/  LDL.LU.64 R244, [R1+0x3f08] ;  /* 0x003f080001f47983 */ /* 0x002ea80000300a00 */
[----:B------:R-:W-:Y:S04]  /*829d0*/  STL.64 [R1+0x1370], R248 ;  /* 0x001370f801007387 */ /* 0x000fe80000100a00 */
[----:B------:R1:W-:Y:S04]  /*829e0*/  STL.64 [R1+0x1378], R250 ;  /* 0x001378fa01007387 */ /* 0x0003e80000100a00 */
[----:B-1----:R-:W2:Y:S04]  /*829f0*/  LDL.LU.64 R250, [R1+0x3f00] ;  /* 0x003f000001fa7983 */ /* 0x002ea80000300a00 */
[----:B------:R-:W2:Y:S04]  /*82a00*/  LDL.LU.64 R248, [R1+0x3ef8] ;  /* 0x003ef80001f87983 */ /* 0x000ea80000300a00 */
[----:B------:R-:W2:Y:S04]  /*82a10*/  LDL.LU R236, [R1+0x4b0] ;  /* 0x0004b00001ec7983 */ /* 0x000ea80000300800 */
[----:B------:R1:W-:Y:S04]  /*82a20*/  STL.64 [R1+0xe40], R12 ;  /* 0x000e400c01007387 */ /* 0x0003e80000100a00 */
[----:B------:R1:W-:Y:S04]  /*82a30*/  STL.64 [R1+0xe48], R14 ;  /* 0x000e480e01007387 */ /* 0x0003e80000100a00 */
[----:B------:R-:W2:Y:S04]  /*82a40*/  LDL.LU R237, [R1+0x4b4] ;  /* 0x0004b40001ed7983 */ /* 0x000ea80000300800 */
[----:B------:R-:W2:Y:S04]  /*82a50*/  LDL.LU R238, [R1+0x4b8] ;  /* 0x0004b80001ee7983 */ /* 0x000ea80000300800 */
[----:B------:R-:W2:Y:S01]  /*82a60*/  LDL.LU R239, [R1+0x4bc] ;  /* 0x0004bc0001ef7983 */ /* 0x000ea20000300800 */
[C---:B------:R-:W-:Y:S03]  /*82a70*/  HMMA.1688.F32.TF32 R240, R232.reuse, R74, R240 ;  /* 0x0000004ae8f0723c */ /* 0x040fe600000810f0 */
[----:B-1----:R-:W3:Y:S04]  /*82a80*/  LDL.LU R12, [R1+0x430] ;  /* 0x00043000010c7983 */ /* 0x002ee80000300800 */
[----:B------:R-:W3:Y:S01]  /*82a90*/  LDL.LU R13, [R1+0x434] ;  /* 0x00043400010d7983 */ /* 0x000ee20000300800 */
[C---:B------:R-:W-:Y:S03]  /*82aa0*/  HMMA.1688.F32.TF32 R36, R232.reuse, R78, R36 ;  /* 0x0000004ee824723c */ /* 0x040fe60000081024 */
[----:B------:R-:W3:Y:S04]  /*82ab0*/  LDL.LU R14, [R1+0x438] ;  /* 0x00043800010e7983 */ /* 0x000ee80000300800 */
[----:B------:R-:W3:Y:S01]  /*82ac0*/  LDL.LU R15, [R1+0x43c] ;  /* 0x00043c00010f7983 */ /* 0x000ee20000300800 */
[C---:B------:R-:W-:Y:S08]  /*82ad0*/  HMMA.1688.F32.TF32 R32, R232.reuse, R82, R32 ;  /* 0x00000052e820723c */ /* 0x040ff00000081020 */
[C---:B------:R-:W-:Y:S08]  /*82ae0*/  HMMA.1688.F32.TF32 R28, R232.reuse, R86, R28 ;  /* 0x00000056e81c723c */ /* 0x040ff0000008101c */
[C---:B------:R-:W-:Y:S08]  /*82af0*/  HMMA.1688.F32.TF32 R24, R232.reuse, R90, R24 ;  /* 0x0000005ae818723c */ /* 0x040ff00000081018 */
[C---:B------:R-:W-:Y:S08]  /*82b00*/  HMMA.1688.F32.TF32 R20, R232.reuse, R94, R20 ;  /* 0x0000005ee814723c */ /* 0x040ff00000081014 */
[C---:B------:R-:W-:Y:S08]  /*82b10*/  HMMA.1688.F32.TF32 R16, R232.reuse, R98, R16 ;  /* 0x00000062e810723c */ /* 0x040ff00000081010 */
[C---:B--2---:R-:W-:Y:S11]  /*82b20*/  HMMA.1688.F32.TF32 R236, R232.reuse, R70, R236 ;  /* 0x00000046e8ec723c */ /* 0x044ff600000810ec */
[----:B------:R-:W-:Y:S11]  /*82b30*/  @!UPT UIADD3 URZ, URZ, URZ, URZ ;  /* 0x0000003f3f3ff290 */ /* 0x000ff6000fffe03f */
[----:B------:R-:W-:Y:S01]  /*82b40*/  @!UPT UIADD3 URZ, URZ, URZ, URZ ;  /* 0x0000003f3f3ff290 */ /* 0x000fe2000fffe03f */
        /* <DEDUP_REMOVED lines=9> */
[----:B------:R2:W-:Y:S01]  /*82be0*/  STL.64 [R1+0x1328], R30 ;  /* 0x0013281e01007387 */ /* 0x0005e20000100a00 */
[----:B---3--:R-:W-:Y:S03]  /*82bf0*/  HMMA.1688.F32.TF32 R12, R232, R102, R12 ;  /* 0x00000066e80c723c */ /* 0x008fe6000008100c */
[----:B------:R-:W-:Y:S04]  /*82c00*/  LDS R236, [R161+0x1c600] ;  /* 0x01c60000a1ec7984 */ /* 0x000fe80000000800 */
[----:B-1----:R-:W3:Y:S04]  /*82c10*/  LDL.LU R28, [R1+0x420] ;  /* 0x00042000011c7983 */ /* 0x002ee80000300800 */
[----:B------:R1:W-:Y:S04]  /*82c20*/  STL.64 [R1+0x1310], R24 ;  /* 0x0013101801007387 */ /* 0x0003e80000100a00 */
[----:B------:R1:W-:Y:S04]  /*82c30*/  STL.64 [R1+0x1318], R26 ;  /* 0x0013181a01007387 */ /* 0x0003e80000100a00 */
[----:B------:R1:W-:Y:S04]  /*82c40*/  STL.64 [R1+0x1300], R20 ;  /* 0x0013001401007387 */ /* 0x0003e80000100a00 */
[----:B------:R1:W-:Y:S04]  /*82c50*/  STL.64 [R1+0x1308], R22 ;  /* 0x0013081601007387 */ /* 0x0003e80000100a00 */
[----:B------:R-:W3:Y:S04]  /*82c60*/  LDL.LU R29, [R1+0x424] ;  /* 0x00042400011d7983 */ /* 0x000ee80000300800 */
[----:B--2---:R-:W3:Y:S04]  /*82c70*/  LDL.LU R30, [R1+0x428] ;  /* 0x00042800011e7983 */ /* 0x004ee80000300800 */
[----:B------:R2:W-:Y:S04]  /*82c80*/  STL.64 [R1+0x12f0], R16 ;  /* 0x0012f01001007387 */ /* 0x0005e80000100a00 */
[----:B------:R2:W-:Y:S04]  /*82c90*/  STL [R1+0x12f8], R18 ;  /* 0x0012f81201007387 */ /* 0x0005e80000100800 */
[----:B-1----:R-:W4:Y:S04]  /*82ca0*/  LDL.LU R24, [R1+0x30] ;  /* 0x0000300001187983 */ /* 0x002f280000300800 */
        /* <DEDUP_REMOVED lines=8> */
[----:B------:R-:W4:Y:S04]  /*82d30*/  LDL.LU R23, [R1+0x2c] ;  /* 0x00002c0001177983 */ /* 0x000f280000300800 */
[----:B--2---:R-:W2:Y:S04]  /*82d40*/  LDL.LU R16, [R1+0x10] ;  /* 0x0000100001107983 */ /* 0x004ea80000300800 */
[----:B------:R-:W2:Y:S04]  /*82d50*/  LDL.LU R17, [R1+0x14] ;  /* 0x0000140001117983 */ /* 0x000ea80000300800 */
[----:B------:R-:W2:Y:S04]  /*82d60*/  LDL.LU R18, [R1+0x18] ;  /* 0x0000180001127983 */ /* 0x000ea80000300800 */
[----:B------:R-:W2:Y:S01]  /*82d70*/  LDL.LU R19, [R1+0x1c] ;  /* 0x00001c0001137983 */ /* 0x000ea20000300800 */
[----:B------:R-:W-:Y:S01]  /*82d80*/  IMAD.MOV.U32 R101, RZ, RZ, R12 ;  /* 0x000000ffff657224 */ /* 0x000fe200078e000c */
[----:B------:R-:W-:Y:S01]  /*82d90*/  MOV R97, R14 ;  /* 0x0000000e00617202 */ /* 0x000fe20000000f00 */
[----:B------:R-:W-:Y:S01]  /*82da0*/  IMAD.MOV.U32 R100, RZ, RZ, R13 ;  /* 0x000000ffff647224 */ /* 0x000fe200078e000d */
[----:B------:R-:W-:Y:S01]  /*82db0*/  STL [R1+0x3db8], R188 ;  /* 0x003db8bc01007387 */ /* 0x000fe20000100800 */
[----:B------:R-:W-:-:S03]  /*82dc0*/  IMAD.MOV.U32 R96, RZ, RZ, R15 ;  /* 0x000000ffff607224 */ /* 0x000fc600078e000f */
[----:B------:R-:W4:Y:S04]  /*82dd0*/  LDL.LU R12, [R1] ;  /* 0x00000000010c7983 */ /* 0x000f280000300800 */
[----:B------:R-:W4:Y:S04]  /*82de0*/  LDL.LU R13, [R1+0x4] ;  /* 0x00000400010d7983 */ /* 0x000f280000300800 */
[----:B------:R-:W4:Y:S04]  /*82df0*/  LDL.LU R14, [R1+0x8] ;  /* 0x00000800010e7983 */ /* 0x000f280000300800 */
[----:B------:R-:W4:Y:S04]  /*82e00*/  LDL.LU R15, [R1+0xc] ;  /* 0x00000c00010f7983 */ /* 0x000f280000300800 */
[----:B------:R1:W-:Y:S04]  /*82e10*/  STL [R1+0x3dc4], R97 ;  /* 0x003dc46101007387 */ /* 0x0003e80000100800 */
[----:B------:R1:W-:Y:S04]  /*82e20*/  STL [R1+0x3dc0], R100 ;  /* 0x003dc06401007387 */ /* 0x0003e80000100800 */
[----:B------:R1:W-:Y:S01]  /*82e30*/  STL [R1+0x3dbc], R101 ;  /* 0x003dbc6501007387 */ /* 0x0003e20000100800 */
[----:B------:R-:W-:Y:S01]  /*82e40*/  MOV R32, R248 ;  /* 0x000000f800207202 */ /* 0x000fe20000000f00 */
[----:B------:R-:W-:Y:S01]  /*82e50*/  IMAD.MOV.U32 R33, RZ, RZ, R249 ;  /* 0x000000ffff217224 */ /* 0x000fe200078e00f9 */
[----:B------:R-:W-:Y:S01]  /*82e60*/  MOV R35, R251 ;  /* 0x000000fb00237202 */ /* 0x000fe20000000f00 */
[----:B------:R-:W-:Y:S01]  /*82e70*/  IMAD.MOV.U32 R34, RZ, RZ, R250 ;  /* 0x000000ffff227224 */ /* 0x000fe200078e00fa */
[----:B------:R-:W-:Y:S04]  /*82e80*/  LDS R238, [R161+0x1e600] ;  /* 0x01e60000a1ee7984 */ /* 0x000fe80000000800 */
[----:B------:R-:W-:Y:S04]  /*82e90*/  LDS R237, [R189+0x1c600] ;  /* 0x01c60000bded7984 */ /* 0x000fe80000000800 */
[----:B------:R-:W1:Y:S04]  /*82ea0*/  LDS R239, [R189+0x1e600] ;  /* 0x01e60000bdef7984 */ /* 0x000e680000000800 */
[----:B------:R-:W-:Y:S04]  /*82eb0*/  LDS R240, [R161+0x1c680] ;  /* 0x01c68000a1f07984 */ /* 0x000fe80000000800 */
[----:B------:R-:W-:Y:S04]  /*82ec0*/  LDS R242, [R161+0x1e680] ;  /* 0x01e68000a1f27984 */ /* 0x000fe80000000800 */
[----:B------:R-:W-:Y:S04]  /*82ed0*/  LDS R241, [R189+0x1c680] ;  /* 0x01c68000bdf17984 */ /* 0x000fe80000000800 */
[----:B------:R-:W1:Y:S01]  /*82ee0*/  LDS R243, [R189+0x1e680] ;  /* 0x01e68000bdf37984 */ /* 0x000e620000000800 */
[C---:B---3--:R-:W-:Y:S11]  /*82ef0*/  HMMA.1688.F32.TF32 R28, R232.reuse, R106, R28 ;  /* 0x0000006ae81c723c */ /* 0x048ff6000008101c */
[----:B------:R-:W-:Y:S11]  /*82f00*/  @!UPT UIADD3 URZ, URZ, URZ, URZ ;  /* 0x0000003f3f3ff290 */ /* 0x000ff6000fffe03f */
[----:B------:R-:W-:Y:S02]  /*82f10*/  @!UPT UIADD3 URZ, URZ, URZ, URZ ;  /* 0x0000003f3f3ff290 */ /* 0x000fe4000fffe03f */
[----:B------:R-:W-:Y:S02]  /*82f20*/  IMAD.MOV.U32 R93, RZ, RZ, R28 ;  /* 0x000000ffff5d7224 */ /* 0x000fe400078e001c */
[----:B------:R-:W-:Y:S01]  /*82f30*/  IMAD.MOV.U32 R28, RZ, RZ, R244 ;  /* 0x000000ffff1c7224 */ /* 0x000fe200078e00f4 */
[----:B------:R-:W-:Y:S01]  /*82f40*/  MOV R92, R29 ;  /* 0x0000001d005c7202 */ /* 0x000fe20000000f00 */
[----:B------:R-:W3:Y:S01]  /*82f50*/  LDL.LU R244, [R1+0x3ef4] ;  /* 0x003ef40001f47983 */ /* 0x000ee20000300800 */
[----:B------:R-:W-:Y:S01]  /*82f60*/  IMAD.MOV.U32 R89, RZ, RZ, R30 ;  /* 0x000000ffff597224 */ /* 0x000fe200078e001e */
[----:B------:R-:W-:Y:S01]  /*82f70*/  MOV R29, R245 ;  /* 0x000000f5001d7202 */ /* 0x000fe20000000f00 */
[----:B------:R-:W-:Y:S01]  /*82f80*/  IMAD.MOV.U32 R88, RZ, RZ, R31 ;  /* 0x000000ffff587224 */ /* 0x000fe200078e001f */
[C---:B--2---:R-:W-:Y:S01]  /*82f90*/  HMMA.1688.F32.TF32 R16, R232.reuse, R118, R16 ;  /* 0x00000076e810723c */ /* 0x044fe20000081010 */
[----:B-----5:R-:W-:Y:S02]  /*82fa0*/  IMAD.MOV.U32 R30, RZ, RZ, R246 ;  /* 0x000000ffff1e7224 */ /* 0x020fe400078e00f6 */
[----:B------:R-:W-:Y:S11]  /*82fb0*/  IMAD.MOV.U32 R31, RZ, RZ, R247 ;  /* 0x000000ffff1f7224 */ /* 0x000ff600078e00f7 */
[----:B------:R-:W-:Y:S09]  /*82fc0*/  @!UPT UIADD3 URZ, URZ, URZ, URZ ;  /* 0x0000003f3f3ff290 */ /* 0x000ff2000fffe03f */
[----:B------:R-:W-:Y:S04]  /*82fd0*/  STL.64 [R1+0x12a0], R16 ;  /* 0x0012a01001007387 */ /* 0x000fe80000100a00 */
[----:B------:R-:W-:Y:S04]  /*82fe0*/  STL.64 [R1+0x12a8], R18 ;  /* 0x0012a81201007387 */ /* 0x000fe80000100a00 */
[----:B------:R-:W3:Y:S04]  /*82ff0*/  LDL.LU R245, [R1+0x3ef0] ;  /* 0x003ef00001f57983 */ /* 0x000ee80000300800 */
[----:B------:R-:W3:Y:S04]  /*83000*/  LDL.LU R246, [R1+0x3eec] ;  /* 0x003eec0001f67983 */ /* 0x000ee80000300800 */
[----:B------:R-:W3:Y:S04]  /*83010*/  LDL.LU R247, [R1+0x3ee8] ;  /* 0x003ee80001f77983 */ /* 0x000ee80000300800 */
[----:B------:R-:W2:Y:S04]  /*83020*/  LDL.LU R248, [R1+0x3ee4] ;  /* 0x003ee40001f87983 */ /* 0x000ea80000300800 */
[----:B------:R-:W2:Y:S04]  /*83030*/  LDL.LU R249, [R1+0x3ee0] ;  /* 0x003ee00001f97983 */ /* 0x000ea80000300800 */
[----:B------:R-:W2:Y:S04]  /*83040*/  LDL.LU R250, [R1+0x3edc] ;  /* 0x003edc0001fa7983 */ /* 0x000ea80000300800 */
[----:B------:R-:W2:Y:S01]  /*83050*/  LDL.LU R251, [R1+0x3ed8] ;  /* 0x003ed80001fb7983 */ /* 0x000ea20000300800 */
[C---:B----4-:R-:W-:Y:S03]  /*83060*/  HMMA.1688.F32.TF32 R20, R232.reuse, R114, R20 ;  /* 0x00000072e814723c */ /* 0x050fe60000081014 */
[----:B------:R-:W4:Y:S04]  /*83070*/  LDL.LU R36, [R1+0xc0] ;  /* 0x0000c00001247983 */ /* 0x000f280000300800 */
[----:B------:R-:W4:Y:S01]  /*83080*/  LDL.LU R37, [R1+0xc4] ;  /* 0x0000c40001257983 */ /* 0x000f220000300800 */
[----:B------:R-:W-:Y:S03]  /*83090*/  HMMA.1688.F32.TF32 R24, R232, R110, R24 ;  /* 0x0000006ee818723c */ /* 0x000fe60000081018 */
[----:B------:R-:W4:Y:S04]  /*830a0*/  LDL.LU R38, [R1+0xc8] ;  /* 0x0000c80001267983 */ /* 0x000f280000300800 */
[----:B------:R-:W4:Y:S09]  /*830b0*/  LDL.LU R39, [R1+0xcc] ;  /* 0x0000cc0001277983 */ /* 0x000f320000300800 */
[----:B------:R-:W-:Y:S01]  /*830c0*/  IMAD.MOV.U32 R85, RZ, RZ, R20 ;  /* 0x000000ffff557224 */ /* 0x000fe200078e0014 */
[----:B------:R-:W-:Y:S01]  /*830d0*/  MOV R81, R22 ;  /* 0x0000001600517202 */ /* 0x000fe20000000f00 */
[----:B------:R-:W-:-:S02]  /*830e0*/  IMAD.MOV.U32 R84, RZ, RZ, R21 ;  /* 0x000000ffff547224 */ /* 0x000fc400078e0015 */
[----:B------:R-:W-:Y:S02]  /*830f0*/  IMAD.MOV.U32 R80, RZ, RZ, R23 ;  /* 0x000000ffff507224 */ /* 0x000fe400078e0017 */
[C---:B------:R-:W-:Y:S02]  /*83100*/  HMMA.1688.F32.TF32 R20, R232.reuse, R122, R12 ;  /* 0x0000007ae814723c */ /* 0x040fe4000008100c */
[----:B-1----:R-:W-:Y:S01]  /*83110*/  MOV R97, R24 ;  /* 0x0000001800617202 */ /* 0x002fe20000000f00 */
[----:B------:R-:W-:Y:S01]  /*83120*/  IMAD.MOV.U32 R100, RZ, RZ, R25 ;  /* 0x000000ffff647224 */ /* 0x000fe200078e0019 */
[----:B------:R-:W2:Y:S01]  /*83130*/  LDL.LU R24, [R1+0x90] ;  /* 0x0000900001187983 */ /* 0x000ea20000300800 */
[----:B------:R-:W-:Y:S01]  /*83140*/  IMAD.MOV.U32 R101, RZ, RZ, R26 ;  /* 0x000000ffff657224 */ /* 0x000fe200078e001a */
[----:B------:R-:W-:Y:S02]  /*83150*/  MOV R188, R27 ;  /* 0x0000001b00bc7202 */ /* 0x000fe40000000f00 */
[----:B------:R-:W2:Y:S04]  /*83160*/  LDL.LU R25, [R1+0x94] ;  /* 0x0000940001197983 */ /* 0x000ea80000300800 */
[----:B------:R-:W2:Y:S04]  /*83170*/  LDL.LU R26, [R1+0x98] ;  /* 0x00009800011a7983 */ /* 0x000ea80000300800 */
[----:B------:R-:W2:Y:S07]  /*83180*/  LDL.LU R27, [R1+0x9c] ;  /* 0x00009c00011b7983 */ /* 0x000eae0000300800 */
[----:B------:R1:W-:Y:S04]  /*83190*/  STL.64 [R1+0x1290], R20 ;  /* 0x0012901401007387 */ /* 0x0003e80000100a00 */
[----:B------:R2:W-:Y:S04]  /*831a0*/  STL.64 [R1+0x1298], R22 ;  /* 0x0012981601007387 */ /* 0x0005e80000100a00 */
[----:B-1----:R-:W4:Y:S01]  /*831b0*/  LDL.LU R20, [R1+0x80] ;  /* 0x0000800001147983 */ /* 0x002f220000300800 */
[C---:B---3--:R-:W-:Y:S08]  /*831c0*/  HMMA.1688.F32.TF32 R12, R232.reuse, R130, R244 ;  /* 0x00000082e80c723c */ /* 0x048ff000000810f4 */
[----:B--2---:R-:W-:Y:S01]  /*831d0*/  HMMA.1688.F32.TF32 R16, R232, R126, R248 ;  /* 0x0000007ee810723c */ /* 0x004fe200000810f8 */
[----:B------:R-:W-:Y:S04]  /*831e0*/  LDS R232, [R161+0x1c700] ;  /* 0x01c70000a1e87984 */ /* 0x000fe80000000800 */
[----:B------:R-:W-:Y:S03]  /*831f0*/  LDS R234, [R161+0x1e700] ;  /* 0x01e70000a1ea7984 */ /* 0x000fe60000000800 */
[C---:B------:R-:W-:Y:S01]  /*83200*/  HMMA.1688.F32.TF32 R32, R236.reuse, R74, R32 ;  /* 0x0000004aec20723c */ /* 0x040fe20000081020 */
[----:B------:R-:W-:Y:S04]  /*83210*/  LDS R233, [R189+0x1c700] ;  /* 0x01c70000bde97984 */ /* 0x000fe80000000800 */
[----:B------:R-:W1:Y:S10]  /*83220*/  LDS R235, [R189+0x1e700] ;  /* 0x01e70000bdeb7984 */ /* 0x000e740000000800 */
[----:B------:R2:W-:Y:S04]  /*83230*/  STL.64 [R1+0x1280], R16 ;  /* 0x0012801001007387 */ /* 0x0005e80000100a00 */
[----:B------:R3:W-:Y:S04]  /*83240*/  STL.64 [R1+0x1288], R18 ;  /* 0x0012881201007387 */ /* 0x0007e80000100a00 */
[----:B------:R1:W-:Y:S04]  /*83250*/  STL.64 [R1+0xe30], R12 ;  /* 0x000e300c01007387 */ /* 0x0003e80000100a00 */
[----:B------:R1:W-:Y:S04]  /*83260*/  STL.64 [R1+0xe38], R14 ;  /* 0x000e380e01007387 */ /* 0x0003e80000100a00 */
        /* <DEDUP_REMOVED lines=14> */
[----:B------:R-:W3:Y:S01]  /*83350*/  LDL.LU R15, [R1+0x6c] ;  /* 0x00006c00010f7983 */ /* 0x000ee20000300800 */
[C---:B----4-:R-:W-:Y:S03]  /*83360*/  HMMA.1688.F32.TF32 R36, R236.reuse, R70, R36 ;  /* 0x00000046ec24723c */ /* 0x050fe60000081024 */
[----:B------:R-:W4:Y:S04]  /*83370*/  LDL.LU R244, [R1+0x50] ;  /* 0x0000500001f47983 */ /* 0x000f280000300800 */
[----:B------:R-:W4:Y:S01]  /*83380*/  LDL.LU R245, [R1+0x54] ;  /* 0x0000540001f57983 */ /* 0x000f220000300800 */
[C---:B------:R-:W-:Y:S03]  /*83390*/  HMMA.1688.F32.TF32 R28, R236.reuse, R78, R28 ;  /* 0x0000004eec1c723c */ /* 0x040fe6000008101c */
[----:B------:R-:W4:Y:S04]  /*833a0*/  LDL.LU R246, [R1+0x58] ;  /* 0x0000580001f67983 */ /* 0x000f280000300800 */
[----:B------:R-:W4:Y:S01]  /*833b0*/  LDL.LU R247, [R1+0x5c] ;  /* 0x00005c0001f77983 */ /* 0x000f220000300800 */
[----:B------:R-:W-:Y:S07]  /*833c0*/  HMMA.1688.F32.TF32 R24, R236, R82, R24 ;  /* 0x00000052ec18723c */ /* 0x000fee0000081018 */
[----:B------:R-:W-:Y:S04]  /*833d0*/  STL.64 [R1+0xe20], R36 ;  /* 0x000e202401007387 */ /* 0x000fe80000100a00 */
[----:B------:R1:W-:Y:S04]  /*833e0*/  STL.64 [R1+0xe28], R38 ;  /* 0x000e282601007387 */ /* 0x0003e80000100a00 */
[----:B-1----:R-:W4:Y:S04]  /*833f0*/  LDL.LU.64 R38, [R1+0x3ed0] ;  /* 0x003ed00001267983 */ /* 0x002f280000300a00 */
[----:B------:R-:W4:Y:S04]  /*83400*/  LDL.LU.64 R36, [R1+0x3ec8] ;  /* 0x003ec80001247983 */ /* 0x000f280000300a00 */
[----:B------:R-:W-:Y:S04]  /*83410*/  STL.64 [R1+0xe10], R32 ;  /* 0x000e102001007387 */ /* 0x000fe80000100a00 */
[----:B------:R1:W-:Y:S01]  /*83420*/  STL.64 [R1+0xe18], R34 ;  /* 0x000e182201007387 */ /* 0x0003e20000100a00 */
[----:B------:R-:W-:Y:S01]  /*83430*/  IMAD.MOV.U32 R124, RZ, RZ, R27 ;  /* 0x000000ffff7c7224 */ /* 0x000fe200078e001b */
[----:B------:R-:W-:Y:S01]  /*83440*/  MOV R125, R26 ;  /* 0x0000001a007d7202 */ /* 0x000fe20000000f00 */
[----:B------:R-:W-:-:S02]  /*83450*/  IMAD.MOV.U32 R128, RZ, RZ, R25 ;  /* 0x000000ffff807224 */ /* 0x000fc400078e0019 */
[----:B------:R-:W-:Y:S01]  /*83460*/  IMAD.MOV.U32 R129, RZ, RZ, R24 ;  /* 0x000000ffff817224 */ /* 0x000fe200078e0018 */
[----:B-1----:R-:W4:Y:S04]  /*83470*/  LDL.LU.64 R34, [R1+0x3ec0] ;  /* 0x003ec00001227983 */ /* 0x002f280000300a00 */
[----:B------:R-:W4:Y:S04]  /*83480*/  LDL.LU.64 R32, [R1+0x3eb8] ;  /* 0x003eb80001207983 */ /* 0x000f280000300a00 */
[----:B------:R-:W-:Y:S04]  /*83490*/  STL.64 [R1+0xe00], R28 ;  /* 0x000e001c01007387 */ /* 0x000fe80000100a00 */
[----:B------:R1:W-:Y:S04]  /*834a0*/  STL.64 [R1+0xe08], R30 ;  /* 0x000e081e01007387 */ /* 0x0003e80000100a00 */
[----:B-1----:R-:W4:Y:S04]  /*834b0*/  LDL.LU.64 R30, [R1+0x3eb0] ;  /* 0x003eb000011e7983 */ /* 0x002f280000300a00 */
[----:B------:R-:W4:Y:S04]  /*834c0*/  LDL.LU.64 R28, [R1+0x3ea8] ;  /* 0x003ea800011c7983 */ /* 0x000f280000300a00 */
[----:B------:R-:W4:Y:S04]  /*834d0*/  LDL.LU.64 R26, [R1+0x3ea0] ;  /* 0x003ea000011a7983 */ /* 0x000f280000300a00 */
[----:B------:R-:W4:Y:S04]  /*834e0*/  LDL.LU.64 R24, [R1+0x3e98] ;  /* 0x003e980001187983 */ /* 0x000f280000300a00 */
[----:B------:R-:W-:Y:S04]  /*834f0*/  STL [R1+0x3db4], R124 ;  /* 0x003db47c01007387 */ /* 0x000fe80000100800 */
[----:B------:R-:W-:Y:S04]  /*83500*/  STL [R1+0x3db0], R125 ;  /* 0x003db07d01007387 */ /* 0x000fe80000100800 */
[----:B------:R1:W-:Y:S04]  /*83510*/  STL [R1+0x3dac], R128 ;  /* 0x003dac8001007387 */ /* 0x0003e80000100800 */
[----:B------:R1:W-:Y:S01]  /*83520*/  STL [R1+0x3da8], R129 ;  /* 0x003da88101007387 */ /* 0x0003e20000100800 */
[C---:B-----5:R-:W-:Y:S08]  /*83530*/  HMMA.1688.F32.TF32 R20, R236.reuse, R86, R20 ;  /* 0x00000056ec14723c */ /* 0x060ff00000081014 */
[C---:B--2---:R-:W-:Y:S11]  /*83540*/  HMMA.1688.F32.TF32 R16, R236.reuse, R90, R16 ;  /* 0x0000005aec10723c */ /* 0x044ff60000081010 */
[----:B------:R-:W-:Y:S05]  /*83550*/  @!UPT UIADD3 URZ, URZ, URZ, URZ ;  /* 0x0000003f3f3ff290 */ /* 0x000fea000fffe03f */
[----:B------:R-:W-:Y:S01]  /*83560*/  IMAD.MOV.U32 R113, RZ, RZ, R22 ;  /* 0x000000ffff717224 */ /* 0x000fe200078e0016 */
[----:B------:R-:W-:Y:S01]  /*83570*/  MOV R120, R21 ;  /* 0x0000001500787202 */ /* 0x000fe20000000f00 */
[----:B------:R-:W-:Y:S01]  /*83580*/  IMAD.MOV.U32 R112, RZ, RZ, R23 ;  /* 0x000000ffff707224 */ /* 0x000fe200078e0017 */
[----:B---3--:R-:W-:Y:S01]  /*83590*/  HMMA.1688.F32.TF32 R12, R236, R94, R12 ;  /* 0x0000005eec0c723c */ /* 0x008fe2000008100c */
[----:B------:R-:W-:Y:S01]  /*835a0*/  IMAD.MOV.U32 R121, RZ, RZ, R20 ;  /* 0x000000ffff797224 */ /* 0x000fe200078e0014 */
[----:B------:R-:W2:Y:S03]  /*835b0*/  LDL.LU.64 R22, [R1+0x3e90] ;  /* 0x003e900001167983 */ /* 0x000ea60000300a00 */
[----:B-1----:R-:W-:Y:S01]  /*835c0*/  IMAD.MOV.U32 R128, RZ, RZ, R18 ;  /* 0x000000ffff807224 */ /* 0x002fe200078e0012 */
[----:B------:R-:W-:Y:S01]  /*835d0*/  MOV R129, R19 ;  /* 0x0000001300817202 */ /* 0x000fe20000000f00 */
[----:B------:R-:W-:Y:S01]  /*835e0*/  IMAD.MOV.U32 R125, RZ, RZ, R17 ;  /* 0x000000ffff7d7224 */ /* 0x000fe200078e0011 */
[----:B------:R-:W2:Y:S01]  /*835f0*/  LDL.LU.64 R20, [R1+0x3e88] ;  /* 0x003e880001147983 */ /* 0x000ea20000300a00 */
[----:B------:R-:W-:-:S03]  /*83600*/  MOV R124, R16 ;  /* 0x00000010007c7202 */ /* 0x000fc60000000f00 */
[----:B------:R-:W3:Y:S04]  /*83610*/  LDL.LU.64 R18, [R1+0x3e80] ;  /* 0x003e800001127983 */ /* 0x000ee80000300a00 */
[----:B------:R-:W3:Y:S08]  /*83620*/  LDL.LU.64 R16, [R1+0x3e78] ;  /* 0x003e780001107983 */ /* 0x000ef00000300a00 */
[----:B------:R-:W-:Y:S01]  /*83630*/  MOV R105, R14 ;  /* 0x0000000e00697202 */ /* 0x000fe20000000f00 */
[----:B------:R-:W-:-:S02]  /*83640*/  IMAD.MOV.U32 R104, RZ, RZ, R15 ;  /* 0x000000ffff687224 */ /* 0x000fc400078e000f */
[----:B------:R-:W-:Y:S01]  /*83650*/  IMAD.MOV.U32 R109, RZ, RZ, R12 ;  /* 0x000000ffff6d7224 */ /* 0x000fe200078e000c */
[----:B------:R-:W5:Y:S01]  /*83660*/  LDL.LU.64 R14, [R1+0x3e70] ;  /* 0x003e7000010e7983 */ /* 0x000f620000300a00 */
[----:B------:R-:W-:-:S03]  /*83670*/  IMAD.MOV.U32 R108, RZ, RZ, R13 ;  /* 0x000000ffff6c7224 */ /* 0x000fc600078e000d */
[----:B------:R-:W5:Y:S01]  /*83680*/  LDL.LU.64 R12, [R1+0x3e68] ;  /* 0x003e6800010c7983 */ /* 0x000f620000300a00 */
[C---:B----4-:R-:W-:Y:S08]  /*83690*/  HMMA.1688.F32.TF32 R244, R236.reuse, R98, R244 ;  /* 0x00000062ecf4723c */ /* 0x050ff000000810f4 */
[C---:B------:R-:W-:Y:S11]  /*836a0*/  HMMA.1688.F32.TF32 R248, R236.reuse, R102, R248 ;  /* 0x00000066ecf8723c */ /* 0x040ff600000810f8 */
[----:B------:R-:W-:Y:S04]  /*836b0*/  @!UPT UIADD3 URZ, URZ, URZ, URZ ;  /* 0x0000003f3f3ff290 */ /* 0x000fe8000fffe03f */
[----:B------:R-:W-:Y:S04]  /*836c0*/  STL.64 [R1+0xdb0], R244 ;  /* 0x000db0f401007387 */ /* 0x000fe80000100a00 */
[----:B------:R5:W-:Y:S04]  /*836d0*/  STL.64 [R1+0xdb8], R246 ;  /* 0x000db8f601007387 */ /* 0x000be80000100a00 */
[----:B------:R-:W-:Y:S04]  /*836e0*/  STL.64 [R1+0xda0], R248 ;  /* 0x000da0f801007387 */ /* 0x000fe80000100a00 */
[----:B------:R-:W-:Y:S01]  /*836f0*/  STL.64 [R1+0xda8], R250 ;  /* 0x000da8fa01007387 */ /* 0x000fe20000100a00 */
[C---:B---3--:R-:W-:Y:S08]  /*83700*/  HMMA.1688.F32.TF32 R16, R236.reuse, R110, R16 ;  /* 0x0000006eec10723c */ /* 0x048ff00000081010 */
[C---:B-----5:R-:W-:Y:S08]  /*83710*/  HMMA.1688.F32.TF32 R244, R236.reuse, R106, R12 ;  /* 0x0000006aecf4723c */ /* 0x060ff0000008100c */
[C---:B--2---:R-:W-:Y:S08]  /*83720*/  HMMA.1688.F32.TF32 R12, R236.reuse, R114, R20 ;  /* 0x00000072ec0c723c */ /* 0x044ff00000081014 */
[C---:B------:R-:W-:Y:S07]  /*83730*/  HMMA.1688.F32.TF32 R20, R236.reuse, R118, R24 ;  /* 0x00000076ec14723c */ /* 0x040fee0000081018 */
        /* <DEDUP_REMOVED lines=10> */
[----:B-1----:R-:W-:Y:S08]  /*837e0*/  HMMA.1688.F32.TF32 R20, R236, R130, R36 ;  /* 0x00000082ec14723c */ /* 0x002ff00000081024 */
[C---:B------:R-:W-:Y:S08]  /*837f0*/  HMMA.1688.F32.TF32 R236, R240.reuse, R78, R8 ;  /* 0x0000004ef0ec723c */ /* 0x040ff00000081008 */
[C---:B------:R-:W-:Y:S01]  /*83800*/  HMMA.1688.F32.TF32 R8, R240.reuse, R86, R152 ;  /* 0x00000056f008723c */ /* 0x040fe20000081098 */
[----:B------:R-:W-:Y:S04]  /*83810*/  STL.64 [R1+0xd50], R16 ;  /* 0x000d501001007387 */ /* 0x000fe80000100a00 */
[----:B------:R1:W-:Y:S04]  /*83820*/  STL.64 [R1+0xd58], R18 ;  /* 0x000d581201007387 */ /* 0x0003e80000100a00 */
[----:B------:R-:W-:Y:S04]  /*83830*/  STL.64 [R1+0xd40], R12 ;  /* 0x000d400c01007387 */ /* 0x000fe80000100a00 */
[----:B------:R2:W-:Y:S01]  /*83840*/  STL.64 [R1+0xd48], R14 ;  /* 0x000d480e01007387 */ /* 0x0005e20000100a00 */
[C---:B-1----:R-:W-:Y:S08]  /*83850*/  HMMA.1688.F32.TF32 R16, R240.reuse, R70, R40 ;  /* 0x00000046f010723c */ /* 0x042ff00000081028 */
[----:B--2---:R-:W-:Y:S02]  /*83860*/  HMMA.1688.F32.TF32 R12, R240, R74, R44 ;  /* 0x0000004af00c723c */ /* 0x004fe4000008102c */
[----:B------:R-:W-:Y:S01]  /*83870*/  IMAD.MOV.U32 R155, RZ, RZ, R8 ;  /* 0x000000ffff9b7224 */ /* 0x000fe200078e0008 */
[----:B------:R-:W-:Y:S01]  /*83880*/  MOV R154, R9 ;  /* 0x00000009009a7202 */ /* 0x000fe20000000f00 */
[----:B------:R-:W-:-:S02]  /*83890*/  IMAD.MOV.U32 R153, RZ, RZ, R10 ;  /* 0x000000ffff997224 */ /* 0x000fc400078e000a */
[----:B------:R-:W-:Y:S02]  /*838a0*/  IMAD.MOV.U32 R152, RZ, RZ, R11 ;  /* 0x000000ffff987224 */ /* 0x000fe400078e000b */
[----:B------:R-:W-:Y:S01]  /*838b0*/  HMMA.1688.F32.TF32 R8, R240, R90, R148 ;  /* 0x0000005af008723c */ /* 0x000fe20000081094 */
[----:B------:R-:W-:Y:S04]  /*838c0*/  STL.64 [R1+0xc40], R20 ;  /* 0x000c401401007387 */ /* 0x000fe80000100a00 */
[----:B------:R-:W-:Y:S04]  /*838d0*/  STL.64 [R1+0xc48], R22 ;  /* 0x000c481601007387 */ /* 0x000fe80000100a00 */
[----:B------:R-:W-:Y:S04]  /*838e0*/  STL.64 [R1+0xc20], R16 ;  /* 0x000c201001007387 */ /* 0x000fe80000100a00 */
[----:B------:R-:W-:Y:S04]  /*838f0*/  STL.64 [R1+0xc28], R18 ;  /* 0x000c281201007387 */ /* 0x000fe80000100a00 */
[----:B------:R1:W-:Y:S04]  /*83900*/  STL [R1+0x3d94], R236 ;  /* 0x003d94ec01007387 */ /* 0x0003e80000100800 */
[----:B------:R-:W-:Y:S04]  /*83910*/  STL.64 [R1+0xb20], R12 ;  /* 0x000b200c01007387 */ /* 0x000fe80000100a00 */
[----:B------:R-:W-:Y:S04]  /*83920*/  STL.64 [R1+0xb28], R14 ;  /* 0x000b280e01007387 */ /* 0x000fe80000100a00 */
[----:B------:R2:W-:Y:S01]  /*83930*/  STL [R1+0x3d90], R237 ;  /* 0x003d90ed01007387 */ /* 0x0005e20000100800 */
[----:B-1----:R-:W-:-:S03]  /*83940*/  MOV R236, R8 ;  /* 0x0000000800ec7202 */ /* 0x002fc60000000f00 */
[----:B------:R1:W-:Y:S04]  /*83950*/  STL [R1+0x3d8c], R238 ;  /* 0x003d8cee01007387 */ /* 0x0003e80000100800 */
[----:B------:R3:W-:Y:S01]  /*83960*/  STL [R1+0x3d88], R239 ;  /* 0x003d88ef01007387 */ /* 0x0007e20000100800 */
[----:B--2---:R-:W-:Y:S02]  /*83970*/  IMAD.MOV.U32 R237, RZ, RZ, R9 ;  /* 0x000000ffffed7224 */ /* 0x004fe400078e0009 */
[----:B-1----:R-:W-:Y:S01]  /*83980*/  IMAD.MOV.U32 R238, RZ, RZ, R10 ;  /* 0x000000ffffee7224 */ /* 0x002fe200078e000a */
[----:B---3--:R-:W-:Y:S02]  /*83990*/  MOV R239, R11 ;  /* 0x0000000b00ef7202 */ /* 0x008fe40000000f00 */
[C---:B------:R-:W-:Y:S08]  /*839a0*/  HMMA.1688.F32.TF32 R8, R240.reuse, R94, R52 ;  /* 0x0000005ef008723c */ /* 0x040ff00000081034 */
[C---:B------:R-:W-:Y:S11]  /*839b0*/  HMMA.1688.F32.TF32 R12, R240.reuse, R82, R48 ;  /* 0x00000052f00c723c */ /* 0x040ff60000081030 */
[----:B------:R-:W-:Y:S05]  /*839c0*/  @!UPT UIADD3 URZ, URZ, URZ, URZ ;  /* 0x0000003f3f3ff290 */ /* 0x000fea000fffe03f */
[----:B------:R-:W-:Y:S01]  /*839d0*/  IMAD.MOV.U32 R151, RZ, RZ, R8 ;  /* 0x000000ffff977224 */ /* 0x000fe200078e0008 */
[----:B------:R-:W-:Y:S01]  /*839e0*/  MOV R149, R10 ;  /* 0x0000000a00957202 */ /* 0x000fe20000000f00 */
[----:B------:R-:W-:Y:S02]  /*839f0*/  IMAD.MOV.U32 R150, RZ, RZ, R9 ;  /* 0x000000ffff967224 */ /* 0x000fe400078e0009 */
[----:B------:R-:W-:Y:S02]  /*83a00*/  IMAD.MOV.U32 R148, RZ, RZ, R11 ;  /* 0x000000ffff947224 */ /* 0x000fe400078e000b */
[C---:B------:R-:W-:Y:S01]  /*83a10*/  HMMA.1688.F32.TF32 R8, R240.reuse, R98, R56 ;  /* 0x00000062f008723c */ /* 0x040fe20000081038 */
[----:B------:R-:W-:Y:S04]  /*83a20*/  STL.64 [R1+0xd30], R12 ;  /* 0x000d300c01007387 */ /* 0x000fe80000100a00 */
[----:B------:R1:W-:Y:S04]  /*83a30*/  STL.64 [R1+0xd38], R14 ;  /* 0x000d380e01007387 */ /* 0x0003e80000100a00 */
[----:B------:R2:W-:Y:S04]  /*83a40*/  STL [R1+0x3da4], R155 ;  /* 0x003da49b01007387 */ /* 0x0005e80000100800 */
[----:B------:R3:W-:Y:S04]  /*83a50*/  STL [R1+0x3da0], R153 ;  /* 0x003da09901007387 */ /* 0x0007e80000100800 */
[----:B------:R4:W-:Y:S01]  /*83a60*/  STL [R1+0x3d9c], R237 ;  /* 0x003d9ced01007387 */ /* 0x0009e20000100800 */
[----:B-1----:R-:W-:Y:S03]  /*83a70*/  HMMA.1688.F32.TF32 R12, R240, R102, R60 ;  /* 0x00000066f00c723c */ /* 0x002fe6000008103c */
[----:B------:R1:W-:Y:S03]  /*83a80*/  STL [R1+0x3d98], R236 ;  /* 0x003d98ec01007387 */ /* 0x0003e60000100800 */
[----:B--2---:R-:W-:Y:S01]  /*83a90*/  IMAD.MOV.U32 R155, RZ, RZ, R8 ;  /* 0x000000ffff9b7224 */ /* 0x004fe200078e0008 */
[----:B---3--:R-:W-:Y:S01]  /*83aa0*/  MOV R153, R9 ;  /* 0x0000000900997202 */ /* 0x008fe20000000f00 */
[----:B----4-:R-:W-:-:S02]  /*83ab0*/  IMAD.MOV.U32 R237, RZ, RZ, R10 ;  /* 0x000000ffffed7224 */ /* 0x010fc400078e000a */
[----:B-1----:R-:W-:Y:S02]  /*83ac0*/  IMAD.MOV.U32 R236, RZ, RZ, R11 ;  /* 0x000000ffffec7224 */ /* 0x002fe400078e000b */
        /* <DEDUP_REMOVED lines=25> */
[----:B------:R-:W-:Y:S04]  /*83c60*/  LDS R132, [R161+0x1c780] ;  /* 0x01c78000a1847984 */ /* 0x000fe80000000800 */
[----:B------:R-:W-:Y:S01]  /*83c70*/  LDS R134, [R161+0x1e780] ;  /* 0x01e78000a1867984 */ /* 0x000fe20000000800 */
[C---:B-1----:R-:W-:Y:S03]  /*83c80*/  HMMA.1688.F32.TF32 R4, R232.reuse, R70, R144 ;  /* 0x00000046e804723c */ /* 0x042fe60000081090 */
        /* <DEDUP_REMOVED lines=9> */
[----:B------:R-:W2:Y:S04]  /*83d20*/  LDS R135, [R189+0x1e780] ;  /* 0x01e78000bd877984 */ /* 0x000ea80000000800 */
        /* <DEDUP_REMOVED lines=11> */
[C---:B---3--:R-:W-:Y:S03]  /*83de0*/  HMMA.1688.F32.TF32 R8, R232.reuse, R90, R172 ;  /* 0x0000005ae808723c */ /* 0x048fe600000810ac */
        /* <DEDUP_REMOVED lines=13> */
[----:B------:R-:W-:Y:S05]  /*83ec0*/  LDS R143, [R189+0x22080] ;  /* 0x02208000bd8f7984 */ /* 0x000fea0000000800 */
        /* <DEDUP_REMOVED lines=21> */
[----:B------:R-:W3:Y:S01]  /*84020*/  LDL.LU R248, [R1+0x1680] ;  /* 0x0016800001f87983 */ /* 0x000ee20000300800 */
[----:B-1----:R-:W-:Y:S03]  /*84030*/  HMMA.1688.F32.TF32 R4, R232, R130, R212 ;  /* 0x00000082e804723c */ /* 0x002fe600000810d4 */
[----:B------:R-:W-:Y:S04]  /*84040*/  STL.64 [R1+0x1130], R8 ;  /* 0x0011300801007387 */ /* 0x000fe80000100a00 */
[----:B------:R-:W-:Y:S11]  /*84050*/  STL.64 [R1+0x1138], R10 ;  /* 0x0011380a01007387 */ /* 0x000ff60000100a00 */
[----:B------:R-:W-:Y:S05]  /*84060*/  @!UPT UIADD3 URZ, URZ, URZ, URZ ;  /* 0x0000003f3f3ff290 */ /* 0x000fea000fffe03f */
[----:B------:R-:W-:Y:S04]  /*84070*/  STL.64 [R1+0xc30], R4 ;  /* 0x000c300401007387 */ /* 0x000fe80000100a00 */
[----:B------:R-:W-:Y:S04]  /*84080*/  STL.64 [R1+0xc38], R6 ;  /* 0x000c380601007387 */ /* 0x000fe80000100a00 */
[----:B------:R-:W3:Y:S04]  /*84090*/  LDL.LU R249, [R1+0x1684] ;  /* 0x0016840001f97983 */ /* 0x000ee80000300800 */
[----:B------:R-:W3:Y:S04]  /*840a0*/  LDL.LU R250, [R1+0x1688] ;  /* 0x0016880001fa7983 */ /* 0x000ee80000300800 */
[----:B------:R-:W3:Y:S04]  /*840b0*/  LDL.LU R251, [R1+0x168c] ;  /* 0x00168c0001fb7983 */ /* 0x000ee80000300800 */
[----:B------:R-:W4:Y:S04]  /*840c0*/  LDL.LU R244, [R1+0x1690] ;  /* 0x0016900001f47983 */ /* 0x000f280000300800 */
[----:B------:R-:W4:Y:S04]  /*840d0*/  LDL.LU R245, [R1+0x1694] ;  /* 0x0016940001f57983 */ /* 0x000f280000300800 */
[----:B------:R-:W5:Y:S04]  /*840e0*/  LDL.LU R160, [R1+0x3e60] ;  /* 0x003e600001a07983 */ /* 0x000f680000300800 */
[----:B------:R-:W2:Y:S04]  /*840f0*/  LDL.LU R3, [R1+0x3e5c] ;  /* 0x003e5c0001037983 */ /* 0x000ea80000300800 */
[----:B------:R-:W3:Y:S04]  /*84100*/  LDL.LU R152, [R1+0x16a0] ;  /* 0x0016a00001987983 */ /* 0x000ee80000300800 */
[----:B------:R-:W3:Y:S04]  /*84110*/  LDL.LU R153, [R1+0x16a4] ;  /* 0x0016a40001997983 */ /* 0x000ee80000300800 */
[----:B------:R-:W3:Y:S04]  /*84120*/  LDL.LU R154, [R1+0x16a8] ;  /* 0x0016a800019a7983 */ /* 0x000ee80000300800 */
[----:B------:R-:W3:Y:S04]  /*84130*/  LDL.LU R155, [R1+0x16ac] ;  /* 0x0016ac00019b7983 */ /* 0x000ee80000300800 */
[----:B------:R-:W3:Y:S04]  /*84140*/  LDL.LU R220, [R1+0x16b0] ;  /* 0x0016b00001dc7983 */ /* 0x000ee80000300800 */
[----:B------:R-:W3:Y:S01]  /*84150*/  LDL.LU R221, [R1+0x16b4] ;  /* 0x0016b40001dd7983 */ /* 0x000ee20000300800 */
[----:B-----5:R-:W-:Y:S01]  /*84160*/  MOV R223, R160 ;  /* 0x000000a000df7202 */ /* 0x020fe20000000f00 */
[----:B--2---:R-:W-:-:S02]  /*84170*/  IMAD.MOV.U32 R222, RZ, RZ, R3 ;  /* 0x000000ffffde7224 */ /* 0x004fc400078e0003 */
[----:B------:R-:W2:Y:S04]  /*84180*/  LDL.LU R3, [R1+0x3e58] ;  /* 0x003e580001037983 */ /* 0x000ea80000300800 */
[----:B------:R-:W5:Y:S04]  /*84190*/  LDL.LU R160, [R1+0x3e54] ;  /* 0x003e540001a07983 */ /* 0x000f680000300800 */
[----:B------:R-:W3:Y:S04]  /*841a0*/  LDL.LU R240, [R1+0x16c0] ;  /* 0x0016c00001f07983 */ /* 0x000ee80000300800 */
[----:B------:R-:W3:Y:S04]  /*841b0*/  LDL.LU R241, [R1+0x16c4] ;  /* 0x0016c40001f17983 */ /* 0x000ee80000300800 */
[----:B------:R-:W3:Y:S04]  /*841c0*/  LDL.LU R242, [R1+0x16c8] ;  /* 0x0016c80001f27983 */ /* 0x000ee80000300800 */
[----:B------:R-:W3:Y:S04]  /*841d0*/  LDL.LU R243, [R1+0x16cc] ;  /* 0x0016cc0001f37983 */ /* 0x000ee80000300800 */
[----:B------:R-:W3:Y:S04]  /*841e0*/  LDL.LU R144, [R1+0x16d0] ;  /* 0x0016d00001907983 */ /* 0x000ee80000300800 */
[----:B------:R-:W3:Y:S01]  /*841f0*/  LDL.LU R145, [R1+0x16d4] ;  /* 0x0016d40001917983 */ /* 0x000ee20000300800 */
[----:B--2---:R-:W-:-:S02]  /*84200*/  IMAD.MOV.U32 R147, RZ, RZ, R3 ;  /* 0x000000ffff937224 */ /* 0x004fc400078e0003 */
[----:B-----5:R-:W-:Y:S02]  /*84210*/  IMAD.MOV.U32 R146, RZ, RZ, R160 ;  /* 0x000000ffff927224 */ /* 0x020fe400078e00a0 */
        /* <DEDUP_REMOVED lines=8> */
[----:B--2---:R-:W-:Y:S01]  /*842a0*/  IMAD.MOV.U32 R159, RZ, RZ, R160 ;  /* 0x000000ffff9f7224 */ /* 0x004fe200078e00a0 */
[----:B-----5:R-:W-:-:S02]  /*842b0*/  MOV R158, R3 ;  /* 0x00000003009e7202 */ /* 0x020fc40000000f00 */
        /* <DEDUP_REMOVED lines=8> */
[----:B--2---:R-:W-:Y:S01]  /*84340*/  MOV R151, R3 ;  /* 0x0000000300977202 */ /* 0x004fe20000000f00 */
[----:B-----5:R-:W-:-:S02]  /*84350*/  IMAD.MOV.U32 R150, RZ, RZ, R160 ;  /* 0x000000ffff967224 */ /* 0x020fc400078e00a0 */
        /* <DEDUP_REMOVED lines=12> */
[----:B------:R-:W2:Y:S04]  /*84420*/  LDL.LU R172, [R1+0x1740] ;  /* 0x0017400001ac7983 */ /* 0x000ea80000300800 */
[----:B------:R-:W3:Y:S04]  /*84430*/  LDL.LU R173, [R1+0x1744] ;  /* 0x0017440001ad7983 */ /* 0x000ee80000300800 */
[----:B------:R-:W4:Y:S04]  /*84440*/  LDL.LU R174, [R1+0x1748] ;  /* 0x0017480001ae7983 */ /* 0x000f280000300800 */
[----:B------:R-:W4:Y:S04]  /*84450*/  LDL.LU R175, [R1+0x174c] ;  /* 0x00174c0001af7983 */ /* 0x000f280000300800 */
[----:B------:R-:W4:Y:S01]  /*84460*/  LDL.LU R176, [R1+0x1750] ;  /* 0x0017500001b07983 */ /* 0x000f220000300800 */
[----:B-----5:R-:W-:-:S03]  /*84470*/  MOV R177, R160 ;  /* 0x000000a000b17202 */ /* 0x020fc60000000f00 */
[----:B------:R-:W5:Y:S04]  /*84480*/  LDL.LU R160, [R1+0x3e30] ;  /* 0x003e300001a07983 */ /* 0x000f680000300800 */
[----:B------:R-:W4:Y:S01]  /*84490*/  LDL.LU R178, [R1+0x1758] ;  /* 0x0017580001b27983 */ /* 0x000f220000300800 */
[----:B--2---:R-:W-:Y:S01]  /*844a0*/  IMAD.MOV.U32 R179, RZ, RZ, R3 ;  /* 0x000000ffffb37224 */ /* 0x004fe200078e0003 */
[C---:B---3--:R-:W-:Y:S08]  /*844b0*/  HMMA.1688.F32.TF32 R148, R132.reuse, R86, R148 ;  /* 0x000000568494723c */ /* 0x048ff00000081094 */
[C---:B------:R-:W-:Y:S08]  /*844c0*/  HMMA.1688.F32.TF32 R164, R132.reuse, R90, R164 ;  /* 0x0000005a84a4723c */ /* 0x040ff000000810a4 */
[C---:B------:R-:W-:Y:S01]  /*844d0*/  HMMA.1688.F32.TF32 R152, R132.reuse, R114, R152 ;  /* 0x000000728498723c */ /* 0x040fe20000081098 */
[----:B-----5:R-:W1:Y:S04]  /*844e0*/  LDSM.16.M88.4 R64, [R160+0xc0100] ;  /* 0x0c010000a040783b */ /* 0x020e680000000200 */
[----:B------:R-:W2:Y:S04]  /*844f0*/  LDSM.16.M88.4 R60, [R160+0xc2100] ;  /* 0x0c210000a03c783b */ /* 0x000ea80000000200 */
[----:B------:R-:W3:Y:S04]  /*84500*/  LDSM.16.M88.4 R56, [R160+0xc4100] ;  /* 0x0c410000a038783b */ /* 0x000ee80000000200 */
[----:B------:R-:W5:Y:S04]  /*84510*/  LDSM.16.M88.4 R52, [R160+0xc6100] ;  /* 0x0c610000a034783b */ /* 0x000f680000000200 */
[----:B------:R-:W3:Y:S04]  /*84520*/  LDSM.16.M88.4 R48, [R160+0xc8100] ;  /* 0x0c810000a030783b */ /* 0x000ee80000000200 */
[----:B------:R-:W5:Y:S04]  /*84530*/  LDSM.16.M88.4 R44, [R160+0xca100] ;  /* 0x0ca10000a02c783b */ /* 0x000f680000000200 */
        /* <DEDUP_REMOVED lines=9> */
[----:B------:R-:W5:Y:S01]  /*845d0*/  LDSM.16.M88.4 R4, [R160+0xde100] ;  /* 0x0de10000a004783b */ /* 0x000f620000000200 */
[C---:B----4-:R-:W-:Y:S08]  /*845e0*/  HMMA.1688.F32.TF32 R180, R132.reuse, R70, R176 ;  /* 0x0000004684b4723c */ /* 0x050ff000000810b0 */
[C---:B------:R-:W-:Y:S08]  /*845f0*/  HMMA.1688.F32.TF32 R176, R132.reuse, R74, R172 ;  /* 0x0000004a84b0723c */ /* 0x040ff000000810ac */
[C---:B------:R-:W-:Y:S08]  /*84600*/  HMMA.1688.F32.TF32 R172, R132.reuse, R78, R168 ;  /* 0x0000004e84ac723c */ /* 0x040ff000000810a8 */
[----:B------:R-:W-:Y:S01]  /*84610*/  HMMA.1688.F32.TF32 R168, R132, R82, R216 ;  /* 0x0000005284a8723c */ /* 0x000fe200000810d8 */
[----:B------:R-:W-:Y:S04]  /*84620*/  LDS R74, [R161+0x22180] ;  /* 0x02218000a14a7984 */ /* 0x000fe80000000800 */
[----:B------:R-:W-:Y:S04]  /*84630*/  LDS R75, [R189+0x22180] ;  /* 0x02218000bd4b7984 */ /* 0x000fe80000000800 */
[----:B-1----:R-:W-:Y:S01]  /*84640*/  STL [R1+0x3c7c], R66 ;  /* 0x003c7c4201007387 */ /* 0x002fe20000100800 */
[----:B------:R-:W-:Y:S02]  /*84650*/  STL [R1+0x3c78], R67 ;  /* 0x003c784301007387 */ /* 0x000fe40000100800 */
[----:B--2---:R-:W-:Y:S02]  /*84660*/  STL [R1+0x3c84], R62 ;  /* 0x003c843e01007387 */ /* 0x004fe40000100800 */
[----:B------:R-:W-:Y:S01]  /*84670*/  STL [R1+0x3c80], R63 ;  /* 0x003c803f01007387 */ /* 0x000fe20000100800 */
[----:B---3--:R-:W-:Y:S01]  /*84680*/  STL [R1+0x3c8c], R58 ;  /* 0x003c8c3a01007387 */ /* 0x008fe20000100800 */
[----:B------:R-:W-:Y:S02]  /*84690*/  STL [R1+0x3c88], R59 ;  /* 0x003c883b01007387 */ /* 0x000fe40000100800 */
[----:B-----5:R-:W-:Y:S02]  /*846a0*/  STL [R1+0x3c94], R54 ;  /* 0x003c943601007387 */ /* 0x020fe40000100800 */
[----:B------:R-:W-:Y:S01]  /*846b0*/  STL [R1+0x3c90], R55 ;  /* 0x003c903701007387 */ /* 0x000fe20000100800 */
[----:B------:R-:W-:Y:S01]  /*846c0*/  STL [R1+0x3c9c], R50 ;  /* 0x003c9c3201007387 */ /* 0x000fe20000100800 */
[----:B------:R-:W-:Y:S02]  /*846d0*/  STL [R1+0x3c98], R51 ;  /* 0x003c983301007387 */ /* 0x000fe40000100800 */
[----:B------:R-:W-:Y:S02]  /*846e0*/  STL [R1+0x3ca4], R46 ;  /* 0x003ca42e01007387 */ /* 0x000fe40000100800 */
        /* <DEDUP_REMOVED lines=22> */
[----:B------:R-:W-:Y:S02]  /*84850*/  STL.64 [R1+0xc10], R180 ;  /* 0x000c10b401007387 */ /* 0x000fe40000100a00 */
[----:B------:R-:W-:Y:S02]  /*84860*/  STL.64 [R1+0xc18], R182 ;  /* 0x000c18b601007387 */ /* 0x000fe40000100a00 */
[----:B------:R-:W-:Y:S01]  /*84870*/  STL.64 [R1+0xc00], R176 ;  /* 0x000c00b001007387 */ /* 0x000fe20000100a00 */
[----:B------:R-:W-:Y:S01]  /*84880*/  STL.64 [R1+0xc08], R178 ;  /* 0x000c08b201007387 */ /* 0x000fe20000100a00 */
[----:B------:R-:W-:Y:S02]  /*84890*/  STL.64 [R1+0xbe0], R168 ;  /* 0x000be0a801007387 */ /* 0x000fe40000100a00 */
[----:B------:R-:W-:Y:S02]  /*848a0*/  STL.64 [R1+0xbf0], R172 ;  /* 0x000bf0ac01007387 */ /* 0x000fe40000100a00 */
[----:B------:R-:W-:Y:S01]  /*848b0*/  STL.64 [R1+0xbf8], R174 ;  /* 0x000bf8ae01007387 */ /* 0x000fe20000100a00 */
[----:B------:R1:W-:Y:S01]  /*848c0*/  STL [R1+0xbe8], R170 ;  /* 0x000be8aa01007387 */ /* 0x0003e20000100800 */
[----:B------:R-:W2:Y:S02]  /*848d0*/  LDL.LU R216, [R1+0x1670] ;  /* 0x0016700001d87983 */ /* 0x000ea40000300800 */
[----:B------:R3:W-:Y:S02]  /*848e0*/  STL.64 [R1+0xbd0], R148 ;  /* 0x000bd09401007387 */ /* 0x0007e40000100a00 */
[----:B------:R4:W-:Y:S01]  /*848f0*/  STL.64 [R1+0xbd8], R150 ;  /* 0x000bd89601007387 */ /* 0x0009e20000100a00 */
[----:B------:R-:W2:Y:S01]  /*84900*/  LDL.LU R217, [R1+0x1674] ;  /* 0x0016740001d97983 */ /* 0x000ea20000300800 */
[----:B------:R-:W2:Y:S02]  /*84910*/  LDL.LU R218, [R1+0x1678] ;  /* 0x0016780001da7983 */ /* 0x000ea40000300800 */
[----:B------:R-:W2:Y:S02]  /*84920*/  LDL.LU R219, [R1+0x167c] ;  /* 0x00167c0001db7983 */ /* 0x000ea40000300800 */
[----:B------:R-:W-:-:S02]  /*84930*/  IMAD.MOV.U32 R3, RZ, RZ, R171 ;  /* 0x000000ffff037224 */ /* 0x000fc400078e00ab */
[C---:B-1----:R-:W-:Y:S08]  /*84940*/  HMMA.1688.F32.TF32 R168, R132.reuse, R94, R156 ;  /* 0x0000005e84a8723c */ /* 0x042ff0000008109c */
[C---:B------:R-:W-:Y:S01]  /*84950*/  HMMA.1688.F32.TF32 R156, R132.reuse, R98, R228 ;  /* 0x00000062849c723c */ /* 0x040fe200000810e4 */
[----:B---3--:R-:W3:Y:S01]  /*84960*/  LDL.LU R148, [R1+0x410] ;  /* 0x0004100001947983 */ /* 0x008ee20000300800 */
[----:B------:R-:W3:Y:S02]  /*84970*/  LDL.LU R149, [R1+0x414] ;  /* 0x0004140001957983 */ /* 0x000ee40000300800 */
[----:B----4-:R-:W3:Y:S02]  /*84980*/  LDL.LU R150, [R1+0x418] ;  /* 0x0004180001967983 */ /* 0x010ee40000300800 */
[----:B------:R-:W3:Y:S01]  /*84990*/  LDL.LU R151, [R1+0x41c] ;  /* 0x00041c0001977983 */ /* 0x000ee20000300800 */
[----:B------:R-:W-:Y:S01]  /*849a0*/  STL.64 [R1+0xbc0], R164 ;  /* 0x000bc0a401007387 */ /* 0x000fe20000100a00 */
[----:B------:R1:W-:Y:S02]  /*849b0*/  STL.64 [R1+0xbc8], R166 ;  /* 0x000bc8a601007387 */ /* 0x0003e40000100a00 */
[C---:B-1----:R-:W-:Y:S08]  /*849c0*/  HMMA.1688.F32.TF32 R164, R132.reuse, R102, R144 ;  /* 0x0000006684a4723c */ /* 0x042ff00000081090 */
[C---:B------:R-:W-:Y:S01]  /*849d0*/  HMMA.1688.F32.TF32 R144, R132.reuse, R106, R240 ;  /* 0x0000006a8490723c */ /* 0x040fe200000810f0 */
[----:B------:R-:W-:Y:S01]  /*849e0*/  STL.64 [R1+0xbb0], R168 ;  /* 0x000bb0a801007387 */ /* 0x000fe20000100a00 */
[----:B------:R-:W-:Y:S03]  /*849f0*/  STL.64 [R1+0xbb8], R170 ;  /* 0x000bb8aa01007387 */ /* 0x000fe60000100a00 */
[----:B------:R-:W-:Y:S02]  /*84a00*/  STL.64 [R1+0xba0], R156 ;  /* 0x000ba09c01007387 */ /* 0x000fe40000100a00 */
[----:B------:R1:W-:Y:S02]  /*84a10*/  STL.64 [R1+0xba8], R158 ;  /* 0x000ba89e01007387 */ /* 0x0003e40000100a00 */
[C---:B-1----:R-:W-:Y:S06]  /*84a20*/  HMMA.1688.F32.TF32 R156, R132.reuse, R110, R220 ;  /* 0x0000006e849c723c */ /* 0x042fec00000810dc */
[----:B------:R-:W-:Y:S01]  /*84a30*/  STL.64 [R1+0xb90], R164 ;  /* 0x000b90a401007387 */ /* 0x000fe20000100a00 */
[----:B------:R-:W-:Y:S07]  /*84a40*/  STL.64 [R1+0xb98], R166 ;  /* 0x000b98a601007387 */ /* 0x000fee0000100a00 */
[----:B------:R-:W-:Y:S02]  /*84a50*/  STL.64 [R1+0xb80], R144 ;  /* 0x000b809001007387 */ /* 0x000fe40000100a00 */
[----:B------:R1:W-:Y:S02]  /*84a60*/  STL.64 [R1+0xb88], R146 ;  /* 0x000b889201007387 */ /* 0x0003e40000100a00 */
[C---:B-1----:R-:W-:Y:S05]  /*84a70*/  HMMA.1688.F32.TF32 R144, R132.reuse, R118, R244 ;  /* 0x000000768490723c */ /* 0x042fea00000810f4 */
[----:B------:R-:W-:Y:S01]  /*84a80*/  STL.64 [R1+0xb70], R156 ;  /* 0x000b709c01007387 */ /* 0x000fe20000100a00 */
[----:B------:R-:W-:Y:S02]  /*84a90*/  STL.64 [R1+0xb78], R158 ;  /* 0x000b789e01007387 */ /* 0x000fe40000100a00 */
[----:B------:R-:W4:Y:S02]  /*84aa0*/  LDL.LU R244, [R1+0x400] ;  /* 0x0004000001f47983 */ /* 0x000f240000300800 */
[----:B------:R1:W-:Y:S01]  /*84ab0*/  STL.64 [R1+0xb60], R152 ;  /* 0x000b609801007387 */ /* 0x0003e20000100a00 */
[----:B------:R5:W-:Y:S11]  /*84ac0*/  STL.64 [R1+0xb68], R154 ;  /* 0x000b689a01007387 */ /* 0x000bf60000100a00 */
[----:B------:R-:W-:Y:S01]  /*84ad0*/  @!UPT UIADD3 URZ, URZ, URZ, URZ ;  /* 0x0000003f3f3ff290 */ /* 0x000fe2000fffe03f */
[----:B------:R-:W-:Y:S01]  /*84ae0*/  STL.64 [R1+0xb50], R144 ;  /* 0x000b509001007387 */ /* 0x000fe20000100a00 */
[----:B------:R5:W-:Y:S02]  /*84af0*/  STL.64 [R1+0xb58], R146 ;  /* 0x000b589201007387 */ /* 0x000be40000100a00 */
[----:B------:R-:W4:Y:S02]  /*84b00*/  LDL.LU R245, [R1+0x404] ;  /* 0x0004040001f57983 */ /* 0x000f240000300800 */
[----:B------:R-:W4:Y:S01]  /*84b10*/  LDL.LU R246, [R1+0x408] ;  /* 0x0004080001f67983 */ /* 0x000f220000300800 */
[----:B------:R-:W4:Y:S01]  /*84b20*/  LDL.LU R247, [R1+0x40c] ;  /* 0x00040c0001f77983 */ /* 0x000f220000300800 */
[----:B-1----:R-:W4:Y:S02]  /*84b30*/  LDL.LU R152, [R1+0x3f0] ;  /* 0x0003f00001987983 */ /* 0x002f240000300800 */
[----:B------:R-:W4:Y:S02]  /*84b40*/  LDL.LU R153, [R1+0x3f4] ;  /* 0x0003f40001997983 */ /* 0x000f240000300800 */
[----:B-----5:R-:W5:Y:S01]  /*84b50*/  LDL.LU R154, [R1+0x3f8] ;  /* 0x0003f800019a7983 */ /* 0x020f620000300800 */
[----:B------:R-:W5:Y:S01]  /*84b60*/  LDL.LU R155, [R1+0x3fc] ;  /* 0x0003fc00019b7983 */ /* 0x000f620000300800 */
[C---:B------:R-:W-:Y:S03]  /*84b70*/  HMMA.1688.F32.TF32 R144, R132.reuse, R122, R248 ;  /* 0x0000007a8490723c */ /* 0x040fe600000810f8 */
[----:B------:R-:W5:Y:S01]  /*84b80*/  LDL.LU R248, [R1+0x3e0] ;  /* 0x0003e00001f87983 */ /* 0x000f620000300800 */
[----:B------:R-:W5:Y:S02]  /*84b90*/  LDL.LU R249, [R1+0x3e4] ;  /* 0x0003e40001f97983 */ /* 0x000f640000300800 */
[----:B------:R-:W5:Y:S02]  /*84ba0*/  LDL.LU R250, [R1+0x3e8] ;  /* 0x0003e80001fa7983 */ /* 0x000f640000300800 */
[----:B------:R-:W5:Y:S11]  /*84bb0*/  LDL.LU R251, [R1+0x3ec] ;  /* 0x0003ec0001fb7983 */ /* 0x000f760000300800 */
[----:B------:R-:W-:Y:S05]  /*84bc0*/  @!UPT UIADD3 URZ, URZ, URZ, URZ ;  /* 0x0000003f3f3ff290 */ /* 0x000fea000fffe03f */
[----:B------:R-:W-:Y:S01]  /*84bd0*/  MOV R11, R147 ;  /* 0x00000093000b7202 */ /* 0x000fe20000000f00 */
[----:B------:R-:W-:Y:S02]  /*84be0*/  IMAD.MOV.U32 R10, RZ, RZ, R146 ;  /* 0x000000ffff0a7224 */ /* 0x000fe400078e0092 */
[----:B------:R-:W-:Y:S01]  /*84bf0*/  IMAD.MOV.U32 R7, RZ, RZ, R145 ;  /* 0x000000ffff077224 */ /* 0x000fe200078e0091 */
[----:B------:R-:W-:Y:S01]  /*84c00*/  MOV R6, R144 ;  /* 0x0000009000067202 */ /* 0x000fe20000000f00 */
[----:B------:R-:W-:Y:S01]  /*84c10*/  STL [R1+0x3d04], R11 ;  /* 0x003d040b01007387 */ /* 0x000fe20000100800 */
[----:B------:R-:W-:Y:S02]  /*84c20*/  STL [R1+0x3d00], R10 ;  /* 0x003d000a01007387 */ /* 0x000fe40000100800 */
[----:B------:R-:W-:Y:S02]  /*84c30*/  STL [R1+0x3cfc], R7 ;  /* 0x003cfc0701007387 */ /* 0x000fe40000100800 */
[----:B------:R1:W-:Y:S01]  /*84c40*/  STL [R1+0x3cf8], R6 ;  /* 0x003cf80601007387 */ /* 0x0003e20000100800 */
[C---:B--2---:R-:W-:Y:S08]  /*84c50*/  HMMA.1688.F32.TF32 R156, R132.reuse, R126, R216 ;  /* 0x0000007e849c723c */ /* 0x044ff000000810d8 */
[----:B---3--:R-:W-:Y:S11]  /*84c60*/  HMMA.1688.F32.TF32 R144, R132, R130, R148 ;  /* 0x000000828490723c */ /* 0x008ff60000081094 */
[----:B------:R-:W-:Y:S04]  /*84c70*/  @!UPT UIADD3 URZ, URZ, URZ, URZ ;  /* 0x0000003f3f3ff290 */ /* 0x000fe8000fffe03f */
[----:B------:R-:W-:Y:S01]  /*84c80*/  STL.64 [R1+0xb30], R156 ;  /* 0x000b309c01007387 */ /* 0x000fe20000100a00 */
[----:B------:R-:W-:Y:S02]  /*84c90*/  STL.64 [R1+0xb38], R158 ;  /* 0x000b389e01007387 */ /* 0x000fe40000100a00 */
[----:B------:R-:W2:Y:S02]  /*84ca0*/  LDL.LU R148, [R1+0x3d0] ;  /* 0x0003d00001947983 */ /* 0x000ea40000300800 */
[----:B------:R-:W2:Y:S01]  /*84cb0*/  LDL.LU R149, [R1+0x3d4] ;  /* 0x0003d40001957983 */ /* 0x000ea20000300800 */
[----:B------:R-:W2:Y:S01]  /*84cc0*/  LDL.LU R150, [R1+0x3d8] ;  /* 0x0003d80001967983 */ /* 0x000ea20000300800 */
[----:B------:R-:W2:Y:S02]  /*84cd0*/  LDL.LU R151, [R1+0x3dc] ;  /* 0x0003dc0001977983 */ /* 0x000ea40000300800 */
[----:B-1----:R-:W-:Y:S01]  /*84ce0*/  IMAD.MOV.U32 R6, RZ, RZ, R147 ;  /* 0x000000ffff067224 */ /* 0x002fe200078e0093 */
[----:B------:R-:W-:Y:S01]  /*84cf0*/  MOV R7, R146 ;  /* 0x0000009200077202 */ /* 0x000fe20000000f00 */
[----:B------:R-:W-:-:S02]  /*84d00*/  IMAD.MOV.U32 R11, RZ, RZ, R144 ;  /* 0x000000ffff0b7224 */ /* 0x000fc400078e0090 */
[----:B------:R-:W-:Y:S01]  /*84d10*/  IMAD.MOV.U32 R10, RZ, RZ, R145 ;  /* 0x000000ffff0a7224 */ /* 0x000fe200078e0091 */
[----:B------:R-:W-:Y:S01]  /*84d20*/  STL [R1+0x3d14], R6 ;  /* 0x003d140601007387 */ /* 0x000fe20000100800 */
[----:B------:R-:W-:Y:S02]  /*84d30*/  STL [R1+0x3d10], R7 ;  /* 0x003d100701007387 */ /* 0x000fe40000100800 */
[----:B------:R-:W-:Y:S02]  /*84d40*/  STL [R1+0x3d0c], R11 ;  /* 0x003d0c0b01007387 */ /* 0x000fe40000100800 */
[----:B------:R-:W-:Y:S01]  /*84d50*/  STL [R1+0x3d08], R10 ;  /* 0x003d080a01007387 */ /* 0x000fe20000100800 */
[C---:B----4-:R-:W-:Y:S01]  /*84d60*/  HMMA.1688.F32.TF32 R132, R136.reuse, R64, R244 ;  /* 0x000000408884723c */ /* 0x050fe200000810f4 */
[----:B------:R-:W3:Y:S11]  /*84d70*/  LDL.LU R244, [R1+0x3c0] ;  /* 0x0003c00001f47983 */ /* 0x000ef60000300800 */
[----:B------:R-:W-:Y:S11]  /*84d80*/  @!UPT UIADD3 URZ, URZ, URZ, URZ ;  /* 0x0000003f3f3ff290 */ /* 0x000ff6000fffe03f */
[----:B------:R-:W-:Y:S01]  /*84d90*/  STL.64 [R1+0xb00], R132 ;  /* 0x000b008401007387 */ /* 0x000fe20000100a00 */
[----:B------:R5:W-:Y:S02]  /*84da0*/  STL.64 [R1+0xb08], R134 ;  /* 0x000b088601007387 */ /* 0x000be40000100a00 */
[----:B------:R-:W3:Y:S02]  /*84db0*/  LDL.LU R245, [R1+0x3c4] ;  /* 0x0003c40001f57983 */ /* 0x000ee40000300800 */
[----:B------:R-:W3:Y:S01]  /*84dc0*/  LDL.LU R246, [R1+0x3c8] ;  /* 0x0003c80001f67983 */ /* 0x000ee20000300800 */
[----:B------:R-:W3:Y:S01]  /*84dd0*/  LDL.LU R247, [R1+0x3cc] ;  /* 0x0003cc0001f77983 */ /* 0x000ee20000300800 */
[C---:B-----5:R-:W-:Y:S11]  /*84de0*/  HMMA.1688.F32.TF32 R132, R136.reuse, R60, R152 ;  /* 0x0000003c8884723c */ /* 0x060ff60000081098 */
[----:B------:R-:W-:Y:S11]  /*84df0*/  @!UPT UIADD3 URZ, URZ, URZ, URZ ;  /* 0x0000003f3f3ff290 */ /* 0x000ff6000fffe03f */
[----:B------:R-:W-:Y:S02]  /*84e00*/  @!UPT UIADD3 URZ, URZ, URZ, URZ ;  /* 0x0000003f3f3ff290 */ /* 0x000fe4000fffe03f */
[----:B------:R-:W-:Y:S02]  /*84e10*/  IMAD.MOV.U32 R19, RZ, RZ, R135 ;  /* 0x000000ffff137224 */ /* 0x000fe400078e0087 */
[----:B------:R-:W-:Y:S01]  /*84e20*/  IMAD.MOV.U32 R18, RZ, RZ, R134 ;  /* 0x000000ffff127224 */ /* 0x000fe200078e0086 */
[----:B------:R-:W-:Y:S01]  /*84e30*/  MOV R15, R133 ;  /* 0x00000085000f7202 */ /* 0x000fe20000000f00 */
[----:B------:R-:W-:Y:S01]  /*84e40*/  IMAD.MOV.U32 R14, RZ, RZ, R132 ;  /* 0x000000ffff0e7224 */ /* 0x000fe200078e0084 */
[----:B------:R-:W-:Y:S02]  /*84e50*/  STL [R1+0x3d24], R19 ;  /* 0x003d241301007387 */ /* 0x000fe40000100800 */
[----:B------:R-:W-:Y:S02]  /*84e60*/  STL [R1+0x3d20], R18 ;  /* 0x003d201201007387 */ /* 0x000fe40000100800 */
[----:B------:R-:W-:Y:S02]  /*84e70*/  STL [R1+0x3d1c], R15 ;  /* 0x003d1c0f01007387 */ /* 0x000fe40000100800 */
[----:B------:R1:W-:Y:S01]  /*84e80*/  STL [R1+0x3d18], R14 ;  /* 0x003d180e01007387 */ /* 0x0003e20000100800 */
[----:B------:R-:W-:Y:S01]  /*84e90*/  HMMA.1688.F32.TF32 R132, R136, R56, R248 ;  /* 0x000000388884723c */ /* 0x000fe200000810f8 */
[----:B------:R-:W4:Y:S01]  /*84ea0*/  LDL.LU R248, [R1+0x3b0] ;  /* 0x0003b00001f87983 */ /* 0x000f220000300800 */
[----:B------:R-:W4:Y:S02]  /*84eb0*/  LDL.LU R249, [R1+0x3b4] ;  /* 0x0003b40001f97983 */ /* 0x000f240000300800 */
[----:B------:R-:W4:Y:S02]  /*84ec0*/  LDL.LU R250, [R1+0x3b8] ;  /* 0x0003b80001fa7983 */ /* 0x000f240000300800 */
[----:B------:R-:W4:Y:S11]  /*84ed0*/  LDL.LU R251, [R1+0x3bc] ;  /* 0x0003bc0001fb7983 */ /* 0x000f360000300800 */
[----:B------:R-:W-:Y:S07]  /*84ee0*/  @!UPT UIADD3 URZ, URZ, URZ, URZ ;  /* 0x0000003f3f3ff290 */ /* 0x000fee000fffe03f */
[----:B------:R-:W-:Y:S01]  /*84ef0*/  MOV R6, R132 ;  /* 0x0000008400067202 */ /* 0x000fe20000000f00 */
[----:B------:R-:W-:Y:S02]  /*84f00*/  IMAD.MOV.U32 R7, RZ, RZ, R133 ;  /* 0x000000ffff077224 */ /* 0x000fe400078e0085 */
[----:B------:R-:W-:Y:S01]  /*84f10*/  IMAD.MOV.U32 R11, RZ, RZ, R134 ;  /* 0x000000ffff0b7224 */ /* 0x000fe200078e0086 */
[----:B------:R-:W-:-:S05]  /*84f20*/  MOV R10, R135 ;  /* 0x00000087000a7202 */ /* 0x000fca0000000f00 */
[----:B------:R5:W-:Y:S01]  /*84f30*/  STL [R1+0x3d34], R10 ;  /* 0x003d340a01007387 */ /* 0x000be20000100800 */
[----:B------:R1:W-:Y:S02]  /*84f40*/  STL [R1+0x3d30], R11 ;  /* 0x003d300b01007387 */ /* 0x0003e40000100800 */
[----:B------:R1:W-:Y:S02]  /*84f50*/  STL [R1+0x3d2c], R6 ;  /* 0x003d2c0601007387 */ /* 0x0003e40000100800 */
        /* <DEDUP_REMOVED lines=8> */
[----:B------:R2:W-:Y:S01]  /*84fe0*/  STL [R1+0x3d44], R27 ;  /* 0x003d441b01007387 */ /* 0x0005e20000100800 */
[----:B------:R1:W-:Y:S02]  /*84ff0*/  STL [R1+0x3d40], R26 ;  /* 0x003d401a01007387 */ /* 0x0003e40000100800 */
[----:B------:R1:W-:Y:S02]  /*85000*/  STL [R1+0x3d3c], R23 ;  /* 0x003d3c1701007387 */ /* 0x0003e40000100800 */
[----:B------:R1:W-:Y:S01]  /*85010*/  STL [R1+0x3d38], R22 ;  /* 0x003d381601007387 */ /* 0x0003e20000100800 */
[----:B------:R-:W2:Y:S01]  /*85020*/  LDL.LU R220, [R1+0x3a0] ;  /* 0x0003a00001dc7983 */ /* 0x000ea20000300800 */
[----:B------:R-:W2:Y:S02]  /*85030*/  LDL.LU R221, [R1+0x3a4] ;  /* 0x0003a40001dd7983 */ /* 0x000ea40000300800 */
[----:B------:R-:W2:Y:S02]  /*85040*/  LDL.LU R222, [R1+0x3a8] ;  /* 0x0003a80001de7983 */ /* 0x000ea40000300800 */
[----:B------:R-:W2:Y:S01]  /*85050*/  LDL.LU R223, [R1+0x3ac] ;  /* 0x0003ac0001df7983 */ /* 0x000ea20000300800 */
[----:B------:R-:W5:Y:S01]  /*85060*/  LDL.LU R216, [R1+0x390] ;  /* 0x0003900001d87983 */ /* 0x000f620000300800 */
[----:B------:R-:W5:Y:S02]  /*85070*/  LDL.LU R217, [R1+0x394] ;  /* 0x0003940001d97983 */ /* 0x000f640000300800 */
[----:B------:R-:W5:Y:S02]  /*85080*/  LDL.LU R218, [R1+0x398] ;  /* 0x0003980001da7983 */ /* 0x000f640000300800 */
[----:B------:R-:W5:Y:S01]  /*85090*/  LDL.LU R219, [R1+0x39c] ;  /* 0x00039c0001db7983 */ /* 0x000f620000300800 */
[C---:B---3--:R-:W-:Y:S11]  /*850a0*/  HMMA.1688.F32.TF32 R132, R136.reuse, R48, R244 ;  /* 0x000000308884723c */ /* 0x048ff600000810f4 */
[----:B------:R-:W-:Y:S11]  /*850b0*/  @!UPT UIADD3 URZ, URZ, URZ, URZ ;  /* 0x0000003f3f3ff290 */ /* 0x000ff6000fffe03f */
[----:B------:R-:W-:Y:S02]  /*850c0*/  @!UPT UIADD3 URZ, URZ, URZ, URZ ;  /* 0x0000003f3f3ff290 */ /* 0x000fe4000fffe03f */
[----:B-1----:R-:W-:Y:S02]  /*850d0*/  IMAD.MOV.U32 R14, RZ, RZ, R135 ;  /* 0x000000ffff0e7224 */ /* 0x002fe400078e0087 */
[----:B------:R-:W-:Y:S01]  /*850e0*/  IMAD.MOV.U32 R15, RZ, RZ, R134 ;  /* 0x000000ffff0f7224 */ /* 0x000fe200078e0086 */
[----:B------:R-:W-:Y:S01]  /*850f0*/  MOV R18, R133 ;  /* 0x0000008500127202 */ /* 0x000fe20000000f00 */
[----:B------:R-:W-:Y:S01]  /*85100*/  IMAD.MOV.U32 R19, RZ, RZ, R132 ;  /* 0x000000ffff137224 */ /* 0x000fe200078e0084 */
[----:B------:R1:W-:Y:S02]  /*85110*/  STL [R1+0x3d54], R14 ;  /* 0x003d540e01007387 */ /* 0x0003e40000100800 */
[----:B------:R3:W-:Y:S02]  /*85120*/  STL [R1+0x3d50], R15 ;  /* 0x003d500f01007387 */ /* 0x0007e40000100800 */
[----:B------:R1:W-:Y:S02]  /*85130*/  STL [R1+0x3d4c], R18 ;  /* 0x003d4c1201007387 */ /* 0x0003e40000100800 */
[----:B------:R1:W-:Y:S01]  /*85140*/  STL [R1+0x3d48], R19 ;  /* 0x003d481301007387 */ /* 0x0003e20000100800 */
[----:B----4-:R-:W-:Y:S01]  /*85150*/  HMMA.1688.F32.TF32 R132, R136, R44, R248 ;  /* 0x0000002c8884723c */ /* 0x010fe200000810f8 */
[----:B------:R-:W4:Y:S01]  /*85160*/  LDL.LU R248, [R1+0x350] ;  /* 0x0003500001f87983 */ /* 0x000f220000300800 */
[----:B------:R-:W4:Y:S02]  /*85170*/  LDL.LU R249, [R1+0x354] ;  /* 0x0003540001f97983 */ /* 0x000f240000300800 */
[----:B------:R-:W4:Y:S02]  /*85180*/  LDL.LU R250, [R1+0x358] ;  /* 0x0003580001fa7983 */ /* 0x000f240000300800 */
[----:B------:R-:W4:Y:S01]  /*85190*/  LDL.LU R251, [R1+0x35c] ;  /* 0x00035c0001fb7983 */ /* 0x000f220000300800 */
[----:B------:R-:W3:Y:S01]  /*851a0*/  LDL.LU R152, [R1+0x380] ;  /* 0x0003800001987983 */ /* 0x000ee20000300800 */
[----:B------:R-:W3:Y:S02]  /*851b0*/  LDL.LU R153, [R1+0x384] ;  /* 0x0003840001997983 */ /* 0x000ee40000300800 */
[----:B------:R-:W3:Y:S02]  /*851c0*/  LDL.LU R154, [R1+0x388] ;  /* 0x00038800019a7983 */ /* 0x000ee40000300800 */
[----:B------:R-:W3:Y:S01]  /*851d0*/  LDL.LU R155, [R1+0x38c] ;  /* 0x00038c00019b7983 */ /* 0x000ee20000300800 */
[----:B------:R-:W4:Y:S01]  /*851e0*/  LDL.LU R148, [R1+0x370] ;  /* 0x0003700001947983 */ /* 0x000f220000300800 */
[----:B------:R-:W4:Y:S02]  /*851f0*/  LDL.LU R149, [R1+0x374] ;  /* 0x0003740001957983 */ /* 0x000f240000300800 */
[----:B------:R-:W4:Y:S02]  /*85200*/  LDL.LU R150, [R1+0x378] ;  /* 0x0003780001967983 */ /* 0x000f240000300800 */
[----:B------:R-:W4:Y:S01]  /*85210*/  LDL.LU R151, [R1+0x37c] ;  /* 0x00037c0001977983 */ /* 0x000f220000300800 */
[----:B------:R-:W4:Y:S01]  /*85220*/  LDL.LU R244, [R1+0x360] ;  /* 0x0003600001f47983 */ /* 0x000f220000300800 */
[----:B------:R-:W4:Y:S02]  /*85230*/  LDL.LU R245, [R1+0x364] ;  /* 0x0003640001f57983 */ /* 0x000f240000300800 */
[----:B------:R-:W4:Y:S02]  /*85240*/  LDL.LU R246, [R1+0x368] ;  /* 0x0003680001f67983 */ /* 0x000f240000300800 */
[----:B------:R-:W4:Y:S01]  /*85250*/  LDL.LU R247, [R1+0x36c] ;  /* 0x00036c0001f77983 */ /* 0x000f220000300800 */
[----:B------:R-:W-:Y:S01]  /*85260*/  MOV R30, R132 ;  /* 0x00000084001e7202 */ /* 0x000fe20000000f00 */
[----:B------:R-:W-:-:S02]  /*85270*/  IMAD.MOV.U32 R31, RZ, RZ, R133 ;  /* 0x000000ffff1f7224 */ /* 0x000fc400078e0085 */
        /* <DEDUP_REMOVED lines=9> */
[----:B-----5:R-:W-:Y:S02]  /*85310*/  IMAD.MOV.U32 R10, RZ, RZ, R132 ;  /* 0x000000ffff0a7224 */ /* 0x020fe400078e0084 */
        /* <DEDUP_REMOVED lines=14> */
[C---:B---3--:R-:W-:Y:S01]  /*85400*/  HMMA.1688.F32.TF32 R132, R136.reuse, R32, R152 ;  /* 0x000000208884723c */ /* 0x048fe20000081098 */
[----:B------:R3:W-:Y:S11]  /*85410*/  STL [R1+0x3d84], R22 ;  /* 0x003d841601007387 */ /* 0x0007f60000100800 */
[----:B------:R-:W-:Y:S11]  /*85420*/  @!UPT UIADD3 URZ, URZ, URZ, URZ ;  /* 0x0000003f3f3ff290 */ /* 0x000ff6000fffe03f */
[----:B------:R-:W-:Y:S01]  /*85430*/  @!UPT UIADD3 URZ, URZ, URZ, URZ ;  /* 0x0000003f3f3ff290 */ /* 0x000fe2000fffe03f */
[----:B-1----:R-:W-:Y:S01]  /*85440*/  MOV R14, R132 ;  /* 0x00000084000e7202 */ /* 0x002fe20000000f00 */
[----:B------:R-:W-:Y:S02]  /*85450*/  IMAD.MOV.U32 R15, RZ, RZ, R133 ;  /* 0x000000ffff0f7224 */ /* 0x000fe400078e0085 */
[----:B------:R-:W-:Y:S01]  /*85460*/  IMAD.MOV.U32 R18, RZ, RZ, R134 ;  /* 0x000000ffff127224 */ /* 0x000fe200078e0086 */
[----:B------:R-:W-:Y:S02]  /*85470*/  MOV R19, R135 ;  /* 0x0000008700137202 */ /* 0x000fe40000000f00 */
[C---:B----4-:R-:W-:Y:S01]  /*85480*/  HMMA.1688.F32.TF32 R132, R136.reuse, R28, R148 ;  /* 0x0000001c8884723c */ /* 0x050fe20000081094 */
[----:B------:R1:W-:Y:S01]  /*85490*/  STL [R1+0x3d80], R23 ;  /* 0x003d801701007387 */ /* 0x0003e20000100800 */
[----:B------:R4:W-:Y:S02]  /*854a0*/  STL [R1+0x3d7c], R26 ;  /* 0x003d7c1a01007387 */ /* 0x0009e40000100800 */
[----:B------:R1:W-:Y:S11]  /*854b0*/  STL [R1+0x3d78], R27 ;  /* 0x003d781b01007387 */ /* 0x0003f60000100800 */
[----:B------:R-:W-:Y:S09]  /*854c0*/  @!UPT UIADD3 URZ, URZ, URZ, URZ ;  /* 0x0000003f3f3ff290 */ /* 0x000ff2000fffe03f */
[----:B------:R-:W-:Y:S02]  /*854d0*/  IMAD.MOV.U32 R38, RZ, RZ, R132 ;  /* 0x000000ffff267224 */ /* 0x000fe400078e0084 */
[----:B------:R-:W-:Y:S01]  /*854e0*/  IMAD.MOV.U32 R39, RZ, RZ, R133 ;  /* 0x000000ffff277224 */ /* 0x000fe200078e0085 */
[----:B------:R-:W-:Y:S01]  /*854f0*/  MOV R42, R134 ;  /* 0x00000086002a7202 */ /* 0x000fe20000000f00 */
[----:B------:R-:W-:Y:S02]  /*85500*/  IMAD.MOV.U32 R43, RZ, RZ, R135 ;  /* 0x000000ffff2b7224 */ /* 0x000fe400078e0087 */
[----:B------:R-:W-:Y:S01]  /*85510*/  HMMA.1688.F32.TF32 R132, R136, R24, R244 ;  /* 0x000000188884723c */ /* 0x000fe200000810f4 */
[----:B------:R-:W2:Y:S01]  /*85520*/  LDL.LU R244, [R1+0x2b0] ;  /* 0x0002b00001f47983 */ /* 0x000ea20000300800 */
[----:B------:R-:W2:Y:S02]  /*85530*/  LDL.LU R245, [R1+0x2b4] ;  /* 0x0002b40001f57983 */ /* 0x000ea40000300800 */
[----:B------:R-:W2:Y:S02]  /*85540*/  LDL.LU R246, [R1+0x2b8] ;  /* 0x0002b80001f67983 */ /* 0x000ea40000300800 */
[----:B------:R-:W2:Y:S01]  /*85550*/  LDL.LU R247, [R1+0x2bc] ;  /* 0x0002bc0001f77983 */ /* 0x000ea20000300800 */
        /* <DEDUP_REMOVED lines=8> */
[----:B------:R-:W3:Y:S01]  /*855e0*/  LDL.LU R156, [R1+0x330] ;  /* 0x00033000019c7983 */ /* 0x000ee20000300800 */
[----:B------:R-:W3:Y:S02]  /*855f0*/  LDL.LU R157, [R1+0x334] ;  /* 0x00033400019d7983 */ /* 0x000ee40000300800 */
[----:B------:R-:W3:Y:S02]  /*85600*/  LDL.LU R158, [R1+0x338] ;  /* 0x00033800019e7983 */ /* 0x000ee40000300800 */
[----:B------:R-:W3:Y:S01]  /*85610*/  LDL.LU R159, [R1+0x33c] ;  /* 0x00033c00019f7983 */ /* 0x000ee20000300800 */
        /* <DEDUP_REMOVED lines=23> */
[----:B------:R-:W3:Y:S02]  /*85790*/  LDL.LU R155, [R1+0x2dc] ;  /* 0x0002dc00019b7983 */ /* 0x000ee40000300800 */
[----:B------:R-:W-:Y:S01]  /*857a0*/  IMAD.MOV.U32 R46, RZ, RZ, R132 ;  /* 0x000000ffff2e7224 */ /* 0x000fe200078e0084 */
[----:B------:R-:W-:Y:S01]  /*857b0*/  MOV R47, R133 ;  /* 0x00000085002f7202 */ /* 0x000fe20000000f00 */
[----:B------:R-:W-:-:S02]  /*857c0*/  IMAD.MOV.U32 R50, RZ, RZ, R134 ;  /* 0x000000ffff327224 */ /* 0x000fc400078e0086 */
[----:B------:R-:W-:Y:S02]  /*857d0*/  IMAD.MOV.U32 R51, RZ, RZ, R135 ;  /* 0x000000ffff337224 */ /* 0x000fe400078e0087 */
[C---:B------:R-:W-:Y:S01]  /*857e0*/  HMMA.1688.F32.TF32 R132, R136.reuse, R20, R248 ;  /* 0x000000148884723c */ /* 0x040fe200000810f8 */
[----:B------:R-:W4:Y:S01]  /*857f0*/  LDL.LU R248, [R1+0x2a0] ;  /* 0x0002a00001f87983 */ /* 0x000f220000300800 */
[----:B------:R-:W4:Y:S05]  /*85800*/  LDL.LU R249, [R1+0x2a4] ;  /* 0x0002a40001f97983 */ /* 0x000f2a0000300800 */
[----:B------:R-:W-:Y:S02]  /*85810*/  IMAD.MOV.U32 R250, RZ, RZ, R77 ;  /* 0x000000fffffa7224 */ /* 0x000fe400078e004d */
[----:B------:R-:W-:Y:S11]  /*85820*/  IMAD.MOV.U32 R251, RZ, RZ, R76 ;  /* 0x000000fffffb7224 */ /* 0x000ff600078e004c */
[----:B------:R-:W-:Y:S04]  /*85830*/  @!UPT UIADD3 URZ, URZ, URZ, URZ ;  /* 0x0000003f3f3ff290 */ /* 0x000fe8000fffe03f */
[----:B------:R-:W-:Y:S01]  /*85840*/  MOV R35, R132 ;  /* 0x0000008400237202 */ /* 0x000fe20000000f00 */
[----:B------:R-:W-:Y:S02]  /*85850*/  IMAD.MOV.U32 R34, RZ, RZ, R133 ;  /* 0x000000ffff227224 */ /* 0x000fe400078e0085 */
[----:B------:R-:W-:Y:S01]  /*85860*/  IMAD.MOV.U32 R31, RZ, RZ, R134 ;  /* 0x000000ffff1f7224 */ /* 0x000fe200078e0086 */
[----:B------:R-:W-:Y:S01]  /*85870*/  MOV R30, R135 ;  /* 0x00000087001e7202 */ /* 0x000fe20000000f00 */
[C---:B--2---:R-:W-:Y:S11]  /*85880*/  HMMA.1688.F32.TF32 R76, R136.reuse, R16, R164 ;  /* 0x00000010884c723c */ /* 0x044ff600000810a4 */
[----:B------:R-:W-:Y:S11]  /*85890*/  @!UPT UIADD3 URZ, URZ, URZ, URZ ;  /* 0x0000003f3f3ff290 */ /* 0x000ff6000fffe03f */
[----:B------:R-:W-:Y:S02]  /*858a0*/  @!UPT UIADD3 URZ, URZ, URZ, URZ ;  /* 0x0000003f3f3ff290 */ /* 0x000fe4000fffe03f */
[----:B------:R-:W-:Y:S01]  /*858b0*/  MOV R54, R76 ;  /* 0x0000004c00367202 */ /* 0x000fe20000000f00 */
[----:B------:R-:W-:Y:S02]  /*858c0*/  IMAD.MOV.U32 R55, RZ, RZ, R77 ;  /* 0x000000ffff377224 */ /* 0x000fe400078e004d */
[----:B------:R-:W-:Y:S01]  /*858d0*/  IMAD.MOV.U32 R58, RZ, RZ, R78 ;  /* 0x000000ffff3a7224 */ /* 0x000fe200078e004e */
[----:B------:R-:W-:Y:S02]  /*858e0*/  MOV R59, R79 ;  /* 0x0000004f003b7202 */ /* 0x000fe40000000f00 */
[C---:B---3--:R-:W-:Y:S11]  /*858f0*/  HMMA.1688.F32.TF32 R76, R136.reuse, R12, R156 ;  /* 0x0000000c884c723c */ /* 0x048ff6000008109c */
[----:B------:R-:W-:Y:S11]  /*85900*/  @!UPT UIADD3 URZ, URZ, URZ, URZ ;  /* 0x0000003f3f3ff290 */ /* 0x000ff6000fffe03f */
[----:B------:R-:W-:Y:S02]  /*85910*/  @!UPT UIADD3 URZ, URZ, URZ, URZ ;  /* 0x0000003f3f3ff290 */ /* 0x000fe4000fffe03f */
[----:B------:R-:W-:Y:S02]  /*85920*/  IMAD.MOV.U32 R7, RZ, RZ, R76 ;  /* 0x000000ffff077224 */ /* 0x000fe400078e004c */
[----:B-----5:R-:W-:Y:S01]  /*85930*/  IMAD.MOV.U32 R6, RZ, RZ, R77 ;  /* 0x000000ffff067224 */ /* 0x020fe200078e004d */
[----:B------:R-:W-:Y:S01]  /*85940*/  MOV R11, R78 ;  /* 0x0000004e000b7202 */ /* 0x000fe20000000f00 */
[----:B------:R-:W-:Y:S02]  /*85950*/  IMAD.MOV.U32 R10, RZ, RZ, R79 ;  /* 0x000000ffff0a7224 */ /* 0x000fe400078e004f */
[C---:B------:R-:W-:Y:S11]  /*85960*/  HMMA.1688.F32.TF32 R76, R136.reuse, R8, R228 ;  /* 0x00000008884c723c */ /* 0x040ff600000810e4 */
[----:B------:R-:W-:Y:S11]  /*85970*/  @!UPT UIADD3 URZ, URZ, URZ, URZ ;  /* 0x0000003f3f3ff290 */ /* 0x000ff6000fffe03f */
[----:B------:R-:W-:Y:S02]  /*85980*/  @!UPT UIADD3 URZ, URZ, URZ, URZ ;  /* 0x0000003f3f3ff290 */ /* 0x000fe4000fffe03f */
[----:B------:R-:W-:Y:S01]  /*85990*/  IMAD.MOV.U32 R22, RZ, RZ, R76 ;  /* 0x000000ffff167224 */ /* 0x000fe200078e004c */
[----:B-1----:R-:W-:Y:S01]  /*859a0*/  MOV R23, R77 ;  /* 0x0000004d00177202 */ /* 0x002fe20000000f00 */
[----:B----4-:R-:W-:Y:S02]  /*859b0*/  IMAD.MOV.U32 R26, RZ, RZ, R78 ;  /* 0x000000ffff1a7224 */ /* 0x010fe400078e004e */
[----:B------:R-:W-:Y:S02]  /*859c0*/  IMAD.MOV.U32 R27, RZ, RZ, R79 ;  /* 0x000000ffff1b7224 */ /* 0x000fe400078e004f */
[----:B------:R-:W-:Y:S08]  /*859d0*/  HMMA.1688.F32.TF32 R76, R136, R4, R144 ;  /* 0x00000004884c723c */ /* 0x000ff00000081090 */
[C---:B------:R-:W-:Y:S08]  /*859e0*/  HMMA.1688.F32.TF32 R136, R140.reuse, R60, R220 ;  /* 0x0000003c8c88723c */ /* 0x040ff000000810dc */
[----:B------:R-:W-:Y:S08]  /*859f0*/  HMMA.1688.F32.TF32 R132, R140, R56, R216 ;  /* 0x000000388c84723c */ /* 0x000ff000000810d8 */
[----:B------:R-:W-:Y:S01]  /*85a00*/  MOV R62, R76 ;  /* 0x0000004c003e7202 */ /* 0x000fe20000000f00 */
[----:B------:R-:W-:-:S02]  /*85a10*/  IMAD.MOV.U32 R63, RZ, RZ, R77 ;  /* 0x000000ffff3f7224 */ /* 0x000fc400078e004d */
[----:B------:R-:W-:Y:S01]  /*85a20*/  IMAD.MOV.U32 R66, RZ, RZ, R78 ;  /* 0x000000ffff427224 */ /* 0x000fe200078e004e */
[----:B------:R-:W-:Y:S02]  /*85a30*/  MOV R67, R79 ;  /* 0x0000004f00437202 */ /* 0x000fe40000000f00 */
[C---:B------:R-:W-:Y:S11]  /*85a40*/  HMMA.1688.F32.TF32 R76, R140.reuse, R64, R240 ;  /* 0x000000408c4c723c */ /* 0x040ff600000810f0 */
[----:B------:R-:W-:Y:S11]  /*85a50*/  @!UPT UIADD3 URZ, URZ, URZ, URZ ;  /* 0x0000003f3f3ff290 */ /* 0x000ff6000fffe03f */
[----:B------:R-:W-:Y:S01]  /*85a60*/  @!UPT UIADD3 URZ, URZ, URZ, URZ ;  /* 0x0000003f3f3ff290 */ /* 0x000fe2000fffe03f */
[----:B------:R-:W-:Y:S01]  /*85a70*/  STL.64 [R1+0xa00], R76 ;  /* 0x000a004c01007387 */ /* 0x000fe20000100a00 */
[----:B------:R-:W-:Y:S02]  /*85a80*/  STL.64 [R1+0xa08], R78 ;  /* 0x000a084e01007387 */ /* 0x000fe40000100a00 */
[----:B------:R-:W-:Y:S02]  /*85a90*/  STL.64 [R1+0x9f0], R136 ;  /* 0x0009f08801007387 */ /* 0x000fe40000100a00 */
[----:B------:R-:W-:Y:S01]  /*85aa0*/  STL.64 [R1+0x9f8], R138 ;  /* 0x0009f88a01007387 */ /* 0x000fe20000100a00 */
[----:B------:R-:W-:Y:S01]  /*85ab0*/  STL.64 [R1+0x9e0], R132 ;  /* 0x0009e08401007387 */ /* 0x000fe20000100a00 */
[----:B------:R1:W-:Y:S01]  /*85ac0*/  STL.64 [R1+0x9e8], R134 ;  /* 0x0009e88601007387 */ /* 0x0003e20000100a00 */
[C---:B------:R-:W-:Y:S02]  /*85ad0*/  HMMA.1688.F32.TF32 R144, R140.reuse, R48, R148 ;  /* 0x000000308c90723c */ /* 0x040fe40000081094 */
[----:B------:R-:W-:Y:S04]  /*85ae0*/  LDS R76, [R161+0x20100] ;  /* 0x02010000a14c7984 */ /* 0x000fe80000000800 */
[----:B------:R-:W-:Y:S04]  /*85af0*/  LDS R78, [R161+0x22100] ;  /* 0x02210000a14e7984 */ /* 0x000fe80000000800 */
[----:B------:R-:W-:Y:S04]  /*85b00*/  LDS R77, [R189+0x20100] ;  /* 0x02010000bd4d7984 */ /* 0x000fe80000000800 */
[----:B------:R-:W2:Y:S01]  /*85b10*/  LDS R79, [R189+0x22100] ;  /* 0x02210000bd4f7984 */ /* 0x000ea20000000800 */
[C---:B-1----:R-:W-:Y:S08]  /*85b20*/  HMMA.1688.F32.TF32 R132, R140.reuse, R52, R152 ;  /* 0x000000348c84723c */ /* 0x042ff00000081098 */
[C---:B------:R-:W-:Y:S11]  /*85b30*/  HMMA.1688.F32.TF32 R136, R140.reuse, R44, R244 ;  /* 0x0000002c8c88723c */ /* 0x040ff600000810f4 */
[----:B------:R-:W-:Y:S04]  /*85b40*/  @!UPT UIADD3 URZ, URZ, URZ, URZ ;  /* 0x0000003f3f3ff290 */ /* 0x000fe8000fffe03f */
[----:B------:R-:W-:Y:S01]  /*85b50*/  STL.64 [R1+0x9d0], R132 ;  /* 0x0009d08401007387 */ /* 0x000fe20000100a00 */
[----:B------:R1:W-:Y:S02]  /*85b60*/  STL.64 [R1+0x9d8], R134 ;  /* 0x0009d88601007387 */ /* 0x0003e40000100a00 */
[----:B-1----:R-:W-:Y:S01]  /*85b70*/  HMMA.1688.F32.TF32 R132, R140, R40, R248 ;  /* 0x000000288c84723c */ /* 0x002fe200000810f8 */
[----:B------:R1:W-:Y:S01]  /*85b80*/  STL.64 [R1+0x9c0], R144 ;  /* 0x0009c09001007387 */ /* 0x0003e20000100a00 */
[----:B------:R3:W-:Y:S02]  /*85b90*/  STL.64 [R1+0x9c8], R146 ;  /* 0x0009c89201007387 */ /* 0x0007e40000100a00 */
[----:B------:R-:W4:Y:S02]  /*85ba0*/  LDL.LU R244, [R1+0x6f0] ;  /* 0x0006f00001f47983 */ /* 0x000f240000300800 */
[----:B------:R-:W-:Y:S01]  /*85bb0*/  STL.64 [R1+0x9b0], R136 ;  /* 0x0009b08801007387 */ /* 0x000fe20000100a00 */
[----:B------:R-:W-:Y:S11]  /*85bc0*/  STL.64 [R1+0x9b8], R138 ;  /* 0x0009b88a01007387 */ /* 0x000ff60000100a00 */
[----:B------:R-:W-:Y:S05]  /*85bd0*/  @!UPT UIADD3 URZ, URZ, URZ, URZ ;  /* 0x0000003f3f3ff290 */ /* 0x000fea000fffe03f */
[----:B------:R-:W-:Y:S01]  /*85be0*/  STL.64 [R1+0x9a0], R132 ;  /* 0x0009a08401007387 */ /* 0x000fe20000100a00 */
[----:B------:R5:W-:Y:S02]  /*85bf0*/  STL.64 [R1+0x9a8], R134 ;  /* 0x0009a88601007387 */ /* 0x000be40000100a00 */
[----:B------:R-:W4:Y:S02]  /*85c00*/  LDL.LU R245, [R1+0x6f4] ;  /* 0x0006f40001f57983 */ /* 0x000f240000300800 */
[----:B------:R-:W4:Y:S01]  /*85c10*/  LDL.LU R246, [R1+0x6f8] ;  /* 0x0006f80001f67983 */ /* 0x000f220000300800 */
[----:B------:R-:W4:Y:S01]  /*85c20*/  LDL.LU R247, [R1+0x6fc] ;  /* 0x0006fc0001f77983 */ /* 0x000f220000300800 */
        /* <DEDUP_REMOVED lines=16> */
[----:B-1----:R-:W2:Y:S02]  /*85d30*/  LDL.LU R144, [R1+0x760] ;  /* 0x0007600001907983 */ /* 0x002ea40000300800 */
[----:B------:R-:W2:Y:S02]  /*85d40*/  LDL.LU R145, [R1+0x764] ;  /* 0x0007640001917983 */ /* 0x000ea40000300800 */
[----:B---3--:R-:W3:Y:S01]  /*85d50*/  LDL.LU R146, [R1+0x768] ;  /* 0x0007680001927983 */ /* 0x008ee20000300800 */
[----:B------:R-:W3:Y:S01]  /*85d60*/  LDL.LU R147, [R1+0x76c] ;  /* 0x00076c0001937983 */ /* 0x000ee20000300800 */
        /* <DEDUP_REMOVED lines=32> */
[----:B------:R-:W5:Y:S02]  /*85f70*/  LDL.LU R212, [R1+0x290] ;  /* 0x0002900001d47983 */ /* 0x000f640000300800 */
[----:B------:R-:W5:Y:S02]  /*85f80*/  LDL.LU R213, [R1+0x294] ;  /* 0x0002940001d57983 */ /* 0x000f640000300800 */
[----:B------:R-:W5:Y:S01]  /*85f90*/  LDL.LU R214, [R1+0x298] ;  /* 0x0002980001d67983 */ /* 0x000f620000300800 */
[----:B------:R-:W5:Y:S01]  /*85fa0*/  LDL.LU R215, [R1+0x29c] ;  /* 0x00029c0001d77983 */ /* 0x000f620000300800 */
[----:B------:R-:W2:Y:S02]  /*85fb0*/  LDL.LU R204, [R1+0x860] ;  /* 0x0008600001cc7983 */ /* 0x000ea40000300800 */
        /* <DEDUP_REMOVED lines=27> */
[----:B------:R-:W-:Y:S01]  /*86170*/  MOV R250, R69 ;  /* 0x0000004500fa7202 */ /* 0x000fe20000000f00 */
[----:B------:R-:W-:-:S02]  /*86180*/  IMAD.MOV.U32 R251, RZ, RZ, R68 ;  /* 0x000000fffffb7224 */ /* 0x000fc400078e0044 */
[----:B------:R-:W-:Y:S02]  /*86190*/  IMAD.MOV.U32 R248, RZ, RZ, R73 ;  /* 0x000000fffff87224 */ /* 0x000fe400078e0049 */
[----:B------:R-:W-:Y:S01]  /*861a0*/  IMAD.MOV.U32 R249, RZ, RZ, R72 ;  /* 0x000000fffff97224 */ /* 0x000fe200078e0048 */
[----:B------:R-:W-:Y:S04]  /*861b0*/  LDS R73, [R189+0x20180] ;  /* 0x02018000bd497984 */ /* 0x000fe80000000800 */
[----:B------:R-:W1:Y:S01]  /*861c0*/  LDS R72, [R161+0x20180] ;  /* 0x02018000a1487984 */ /* 0x000e620000000800 */
[C---:B-----5:R-:W-:Y:S08]  /*861d0*/  HMMA.1688.F32.TF32 R132, R140.reuse, R36, R212 ;  /* 0x000000248c84723c */ /* 0x060ff000000810d4 */
[C---:B--2---:R-:W-:Y:S11]  /*861e0*/  HMMA.1688.F32.TF32 R68, R140.reuse, R32, R208 ;  /* 0x000000208c44723c */ /* 0x044ff600000810d0 */
[----:B------:R-:W-:Y:S04]  /*861f0*/  @!UPT UIADD3 URZ, URZ, URZ, URZ ;  /* 0x0000003f3f3ff290 */ /* 0x000fe8000fffe03f */
[----:B------:R-:W-:Y:S01]  /*86200*/  STL.64 [R1+0x990], R132 ;  /* 0x0009908401007387 */ /* 0x000fe20000100a00 */
[----:B------:R3:W-:Y:S02]  /*86210*/  STL.64 [R1+0x998], R134 ;  /* 0x0009988601007387 */ /* 0x0007e40000100a00 */
[C---:B---3--:R-:W-:Y:S05]  /*86220*/  HMMA.1688.F32.TF32 R132, R140.reuse, R28, R204 ;  /* 0x0000001c8c84723c */ /* 0x048fea00000810cc */
[----:B------:R-:W-:Y:S01]  /*86230*/  STL.64 [R1+0x980], R68 ;  /* 0x0009804401007387 */ /* 0x000fe20000100a00 */
[----:B------:R2:W-:Y:S02]  /*86240*/  STL.64 [R1+0x988], R70 ;  /* 0x0009884601007387 */ /* 0x0005e40000100a00 */
[C---:B------:R-:W-:Y:S08]  /*86250*/  HMMA.1688.F32.TF32 R136, R140.reuse, R20, R200 ;  /* 0x000000148c88723c */ /* 0x040ff000000810c8 */
[C---:B--2---:R-:W-:Y:S07]  /*86260*/  HMMA.1688.F32.TF32 R68, R140.reuse, R24, R224 ;  /* 0x000000188c44723c */ /* 0x044fee00000810e0 */
[----:B------:R-:W-:Y:S01]  /*86270*/  STL.64 [R1+0x970], R132 ;  /* 0x0009708401007387 */ /* 0x000fe20000100a00 */
[----:B------:R2:W-:Y:S02]  /*86280*/  STL.64 [R1+0x978], R134 ;  /* 0x0009788601007387 */ /* 0x0005e40000100a00 */
[C---:B--2---:R-:W-:Y:S11]  /*86290*/  HMMA.1688.F32.TF32 R132, R140.reuse, R16, R196 ;  /* 0x000000108c84723c */ /* 0x044ff600000810c4 */
[----:B------:R-:W-:Y:S02]  /*862a0*/  @!UPT UIADD3 URZ, URZ, URZ, URZ ;  /* 0x0000003f3f3ff290 */ /* 0x000fe4000fffe03f */
[----:B------:R-:W-:Y:S01]  /*862b0*/  STL.64 [R1+0x960], R68 ;  /* 0x0009604401007387 */ /* 0x000fe20000100a00 */
[----:B------:R2:W-:Y:S02]  /*862c0*/  STL.64 [R1+0x968], R70 ;  /* 0x0009684601007387 */ /* 0x0005e40000100a00 */
[----:B------:R-:W-:Y:S02]  /*862d0*/  STL.64 [R1+0x950], R136 ;  /* 0x0009508801007387 */ /* 0x000fe40000100a00 */
[----:B------:R3:W-:Y:S01]  /*862e0*/  STL.64 [R1+0x958], R138 ;  /* 0x0009588a01007387 */ /* 0x0007e20000100a00 */
[C---:B--2---:R-:W-:Y:S08]  /*862f0*/  HMMA.1688.F32.TF32 R68, R140.reuse, R12, R192 ;  /* 0x0000000c8c44723c */ /* 0x044ff000000810c0 */
[C---:B---3--:R-:W-:Y:S01]  /*86300*/  HMMA.1688.F32.TF32 R136, R140.reuse, R8, R184 ;  /* 0x000000088c88723c */ /* 0x048fe200000810b8 */
[----:B------:R-:W-:Y:S01]  /*86310*/  STL.64 [R1+0x940], R132 ;  /* 0x0009408401007387 */ /* 0x000fe20000100a00 */
[----:B------:R2:W-:Y:S06]  /*86320*/  STL.64 [R1+0x948], R134 ;  /* 0x0009488601007387 */ /* 0x0005ec0000100a00 */
[----:B--2---:R-:W-:Y:S07]  /*86330*/  HMMA.1688.F32.TF32 R132, R140, R4, R180 ;  /* 0x000000048c84723c */ /* 0x004fee00000810b4 */
[----:B------:R-:W-:Y:S01]  /*86340*/  STL.64 [R1+0x930], R68 ;  /* 0x0009304401007387 */ /* 0x000fe20000100a00 */
[----:B------:R-:W-:Y:S07]  /*86350*/  STL.64 [R1+0x938], R70 ;  /* 0x0009384601007387 */ /* 0x000fee0000100a00 */
[----:B------:R-:W-:Y:S02]  /*86360*/  STL.64 [R1+0x920], R136 ;  /* 0x0009208801007387 */ /* 0x000fe40000100a00 */
[----:B------:R2:W-:Y:S01]  /*86370*/  STL.64 [R1+0x928], R138 ;  /* 0x0009288a01007387 */ /* 0x0005e20000100a00 */
[C---:B------:R-:W-:Y:S01]  /*86380*/  HMMA.1688.F32.TF32 R140, R76.reuse, R56, R168 ;  /* 0x000000384c8c723c */ /* 0x040fe200000810a8 */
[----:B------:R-:W-:Y:S04]  /*86390*/  LDS R68, [R161+0x20200] ;  /* 0x02020000a1447984 */ /* 0x000fe80000000800 */
[----:B------:R-:W-:Y:S04]  /*863a0*/  LDS R70, [R161+0x22200] ;  /* 0x02220000a1467984 */ /* 0x000fe80000000800 */
[----:B------:R-:W-:Y:S04]  /*863b0*/  LDS R69, [R189+0x20200] ;  /* 0x02020000bd457984 */ /* 0x000fe80000000800 */
[----:B------:R-:W3:Y:S01]  /*863c0*/  LDS R71, [R189+0x22200] ;  /* 0x02220000bd477984 */ /* 0x000ee20000000800 */
[C---:B--2---:R-:W-:Y:S03]  /*863d0*/  HMMA.1688.F32.TF32 R136, R76.reuse, R64, R176 ;  /* 0x000000404c88723c */ /* 0x044fe600000810b0 */
[----:B------:R-:W-:Y:S01]  /*863e0*/  STL.64 [R1+0x910], R132 ;  /* 0x0009108401007387 */ /* 0x000fe20000100a00 */
[----:B------:R2:W-:Y:S04]  /*863f0*/  STL.64 [R1+0x918], R134 ;  /* 0x0009188601007387 */ /* 0x0005e80000100a00 */
[C---:B--2---:R-:W-:Y:S11]  /*86400*/  HMMA.1688.F32.TF32 R132, R76.reuse, R60, R172 ;  /* 0x0000003c4c84723c */ /* 0x044ff600000810ac */
[----:B------:R-:W-:Y:S04]  /*86410*/  @!UPT UIADD3 URZ, URZ, URZ, URZ ;  /* 0x0000003f3f3ff290 */ /* 0x000fe8000fffe03f */
[----:B------:R-:W-:Y:S01]  /*86420*/  STL.64 [R1+0x900], R136 ;  /* 0x0009008801007387 */ /* 0x000fe20000100a00 */
[----:B------:R2:W-:Y:S02]  /*86430*/  STL.64 [R1+0x908], R138 ;  /* 0x0009088a01007387 */ /* 0x0005e40000100a00 */
[C---:B--2---:R-:W-:Y:S05]  /*86440*/  HMMA.1688.F32.TF32 R136, R76.reuse, R52, R164 ;  /* 0x000000344c88723c */ /* 0x044fea00000810a4 */
[----:B------:R-:W-:Y:S01]  /*86450*/  STL.64 [R1+0x8f0], R132 ;  /* 0x0008f08401007387 */ /* 0x000fe20000100a00 */
[----:B------:R2:W-:Y:S02]  /*86460*/  STL.64 [R1+0x8f8], R134 ;  /* 0x0008f88601007387 */ /* 0x0005e40000100a00 */
[C---:B--2---:R-:W-:Y:S01]  /*86470*/  HMMA.1688.F32.TF32 R132, R76.reuse, R48, R156 ;  /* 0x000000304c84723c */ /* 0x044fe2000008109c */
[----:B------:R-:W-:Y:S01]  /*86480*/  STL.64 [R1+0x8e0], R140 ;  /* 0x0008e08c01007387 */ /* 0x000fe20000100a00 */
[----:B------:R2:W-:Y:S11]  /*86490*/  STL.64 [R1+0x8e8], R142 ;  /* 0x0008e88e01007387 */ /* 0x0005f60000100a00 */
[----:B------:R-:W-:Y:S02]  /*864a0*/  @!UPT UIADD3 URZ, URZ, URZ, URZ ;  /* 0x0000003f3f3ff290 */ /* 0x000fe4000fffe03f */
[----:B------:R-:W-:Y:S02]  /*864b0*/  STL.64 [R1+0x8d0], R136 ;  /* 0x0008d08801007387 */ /* 0x000fe40000100a00 */
[----:B------:R5:W-:Y:S01]  /*864c0*/  STL.64 [R1+0x8d8], R138 ;  /* 0x0008d88a01007387 */ /* 0x000be20000100a00 */
[C---:B--2---:R-:W-:Y:S08]  /*864d0*/  HMMA.1688.F32.TF32 R140, R76.reuse, R44, R228 ;  /* 0x0000002c4c8c723c */ /* 0x044ff000000810e4 */
[C---:B-----5:R-:W-:Y:S01]  /*864e0*/  HMMA.1688.F32.TF32 R136, R76.reuse, R40, R144 ;  /* 0x000000284c88723c */ /* 0x060fe20000081090 */
[----:B------:R-:W-:Y:S01]  /*864f0*/  STL.64 [R1+0x8c0], R132 ;  /* 0x0008c08401007387 */ /* 0x000fe20000100a00 */
[----:B------:R2:W-:Y:S06]  /*86500*/  STL.64 [R1+0x8c8], R134 ;  /* 0x0008c88601007387 */ /* 0x0005ec0000100a00 */
[C---:B--2---:R-:W-:Y:S07]  /*86510*/  HMMA.1688.F32.TF32 R132, R76.reuse, R36, R240 ;  /* 0x000000244c84723c */ /* 0x044fee00000810f0 */
[----:B------:R-:W-:Y:S01]  /*86520*/  STL.64 [R1+0x8b0], R140 ;  /* 0x0008b08c01007387 */ /* 0x000fe20000100a00 */
[----:B------:R2:W-:Y:S07]  /*86530*/  STL.64 [R1+0x8b8], R142 ;  /* 0x0008b88e01007387 */ /* 0x0005ee0000100a00 */
        /* <DEDUP_REMOVED lines=12> */
[C---:B----4-:R-:W-:Y:S01]  /*86600*/  HMMA.1688.F32.TF32 R136, R76.reuse, R16, R244 ;  /* 0x000000104c88723c */ /* 0x050fe200000810f4 */
[----:B------:R-:W-:Y:S01]  /*86610*/  STL.64 [R1+0x860], R132 ;  /* 0x0008608401007387 */ /* 0x000fe20000100a00 */
[----:B------:R2:W-:Y:S06]  /*86620*/  STL.64 [R1+0x868], R134 ;  /* 0x0008688601007387 */ /* 0x0005ec0000100a00 */
[C---:B--2---:R-:W-:Y:S07]  /*86630*/  HMMA.1688.F32.TF32 R132, R76.reuse, R12, R248 ;  /* 0x0000000c4c84723c */ /* 0x044fee00000810f8 */
[----:B------:R-:W-:Y:S01]  /*86640*/  STL.64 [R1+0x850], R140 ;  /* 0x0008508c01007387 */ /* 0x000fe20000100a00 */
[----:B------:R-:W-:Y:S02]  /*86650*/  STL.64 [R1+0x858], R142 ;  /* 0x0008588e01007387 */ /* 0x000fe40000100a00 */
[----:B------:R-:W2:Y:S05]  /*86660*/  LDL.LU R244, [R1+0xd0] ;  /* 0x0000d00001f47983 */ /* 0x000eaa0000300800 */
[----:B------:R-:W-:Y:S01]  /*86670*/  STL.64 [R1+0x840], R136 ;  /* 0x0008408801007387 */ /* 0x000fe20000100a00 */
[----:B------:R-:W-:Y:S07]  /*86680*/  STL.64 [R1+0x848], R138 ;  /* 0x0008488a01007387 */ /* 0x000fee0000100a00 */
[----:B------:R4:W-:Y:S01]  /*86690*/  STL.64 [R1+0x830], R132 ;  /* 0x0008308401007387 */ /* 0x0009e20000100a00 */
[----:B------:R5:W-:Y:S02]  /*866a0*/  STL.64 [R1+0x838], R134 ;  /* 0x0008388601007387 */ /* 0x000be40000100a00 */
        /* <DEDUP_REMOVED lines=63> */
[----:B----4-:R-:W4:Y:S02]  /*86aa0*/  LDL.LU R132, [R1+0x240] ;  /* 0x0002400001847983 */ /* 0x010f240000300800 */
[----:B------:R-:W4:Y:S02]  /*86ab0*/  LDL.LU R133, [R1+0x244] ;  /* 0x0002440001857983 */ /* 0x000f240000300800 */
[----:B-----5:R-:W4:Y:S01]  /*86ac0*/  LDL.LU R134, [R1+0x248] ;  /* 0x0002480001867983 */ /* 0x020f220000300800 */
[----:B------:R-:W4:Y:S01]  /*86ad0*/  LDL.LU R135, [R1+0x24c] ;  /* 0x00024c0001877983 */ /* 0x000f220000300800 */
[----:B------:R-:W5:Y:S02]  /*86ae0*/  LDL.LU R140, [R1+0x260] ;  /* 0x00026000018c7983 */ /* 0x000f640000300800 */
[----:B------:R-:W5:Y:S02]  /*86af0*/  LDL.LU R141, [R1+0x264] ;  /* 0x00026400018d7983 */ /* 0x000f640000300800 */
[----:B------:R-:W5:Y:S01]  /*86b00*/  LDL.LU R142, [R1+0x268] ;  /* 0x00026800018e7983 */ /* 0x000f620000300800 */
[----:B------:R-:W5:Y:S01]  /*86b10*/  LDL.LU R143, [R1+0x26c] ;  /* 0x00026c00018f7983 */ /* 0x000f620000300800 */
[----:B------:R-:W2:Y:S02]  /*86b20*/  LDL.LU R152, [R1+0x6a0] ;  /* 0x0006a00001987983 */ /* 0x000ea40000300800 */
[----:B------:R-:W2:Y:S02]  /*86b30*/  LDL.LU R153, [R1+0x6a4] ;  /* 0x0006a40001997983 */ /* 0x000ea40000300800 */
[----:B------:R-:W2:Y:S01]  /*86b40*/  LDL.LU R154, [R1+0x6a8] ;  /* 0x0006a800019a7983 */ /* 0x000ea20000300800 */
[----:B------:R-:W2:Y:S01]  /*86b50*/  LDL.LU R155, [R1+0x6ac] ;  /* 0x0006ac00019b7983 */ /* 0x000ea20000300800 */
[----:B------:R-:W1:Y:S02]  /*86b60*/  LDL.LU R136, [R1+0x250] ;  /* 0x0002500001887983 */ /* 0x000e640000300800 */
[----:B------:R-:W1:Y:S02]  /*86b70*/  LDL.LU R137, [R1+0x254] ;  /* 0x0002540001897983 */ /* 0x000e640000300800 */
[----:B------:R-:W1:Y:S01]  /*86b80*/  LDL.LU R138, [R1+0x258] ;  /* 0x00025800018a7983 */ /* 0x000e620000300800 */
[----:B------:R-:W1:Y:S01]  /*86b90*/  LDL.LU R139, [R1+0x25c] ;  /* 0x00025c00018b7983 */ /* 0x000e620000300800 */
        /* <DEDUP_REMOVED lines=28> */
[C---:B-----5:R-:W-:Y:S08]  /*86d60*/  HMMA.1688.F32.TF32 R140, R76.reuse, R4, R140 ;  /* 0x000000044c8c723c */ /* 0x060ff0000008108c */
[----:B--2---:R-:W-:Y:S08]  /*86d70*/  HMMA.1688.F32.TF32 R152, R76, R8, R152 ;  /* 0x000000084c98723c */ /* 0x004ff00000081098 */
[C---:B-1----:R-:W-:Y:S08]  /*86d80*/  HMMA.1688.F32.TF32 R136, R72.reuse, R64, R136 ;  /* 0x000000404888723c */ /* 0x042ff00000081088 */
[C---:B----4-:R-:W-:Y:S08]  /*86d90*/  HMMA.1688.F32.TF32 R76, R72.reuse, R60, R132 ;  /* 0x0000003c484c723c */ /* 0x050ff00000081084 */
[C---:B------:R-:W-:Y:S01]  /*86da0*/  HMMA.1688.F32.TF32 R132, R72.reuse, R56, R232 ;  /* 0x000000384884723c */ /* 0x040fe200000810e8 */
[----:B------:R-:W-:Y:S01]  /*86db0*/  STL.64 [R1+0x820], R152 ;  /* 0x0008209801007387 */ /* 0x000fe20000100a00 */
[----:B------:R1:W-:Y:S03]  /*86dc0*/  STL.64 [R1+0x828], R154 ;  /* 0x0008289a01007387 */ /* 0x0003e60000100a00 */
[----:B-1----:R-:W2:Y:S01]  /*86dd0*/  LDL.LU.64 R154, [R1+0x3e28] ;  /* 0x003e2800019a7983 */ /* 0x002ea20000300a00 */
[----:B------:R-:W4:Y:S02]  /*86de0*/  LDL.LU.64 R152, [R1+0x3e20] ;  /* 0x003e200001987983 */ /* 0x000f240000300a00 */
[----:B------:R-:W-:Y:S02]  /*86df0*/  STL.64 [R1+0x810], R140 ;  /* 0x0008108c01007387 */ /* 0x000fe40000100a00 */
[----:B------:R-:W-:Y:S01]  /*86e00*/  STL.64 [R1+0x818], R142 ;  /* 0x0008188e01007387 */ /* 0x000fe20000100a00 */
[----:B------:R-:W-:Y:S01]  /*86e10*/  STL.64 [R1+0x800], R136 ;  /* 0x0008008801007387 */ /* 0x000fe20000100a00 */
[----:B------:R1:W-:Y:S03]  /*86e20*/  STL.64 [R1+0x808], R138 ;  /* 0x0008088a01007387 */ /* 0x0003e60000100a00 */
[----:B------:R-:W-:Y:S02]  /*86e30*/  STL.64 [R1+0x7f0], R76 ;  /* 0x0007f04c01007387 */ /* 0x000fe40000100a00 */
[----:B------:R3:W-:Y:S06]  /*86e40*/  STL.64 [R1+0x7f8], R78 ;  /* 0x0007f84e01007387 */ /* 0x0007ec0000100a00 */
[----:B------:R-:W-:Y:S01]  /*86e50*/  STL.64 [R1+0x7e0], R132 ;  /* 0x0007e08401007387 */ /* 0x000fe20000100a00 */
[----:B------:R5:W-:Y:S01]  /*86e60*/  STL.64 [R1+0x7e8], R134 ;  /* 0x0007e88601007387 */ /* 0x000be20000100a00 */
[C---:B-1----:R-:W-:Y:S08]  /*86e70*/  HMMA.1688.F32.TF32 R136, R72.reuse, R52, R212 ;  /* 0x000000344888723c */ /* 0x042ff000000810d4 */
[C---:B---3--:R-:W-:Y:S08]  /*86e80*/  HMMA.1688.F32.TF32 R76, R72.reuse, R48, R208 ;  /* 0x00000030484c723c */ /* 0x048ff000000810d0 */
[C---:B-----5:R-:W-:Y:S07]  /*86e90*/  HMMA.1688.F32.TF32 R132, R72.reuse, R44, R204 ;  /* 0x0000002c4884723c */ /* 0x060fee00000810cc */
[----:B------:R-:W-:Y:S01]  /*86ea0*/  STL.64 [R1+0x7d0], R136 ;  /* 0x0007d08801007387 */ /* 0x000fe20000100a00 */
[----:B------:R1:W-:Y:S07]  /*86eb0*/  STL.64 [R1+0x7d8], R138 ;  /* 0x0007d88a01007387 */ /* 0x0003ee0000100a00 */
        /* <DEDUP_REMOVED lines=24> */
[C---:B-----5:R-:W-:Y:S08]  /*87040*/  HMMA.1688.F32.TF32 R132, R72.reuse, R8, R168 ;  /* 0x000000084884723c */ /* 0x060ff000000810a8 */
[----:B------:R-:W-:Y:S01]  /*87050*/  HMMA.1688.F32.TF32 R72, R72, R4, R164 ;  /* 0x000000044848723c */ /* 0x000fe200000810a4 */
[----:B------:R-:W-:Y:S01]  /*87060*/  STL.64 [R1+0x740], R136 ;  /* 0x0007408801007387 */ /* 0x000fe20000100a00 */
[----:B------:R-:W-:Y:S05]  /*87070*/  STL.64 [R1+0x748], R138 ;  /* 0x0007488a01007387 */ /* 0x000fea0000100a00 */
[----:B------:R-:W-:Y:S02]  /*87080*/  STL.64 [R1+0x730], R76 ;  /* 0x0007304c01007387 */ /* 0x000fe40000100a00 */
[----:B------:R1:W-:Y:S06]  /*87090*/  STL.64 [R1+0x738], R78 ;  /* 0x0007384e01007387 */ /* 0x0003ec0000100a00 */
[----:B------:R-:W-:Y:S01]  /*870a0*/  STL.64 [R1+0x720], R132 ;  /* 0x0007208401007387 */ /* 0x000fe20000100a00 */
[----:B------:R3:W-:Y:S07]  /*870b0*/  STL.64 [R1+0x728], R134 ;  /* 0x0007288601007387 */ /* 0x0007ee0000100a00 */
[----:B------:R-:W-:Y:S02]  /*870c0*/  STL.64 [R1+0x710], R72 ;  /* 0x0007104801007387 */ /* 0x000fe40000100a00 */
[----:B------:R5:W-:Y:S01]  /*870d0*/  STL.64 [R1+0x718], R74 ;  /* 0x0007184a01007387 */ /* 0x000be20000100a00 */
[C---:B-1----:R-:W-:Y:S08]  /*870e0*/  HMMA.1688.F32.TF32 R76, R68.reuse, R64, R156 ;  /* 0x00000040444c723c */ /* 0x042ff0000008109c */
[C---:B---3--:R-:W-:Y:S08]  /*870f0*/  HMMA.1688.F32.TF32 R132, R68.reuse, R60, R228 ;  /* 0x0000003c4484723c */ /* 0x048ff000000810e4 */
[C---:B-----5:R-:W-:Y:S07]  /*87100*/  HMMA.1688.F32.TF32 R72, R68.reuse, R56, R144 ;  /* 0x000000384448723c */ /* 0x060fee0000081090 */
[----:B------:R-:W-:Y:S01]  /*87110*/  STL.64 [R1+0x700], R76 ;  /* 0x0007004c01007387 */ /* 0x000fe20000100a00 */
[----:B------:R-:W-:Y:S07]  /*87120*/  STL.64 [R1+0x708], R78 ;  /* 0x0007084e01007387 */ /* 0x000fee0000100a00 */
[----:B------:R-:W-:Y:S02]  /*87130*/  STL.64 [R1+0x6f0], R132 ;  /* 0x0006f08401007387 */ /* 0x000fe40000100a00 */
[----:B------:R-:W-:Y:S06]  /*87140*/  STL.64 [R1+0x6f8], R134 ;  /* 0x0006f88601007387 */ /* 0x000fec0000100a00 */
[----:B------:R-:W-:Y:S01]  /*87150*/  STL.64 [R1+0x6e0], R72 ;  /* 0x0006e04801007387 */ /* 0x000fe20000100a00 */
[----:B------:R1:W-:Y:S01]  /*87160*/  STL.64 [R1+0x6e8], R74 ;  /* 0x0006e84a01007387 */ /* 0x0003e20000100a00 */
[C---:B------:R-:W-:Y:S02]  /*87170*/  HMMA.1688.F32.TF32 R136, R68.reuse, R40, R148 ;  /* 0x000000284488723c */ /* 0x040fe40000081094 */
[----:B------:R-:W-:Y:S04]  /*87180*/  LDS R76, [R161+0x20280] ;  /* 0x02028000a14c7984 */ /* 0x000fe80000000800 */
[----:B------:R-:W-:Y:S04]  /*87190*/  LDS R78, [R161+0x22280] ;  /* 0x02228000a14e7984 */ /* 0x000fe80000000800 */
[----:B------:R-:W-:Y:S04]  /*871a0*/  LDS R77, [R189+0x20280] ;  /* 0x02028000bd4d7984 */ /* 0x000fe80000000800 */
[----:B------:R-:W-:Y:S01]  /*871b0*/  LDS R79, [R189+0x22280] ;  /* 0x02228000bd4f7984 */ /* 0x000fe20000000800 */
[C---:B-1----:R-:W-:Y:S08]  /*871c0*/  HMMA.1688.F32.TF32 R72, R68.reuse, R52, R240 ;  /* 0x000000344448723c */ /* 0x042ff000000810f0 */
[C---:B------:R-:W-:Y:S11]  /*871d0*/  HMMA.1688.F32.TF32 R132, R68.reuse, R48, R220 ;  /* 0x000000304484723c */ /* 0x040ff600000810dc */
[----:B------:R-:W-:Y:S04]  /*871e0*/  @!UPT UIADD3 URZ, URZ, URZ, URZ ;  /* 0x0000003f3f3ff290 */ /* 0x000fe8000fffe03f */
[----:B------:R-:W-:Y:S01]  /*871f0*/  STL.64 [R1+0x6d0], R72 ;  /* 0x0006d04801007387 */ /* 0x000fe20000100a00 */
[----:B------:R1:W-:Y:S02]  /*87200*/  STL.64 [R1+0x6d8], R74 ;  /* 0x0006d84a01007387 */ /* 0x0003e40000100a00 */
[C---:B-1----:R-:W-:Y:S05]  /*87210*/  HMMA.1688.F32.TF32 R72, R68.reuse, R44, R216 ;  /* 0x0000002c4448723c */ /* 0x042fea00000810d8 */
[----:B------:R-:W-:Y:S01]  /*87220*/  STL.64 [R1+0x6c0], R132 ;  /* 0x0006c08401007387 */ /* 0x000fe20000100a00 */
[----:B------:R1:W-:Y:S02]  /*87230*/  STL.64 [R1+0x6c8], R134 ;  /* 0x0006c88601007387 */ /* 0x0003e40000100a00 */
[C---:B-1----:R-:W-:Y:S11]  /*87240*/  HMMA.1688.F32.TF32 R132, R68.reuse, R36, R244 ;  /* 0x000000244484723c */ /* 0x042ff600000810f4 */
[----:B------:R-:W-:Y:S04]  /*87250*/  @!UPT UIADD3 URZ, URZ, URZ, URZ ;  /* 0x0000003f3f3ff290 */ /* 0x000fe8000fffe03f */
[----:B------:R-:W-:Y:S01]  /*87260*/  STL.64 [R1+0x6b0], R72 ;  /* 0x0006b04801007387 */ /* 0x000fe20000100a00 */
[----:B------:R1:W-:Y:S02]  /*87270*/  STL.64 [R1+0x6b8], R74 ;  /* 0x0006b84a01007387 */ /* 0x0003e40000100a00 */
[C---:B-1----:R-:W-:Y:S01]  /*87280*/  HMMA.1688.F32.TF32 R72, R68.reuse, R32, R248 ;  /* 0x000000204448723c */ /* 0x042fe200000810f8 */
[----:B------:R-:W-:Y:S01]  /*87290*/  STL.64 [R1+0x6a0], R136 ;  /* 0x0006a08801007387 */ /* 0x000fe20000100a00 */
[----:B------:R-:W-:Y:S02]  /*872a0*/  STL.64 [R1+0x6a8], R138 ;  /* 0x0006a88a01007387 */ /* 0x000fe40000100a00 */
[----:B------:R-:W3:Y:S02]  /*872b0*/  LDL.LU R248, [R1+0x10e0] ;  /* 0x0010e00001f87983 */ /* 0x000ee40000300800 */
[----:B------:R1:W-:Y:S01]  /*872c0*/  STL.64 [R1+0x1a0], R132 ;  /* 0x0001a08401007387 */ /* 0x0003e20000100a00 */
[----:B------:R5:W-:Y:S11]  /*872d0*/  STL.64 [R1+0x1a8], R134 ;  /* 0x0001a88601007387 */ /* 0x000bf60000100a00 */
[----:B------:R-:W-:Y:S05]  /*872e0*/  @!UPT UIADD3 URZ, URZ, URZ, URZ ;  /* 0x0000003f3f3ff290 */ /* 0x000fea000fffe03f */
[----:B------:R-:W-:Y:S01]  /*872f0*/  STL.64 [R1+0x190], R72 ;  /* 0x0001904801007387 */ /* 0x000fe20000100a00 */
[----:B------:R-:W-:Y:S02]  /*87300*/  STL.64 [R1+0x198], R74 ;  /* 0x0001984a01007387 */ /* 0x000fe40000100a00 */
[----:B------:R-:W3:Y:S02]  /*87310*/  LDL.LU R249, [R1+0x10e4] ;  /* 0x0010e40001f97983 */ /* 0x000ee40000300800 */
[----:B------:R-:W3:Y:S01]  /*87320*/  LDL.LU R250, [R1+0x10e8] ;  /* 0x0010e80001fa7983 */ /* 0x000ee20000300800 */
        /* <DEDUP_REMOVED lines=63> */
[----:B-----5:R-:W2:Y:S01]  /*87720*/  LDL.LU R134, [R1+0x1638] ;  /* 0x0016380001867983 */ /* 0x020ea20000300800 */
[----:B------:R-:W2:Y:S01]  /*87730*/  LDL.LU R135, [R1+0x163c] ;  /* 0x00163c0001877983 */ /* 0x000ea20000300800 */
[----:B------:R-:W5:Y:S02]  /*87740*/  LDL.LU R140, [R1+0x1650] ;  /* 0x00165000018c7983 */ /* 0x000f640000300800 */
[----:B------:R-:W5:Y:S02]  /*87750*/  LDL.LU R141, [R1+0x1654] ;  /* 0x00165400018d7983 */ /* 0x000f640000300800 */
[----:B------:R-:W5:Y:S01]  /*87760*/  LDL.LU R142, [R1+0x1658] ;  /* 0x00165800018e7983 */ /* 0x000f620000300800 */
[----:B------:R-:W5:Y:S01]  /*87770*/  LDL.LU R143, [R1+0x165c] ;  /* 0x00165c00018f7983 */ /* 0x000f620000300800 */
[----:B------:R-:W5:Y:S02]  /*87780*/  LDL.LU R148, [R1+0x1660] ;  /* 0x0016600001947983 */ /* 0x000f640000300800 */
[----:B------:R-:W5:Y:S02]  /*87790*/  LDL.LU R149, [R1+0x1664] ;  /* 0x0016640001957983 */ /* 0x000f640000300800 */
[----:B------:R-:W5:Y:S01]  /*877a0*/  LDL.LU R150, [R1+0x1668] ;  /* 0x0016680001967983 */ /* 0x000f620000300800 */
[----:B------:R-:W5:Y:S01]  /*877b0*/  LDL.LU R151, [R1+0x166c] ;  /* 0x00166c0001977983 */ /* 0x000f620000300800 */
[----:B------:R-:W3:Y:S02]  /*877c0*/  LDL.LU R136, [R1+0x1640] ;  /* 0x0016400001887983 */ /* 0x000ee40000300800 */
[----:B------:R-:W3:Y:S02]  /*877d0*/  LDL.LU R137, [R1+0x1644] ;  /* 0x0016440001897983 */ /* 0x000ee40000300800 */
[----:B------:R-:W3:Y:S01]  /*877e0*/  LDL.LU R138, [R1+0x1648] ;  /* 0x00164800018a7983 */ /* 0x000ee20000300800 */
[----:B------:R-:W3:Y:S01]  /*877f0*/  LDL.LU R139, [R1+0x164c] ;  /* 0x00164c00018b7983 */ /* 0x000ee20000300800 */
[----:B------:R-:W4:Y:S02]  /*87800*/  LDL.LU R208, [R1+0x1120] ;  /* 0x0011200001d07983 */ /* 0x000f240000300800 */
[----:B------:R-:W4:Y:S02]  /*87810*/  LDL.LU R209, [R1+0x1124] ;  /* 0x0011240001d17983 */ /* 0x000f240000300800 */
[----:B------:R-:W4:Y:S01]  /*87820*/  LDL.LU R210, [R1+0x1128] ;  /* 0x0011280001d27983 */ /* 0x000f220000300800 */
        /* <DEDUP_REMOVED lines=20> */
[----:B------:R-:W4:Y:S04]  /*87970*/  LDL.LU R223, [R1+0x111c] ;  /* 0x00111c0001df7983 */ /* 0x000f280000300800 */
[----:B------:R-:W-:Y:S04]  /*87980*/  LDS R72, [R161+0x20300] ;  /* 0x02030000a1487984 */ /* 0x000fe80000000800 */
[----:B------:R-:W-:Y:S04]  /*87990*/  LDS R74, [R161+0x22300] ;  /* 0x02230000a14a7984 */ /* 0x000fe80000000800 */
[----:B------:R-:W-:Y:S04]  /*879a0*/  LDS R73, [R189+0x20300] ;  /* 0x02030000bd497984 */ /* 0x000fe80000000800 */
[----:B------:R-:W1:Y:S01]  /*879b0*/  LDS R75, [R189+0x22300] ;  /* 0x02230000bd4b7984 */ /* 0x000e620000000800 */
[C---:B--2---:R-:W-:Y:S08]  /*879c0*/  HMMA.1688.F32.TF32 R132, R68.reuse, R16, R132 ;  /* 0x000000104484723c */ /* 0x044ff00000081084 */
[C---:B-----5:R-:W-:Y:S08]  /*879d0*/  HMMA.1688.F32.TF32 R140, R68.reuse, R24, R140 ;  /* 0x00000018448c723c */ /* 0x060ff0000008108c */
[C---:B------:R-:W-:Y:S08]  /*879e0*/  HMMA.1688.F32.TF32 R148, R68.reuse, R28, R148 ;  /* 0x0000001c4494723c */ /* 0x040ff00000081094 */
[C---:B---3--:R-:W-:Y:S11]  /*879f0*/  HMMA.1688.F32.TF32 R136, R68.reuse, R20, R136 ;  /* 0x000000144488723c */ /* 0x048ff60000081088 */
[----:B------:R-:W-:Y:S04]  /*87a00*/  @!UPT UIADD3 URZ, URZ, URZ, URZ ;  /* 0x0000003f3f3ff290 */ /* 0x000fe8000fffe03f */
[----:B------:R-:W-:Y:S01]  /*87a10*/  STL.64 [R1+0x180], R148 ;  /* 0x0001809401007387 */ /* 0x000fe20000100a00 */
[----:B------:R2:W-:Y:S03]  /*87a20*/  STL.64 [R1+0x188], R150 ;  /* 0x0001889601007387 */ /* 0x0005e60000100a00 */
[----:B--2---:R-:W2:Y:S01]  /*87a30*/  LDL.LU.64 R150, [R1+0x3e18] ;  /* 0x003e180001967983 */ /* 0x004ea20000300a00 */
[----:B------:R-:W3:Y:S02]  /*87a40*/  LDL.LU.64 R148, [R1+0x3e10] ;  /* 0x003e100001947983 */ /* 0x000ee40000300a00 */
[----:B------:R-:W-:Y:S02]  /*87a50*/  STL.64 [R1+0x170], R140 ;  /* 0x0001708c01007387 */ /* 0x000fe40000100a00 */
[----:B------:R5:W-:Y:S01]  /*87a60*/  STL.64 [R1+0x178], R142 ;  /* 0x0001788e01007387 */ /* 0x000be20000100a00 */
[----:B------:R-:W-:Y:S01]  /*87a70*/  STL.64 [R1+0x160], R136 ;  /* 0x0001608801007387 */ /* 0x000fe20000100a00 */
[----:B------:R1:W-:Y:S02]  /*87a80*/  STL.64 [R1+0x168], R138 ;  /* 0x0001688a01007387 */ /* 0x0003e40000100a00 */
[----:B------:R-:W-:Y:S02]  /*87a90*/  STL.64 [R1+0x150], R132 ;  /* 0x0001508401007387 */ /* 0x000fe40000100a00 */
[----:B------:R4:W-:Y:S01]  /*87aa0*/  STL.64 [R1+0x158], R134 ;  /* 0x0001588601007387 */ /* 0x0009e20000100a00 */
[C---:B-----5:R-:W-:Y:S08]  /*87ab0*/  HMMA.1688.F32.TF32 R140, R68.reuse, R12, R232 ;  /* 0x0000000c448c723c */ /* 0x060ff000000810e8 */
[C---:B-1----:R-:W-:Y:S08]  /*87ac0*/  HMMA.1688.F32.TF32 R136, R68.reuse, R8, R212 ;  /* 0x000000084488723c */ /* 0x042ff000000810d4 */
[----:B----4-:R-:W-:Y:S08]  /*87ad0*/  HMMA.1688.F32.TF32 R132, R68, R4, R208 ;  /* 0x000000044484723c */ /* 0x010ff000000810d0 */
[----:B------:R-:W-:Y:S01]  /*87ae0*/  HMMA.1688.F32.TF32 R248, R72, R56, R248 ;  /* 0x0000003848f8723c */ /* 0x000fe200000810f8 */
[----:B------:R-:W-:Y:S04]  /*87af0*/  LDS R68, [R161+0x20380] ;  /* 0x02038000a1447984 */ /* 0x000fe80000000800 */
[----:B------:R-:W-:Y:S04]  /*87b00*/  LDS R70, [R161+0x22380] ;  /* 0x02238000a1467984 */ /* 0x000fe80000000800 */
[----:B------:R-:W-:Y:S04]  /*87b10*/  LDS R69, [R189+0x20380] ;  /* 0x02038000bd457984 */ /* 0x000fe80000000800 */
[----:B------:R-:W1:Y:S04]  /*87b20*/  LDS R71, [R189+0x22380] ;  /* 0x02238000bd477984 */ /* 0x000e680000000800 */
[----:B------:R-:W-:Y:S01]  /*87b30*/  STL.64 [R1+0x140], R140 ;  /* 0x0001408c01007387 */ /* 0x000fe20000100a00 */
[----:B------:R-:W-:Y:S02]  /*87b40*/  STL.64 [R1+0x148], R142 ;  /* 0x0001488e01007387 */ /* 0x000fe40000100a00 */
[----:B------:R-:W-:Y:S02]  /*87b50*/  STL.64 [R1+0x130], R136 ;  /* 0x0001308801007387 */ /* 0x000fe40000100a00 */
[----:B------:R4:W-:Y:S01]  /*87b60*/  STL.64 [R1+0x138], R138 ;  /* 0x0001388a01007387 */ /* 0x0009e20000100a00 */
[----:B------:R-:W-:Y:S01]  /*87b70*/  STL.64 [R1+0x120], R132 ;  /* 0x0001208401007387 */ /* 0x000fe20000100a00 */
[----:B------:R5:W-:Y:S01]  /*87b80*/  STL.64 [R1+0x128], R134 ;  /* 0x0001288601007387 */ /* 0x000be20000100a00 */
[C---:B----4-:R-:W-:Y:S08]  /*87b90*/  HMMA.1688.F32.TF32 R136, R76.reuse, R64, R204 ;  /* 0x000000404c88723c */ /* 0x050ff000000810cc */
[C---:B-----5:R-:W-:Y:S08]  /*87ba0*/  HMMA.1688.F32.TF32 R132, R76.reuse, R60, R224 ;  /* 0x0000003c4c84723c */ /* 0x060ff000000810e0 */
[C---:B------:R-:W-:Y:S07]  /*87bb0*/  HMMA.1688.F32.TF32 R140, R76.reuse, R56, R200 ;  /* 0x000000384c8c723c */ /* 0x040fee00000810c8 */
[----:B------:R-:W-:Y:S01]  /*87bc0*/  STL.64 [R1+0x110], R136 ;  /* 0x0001108801007387 */ /* 0x000fe20000100a00 */
[----:B------:R4:W-:Y:S07]  /*87bd0*/  STL.64 [R1+0x118], R138 ;  /* 0x0001188a01007387 */ /* 0x0009ee0000100a00 */
[----:B------:R-:W-:Y:S02]  /*87be0*/  STL.64 [R1+0x100], R132 ;  /* 0x0001008401007387 */ /* 0x000fe40000100a00 */
[----:B------:R5:W-:Y:S01]  /*87bf0*/  STL.64 [R1+0x108], R134 ;  /* 0x0001088601007387 */ /* 0x000be20000100a00 */
[C---:B----4-:R-:W-:Y:S08]  /*87c00*/  HMMA.1688.F32.TF32 R136, R76.reuse, R52, R196 ;  /* 0x000000344c88723c */ /* 0x050ff000000810c4 */
[C---:B-----5:R-:W-:Y:S01]  /*87c10*/  HMMA.1688.F32.TF32 R132, R76.reuse, R48, R192 ;  /* 0x000000304c84723c */ /* 0x060fe200000810c0 */
[----:B------:R-:W-:Y:S01]  /*87c20*/  STL.64 [R1+0xf0], R140 ;  /* 0x0000f08c01007387 */ /* 0x000fe20000100a00 */
[----:B------:R4:W-:Y:S06]  /*87c30*/  STL.64 [R1+0xf8], R142 ;  /* 0x0000f88e01007387 */ /* 0x0009ec0000100a00 */
[C---:B----4-:R-:W-:Y:S07]  /*87c40*/  HMMA.1688.F32.TF32 R140, R76.reuse, R44, R184 ;  /* 0x0000002c4c8c723c */ /* 0x050fee00000810b8 */
        /* <DEDUP_REMOVED lines=31> */
[----:B----4-:R-:W-:Y:S08]  /*87e40*/  HMMA.1688.F32.TF32 R136, R76, R4, R220 ;  /* 0x000000044c88723c */ /* 0x010ff000000810dc */
[C---:B-----5:R-:W-:Y:S08]  /*87e50*/  HMMA.1688.F32.TF32 R132, R72.reuse, R64, R216 ;  /* 0x000000404884723c */ /* 0x060ff000000810d8 */
[C---:B------:R-:W-:Y:S01]  /*87e60*/  HMMA.1688.F32.TF32 R76, R72.reuse, R60, R244 ;  /* 0x0000003c484c723c */ /* 0x040fe200000810f4 */
[----:B------:R-:W-:Y:S01]  /*87e70*/  STL.64 [R1+0x30], R140 ;  /* 0x0000308c01007387 */ /* 0x000fe20000100a00 */
[----:B------:R-:W-:Y:S05]  /*87e80*/  STL.64 [R1+0x38], R142 ;  /* 0x0000388e01007387 */ /* 0x000fea0000100a00 */
[----:B------:R-:W-:Y:S01]  /*87e90*/  STL.64 [R1+0x20], R136 ;  /* 0x0000208801007387 */ /* 0x000fe20000100a00 */
[----:B------:R-:W-:Y:S07]  /*87ea0*/  STL.64 [R1+0x28], R138 ;  /* 0x0000288a01007387 */ /* 0x000fee0000100a00 */
[----:B------:R-:W-:Y:S02]  /*87eb0*/  STL.64 [R1+0x10], R132 ;  /* 0x0000108401007387 */ /* 0x000fe40000100a00 */
[----:B------:R-:W-:Y:S01]  /*87ec0*/  STL.64 [R1+0x18], R134 ;  /* 0x0000188601007387 */ /* 0x000fe20000100a00 */
[----:B------:R-:W4:Y:S05]  /*87ed0*/  LDL.LU R244, [R1+0x1080] ;  /* 0x0010800001f47983 */ /* 0x000f2a0000300800 */
[----:B------:R-:W-:Y:S02]  /*87ee0*/  STL.64 [R1], R76 ;  /* 0x0000004c01007387 */ /* 0x000fe40000100a00 */
[----:B------:R5:W-:Y:S02]  /*87ef0*/  STL.64 [R1+0x8], R78 ;  /* 0x0000084e01007387 */ /* 0x000be40000100a00 */
[----:B------:R-:W4:Y:S01]  /*87f00*/  LDL.LU R245, [R1+0x1084] ;  /* 0x0010840001f57983 */ /* 0x000f220000300800 */
[----:B------:R-:W4:Y:S01]  /*87f10*/  LDL.LU R246, [R1+0x1088] ;  /* 0x0010880001f67983 */ /* 0x000f220000300800 */
[----:B------:R-:W4:Y:S02]  /*87f20*/  LDL.LU R247, [R1+0x108c] ;  /* 0x00108c0001f77983 */ /* 0x000f240000300800 */
        /* <DEDUP_REMOVED lines=8> */
[----:B------:R-:W5:Y:S02]  /*87fb0*/  LDL.LU R176, [R1+0x10c0] ;  /* 0x0010c00001b07983 */ /* 0x000f640000300800 */
[----:B------:R-:W5:Y:S01]  /*87fc0*/  LDL.LU R177, [R1+0x10c4] ;  /* 0x0010c40001b17983 */ /* 0x000f620000300800 */
[----:B------:R-:W5:Y:S01]  /*87fd0*/  LDL.LU R178, [R1+0x10c8] ;  /* 0x0010c80001b27983 */ /* 0x000f620000300800 */
[----:B------:R-:W5:Y:S02]  /*87fe0*/  LDL.LU R179, [R1+0x10cc] ;  /* 0x0010cc0001b37983 */ /* 0x000f640000300800 */
        /* <DEDUP_REMOVED lines=32> */
[----:B------:R-:W-:Y:S02]  /*881f0*/  STL [R1+0x3c24], R248 ;  /* 0x003c24f801007387 */ /* 0x000fe40000100800 */
[----:B------:R-:W-:Y:S01]  /*88200*/  STL [R1+0x3c20], R249 ;  /* 0x003c20f901007387 */ /* 0x000fe20000100800 */
[----:B------:R-:W-:Y:S01]  /*88210*/  STL [R1+0x3c1c], R250 ;  /* 0x003c1cfa01007387 */ /* 0x000fe20000100800 */
[----:B------:R-:W-:Y:S01]  /*88220*/  STL [R1+0x3c18], R251 ;  /* 0x003c18fb01007387 */ /* 0x000fe20000100800 */
[C---:B-----5:R-:W-:Y:S08]  /*88230*/  HMMA.1688.F32.TF32 R76, R72.reuse, R48, R176 ;  /* 0x00000030484c723c */ /* 0x060ff000000810b0 */
[C---:B--2---:R-:W-:Y:S08]  /*88240*/  HMMA.1688.F32.TF32 R132, R72.reuse, R52, R180 ;  /* 0x000000344884723c */ /* 0x044ff000000810b4 */
[C---:B------:R-:W-:Y:S08]  /*88250*/  HMMA.1688.F32.TF32 R136, R72.reuse, R44, R172 ;  /* 0x0000002c4888723c */ /* 0x040ff000000810ac */
[C---:B----4-:R-:W-:Y:S07]  /*88260*/  HMMA.1688.F32.TF32 R244, R72.reuse, R32, R244 ;  /* 0x0000002048f4723c */ /* 0x050fee00000810f4 */
[----:B------:R-:W-:Y:S01]  /*88270*/  STL.64 [R1+0x1f0], R132 ;  /* 0x0001f08401007387 */ /* 0x000fe20000100a00 */
[----:B------:R2:W-:Y:S02]  /*88280*/  STL.64 [R1+0x1f8], R134 ;  /* 0x0001f88601007387 */ /* 0x0005e40000100a00 */
[----:B------:R-:W-:Y:S02]  /*88290*/  STL.64 [R1+0x1e0], R76 ;  /* 0x0001e04c01007387 */ /* 0x000fe40000100a00 */
[----:B------:R4:W-:Y:S01]  /*882a0*/  STL.64 [R1+0x1e8], R78 ;  /* 0x0001e84e01007387 */ /* 0x0009e20000100a00 */
[C---:B--2---:R-:W-:Y:S08]  /*882b0*/  HMMA.1688.F32.TF32 R132, R72.reuse, R40, R168 ;  /* 0x000000284884723c */ /* 0x044ff000000810a8 */
[C---:B----4-:R-:W-:Y:S01]  /*882c0*/  HMMA.1688.F32.TF32 R76, R72.reuse, R36, R164 ;  /* 0x00000024484c723c */ /* 0x050fe200000810a4 */
[----:B------:R-:W-:Y:S01]  /*882d0*/  STL.64 [R1+0x1d0], R136 ;  /* 0x0001d08801007387 */ /* 0x000fe20000100a00 */
[----:B------:R-:W-:Y:S11]  /*882e0*/  STL.64 [R1+0x1d8], R138 ;  /* 0x0001d88a01007387 */ /* 0x000ff60000100a00 */
[----:B------:R-:W-:Y:S02]  /*882f0*/  @!UPT UIADD3 URZ, URZ, URZ, URZ ;  /* 0x0000003f3f3ff290 */ /* 0x000fe4000fffe03f */
[----:B------:R-:W-:Y:S01]  /*88300*/  STL.64 [R1+0x1c0], R132 ;  /* 0x0001c08401007387 */ /* 0x000fe20000100a00 */
[----:B------:R-:W-:Y:S02]  /*88310*/  STL.64 [R1+0x1c8], R134 ;  /* 0x0001c88601007387 */ /* 0x000fe40000100a00 */
[----:B------:R-:W-:Y:S05]  /*88320*/  STL [R1+0x3c34], R244 ;  /* 0x003c34f401007387 */ /* 0x000fea0000100800 */
[----:B------:R-:W-:Y:S01]  /*88330*/  STL.64 [R1+0x1b0], R76 ;  /* 0x0001b04c01007387 */ /* 0x000fe20000100a00 */
[----:B------:R3:W-:Y:S02]  /*88340*/  STL.64 [R1+0x1b8], R78 ;  /* 0x0001b84e01007387 */ /* 0x0007e40000100a00 */
[C---:B---3--:R-:W-:Y:S02]  /*88350*/  HMMA.1688.F32.TF32 R76, R72.reuse, R24, R228 ;  /* 0x00000018484c723c */ /* 0x048fe400000810e4 */
[----:B------:R2:W-:Y:S01]  /*88360*/  STL [R1+0x3c30], R245 ;  /* 0x003c30f501007387 */ /* 0x0005e20000100800 */
[----:B------:R3:W-:Y:S02]  /*88370*/  STL [R1+0x3c2c], R246 ;  /* 0x003c2cf601007387 */ /* 0x0007e40000100800 */
[----:B------:R4:W-:Y:S03]  /*88380*/  STL [R1+0x3c28], R247 ;  /* 0x003c28f701007387 */ /* 0x0009e60000100800 */
[C---:B------:R-:W-:Y:S11]  /*88390*/  HMMA.1688.F32.TF32 R132, R72.reuse, R28, R156 ;  /* 0x0000001c4884723c */ /* 0x040ff6000008109c */
[----:B------:R-:W-:Y:S05]  /*883a0*/  @!UPT UIADD3 URZ, URZ, URZ, URZ ;  /* 0x0000003f3f3ff290 */ /* 0x000fea000fffe03f */
[----:B------:R-:W-:Y:S01]  /*883b0*/  IMAD.MOV.U32 R244, RZ, RZ, R76 ;  /* 0x000000fffff47224 */ /* 0x000fe200078e004c */
[----:B--2---:R-:W-:Y:S01]  /*883c0*/  MOV R245, R77 ;  /* 0x0000004d00f57202 */ /* 0x004fe20000000f00 */
[----:B---3--:R-:W-:Y:S02]  /*883d0*/  IMAD.MOV.U32 R246, RZ, RZ, R78 ;  /* 0x000000fffff67224 */ /* 0x008fe400078e004e */
[----:B----4-:R-:W-:Y:S02]  /*883e0*/  IMAD.MOV.U32 R247, RZ, RZ, R79 ;  /* 0x000000fffff77224 */ /* 0x010fe400078e004f */
[C---:B------:R-:W-:Y:S08]  /*883f0*/  HMMA.1688.F32.TF32 R76, R72.reuse, R20, R144 ;  /* 0x00000014484c723c */ /* 0x040ff00000081090 */
[C---:B------:R-:W-:Y:S01]  /*88400*/  HMMA.1688.F32.TF32 R136, R72.reuse, R16, R240 ;  /* 0x000000104888723c */ /* 0x040fe200000810f0 */
[----:B------:R-:W-:Y:S01]  /*88410*/  STL.64 [R1+0x450], R132 ;  /* 0x0004508401007387 */ /* 0x000fe20000100a00 */
[----:B------:R2:W-:Y:S06]  /*88420*/  STL.64 [R1+0x458], R134 ;  /* 0x0004588601007387 */ /* 0x0005ec0000100a00 */
[----:B--2---:R-:W-:Y:S08]  /*88430*/  HMMA.1688.F32.TF32 R132, R72, R12, R220 ;  /* 0x0000000c4884723c */ /* 0x004ff000000810dc */
[----:B------:R-:W-:Y:S01]  /*88440*/  MOV R248, R76 ;  /* 0x0000004c00f87202 */ /* 0x000fe20000000f00 */
[----:B------:R-:W-:-:S02]  /*88450*/  IMAD.MOV.U32 R249, RZ, RZ, R77 ;  /* 0x000000fffff97224 */ /* 0x000fc400078e004d */
[----:B------:R-:W-:Y:S01]  /*88460*/  IMAD.MOV.U32 R250, RZ, RZ, R78 ;  /* 0x000000fffffa7224 */ /* 0x000fe200078e004e */
[----:B------:R-:W-:Y:S02]  /*88470*/  MOV R251, R79 ;  /* 0x0000004f00fb7202 */ /* 0x000fe40000000f00 */
[C---:B------:R-:W-:Y:S01]  /*88480*/  HMMA.1688.F32.TF32 R76, R72.reuse, R8, R216 ;  /* 0x00000008484c723c */ /* 0x040fe200000810d8 */
[----:B------:R-:W-:Y:S01]  /*88490*/  STL.64 [R1+0x3c40], R246 ;  /* 0x003c40f601007387 */ /* 0x000fe20000100a00 */
[----:B------:R-:W-:Y:S02]  /*884a0*/  STL.64 [R1+0x3c38], R244 ;  /* 0x003c38f401007387 */ /* 0x000fe40000100a00 */
[----:B------:R-:W-:Y:S02]  /*884b0*/  STL.64 [R1+0x3c50], R250 ;  /* 0x003c50fa01007387 */ /* 0x000fe40000100a00 */
[----:B------:R-:W-:Y:S01]  /*884c0*/  STL.64 [R1+0x3c48], R248 ;  /* 0x003c48f801007387 */ /* 0x000fe20000100a00 */
[----:B------:R-:W-:Y:S01]  /*884d0*/  STL.64 [R1+0x230], R136 ;  /* 0x0002308801007387 */ /* 0x000fe20000100a00 */
[----:B------:R-:W-:Y:S02]  /*884e0*/  STL.64 [R1+0x238], R138 ;  /* 0x0002388a01007387 */ /* 0x000fe40000100a00 */
[----:B------:R-:W2:Y:S01]  /*884f0*/  LDL.LU R144, [R1+0x14e0] ;  /* 0x0014e00001907983 */ /* 0x000ea20000300800 */
[----:B------:R-:W-:Y:S01]  /*88500*/  STL.64 [R1+0x220], R132 ;  /* 0x0002208401007387 */ /* 0x000fe20000100a00 */
[----:B------:R-:W-:Y:S11]  /*88510*/  STL.64 [R1+0x228], R134 ;  /* 0x0002288601007387 */ /* 0x000ff60000100a00 */
[----:B------:R-:W-:Y:S01]  /*88520*/  STL.64 [R1+0x210], R76 ;  /* 0x0002104c01007387 */ /* 0x000fe20000100a00 */
[----:B------:R3:W-:Y:S02]  /*88530*/  STL.64 [R1+0x218], R78 ;  /* 0x0002184e01007387 */ /* 0x0007e40000100a00 */
[----:B------:R-:W2:Y:S02]  /*88540*/  LDL.LU R145, [R1+0x14e4] ;  /* 0x0014e40001917983 */ /* 0x000ea40000300800 */
[----:B------:R-:W2:Y:S01]  /*88550*/  LDL.LU R146, [R1+0x14e8] ;  /* 0x0014e80001927983 */ /* 0x000ea20000300800 */
[----:B------:R-:W2:Y:S01]  /*88560*/  LDL.LU R147, [R1+0x14ec] ;  /* 0x0014ec0001937983 */ /* 0x000ea20000300800 */
[----:B------:R-:W4:Y:S02]  /*88570*/  LDL.LU R228, [R1+0x14f0] ;  /* 0x0014f00001e47983 */ /* 0x000f240000300800 */
[----:B------:R-:W4:Y:S02]  /*88580*/  LDL.LU R229, [R1+0x14f4] ;  /* 0x0014f40001e57983 */ /* 0x000f240000300800 */
[----:B------:R-:W4:Y:S01]  /*88590*/  LDL.LU R230, [R1+0x14f8] ;  /* 0x0014f80001e67983 */ /* 0x000f220000300800 */
        /* <DEDUP_REMOVED lines=51> */
[----:B------:R-:W4:Y:S01]  /*888d0*/  LDL.LU R242, [R1+0x14d8] ;  /* 0x0014d80001f27983 */ /* 0x000f220000300800 */
[----:B------:R-:W4:Y:S01]  /*888e0*/  LDL.LU R243, [R1+0x14dc] ;  /* 0x0014dc0001f37983 */ /* 0x000f220000300800 */
[----:B---3--:R-:W-:Y:S08]  /*888f0*/  HMMA.1688.F32.TF32 R76, R72, R4, R220 ;  /* 0x00000004484c723c */ /* 0x008ff000000810dc */
[C---:B-1----:R-:W-:Y:S01]  /*88900*/  HMMA.1688.F32.TF32 R72, R68.reuse, R64, R216 ;  /* 0x000000404448723c */ /* 0x042fe200000810d8 */
[----:B------:R-:W3:Y:S11]  /*88910*/  LDL.LU R220, [R1+0x14c0] ;  /* 0x0014c00001dc7983 */ /* 0x000ef60000300800 */
[----:B------:R-:W-:Y:S03]  /*88920*/  @!UPT UIADD3 URZ, URZ, URZ, URZ ;  /* 0x0000003f3f3ff290 */ /* 0x000fe6000fffe03f */
[----:B------:R-:W-:Y:S01]  /*88930*/  STL.64 [R1+0x200], R76 ;  /* 0x0002004c01007387 */ /* 0x000fe20000100a00 */
[----:B------:R-:W-:Y:S07]  /*88940*/  STL.64 [R1+0x208], R78 ;  /* 0x0002084e01007387 */ /* 0x000fee0000100a00 */
[----:B------:R-:W-:Y:S02]  /*88950*/  STL.64 [R1+0x690], R72 ;  /* 0x0006904801007387 */ /* 0x000fe40000100a00 */
[----:B------:R1:W-:Y:S01]  /*88960*/  STL.64 [R1+0x698], R74 ;  /* 0x0006984a01007387 */ /* 0x0003e20000100a00 */
[----:B------:R-:W3:Y:S01]  /*88970*/  LDL.LU R221, [R1+0x14c4] ;  /* 0x0014c40001dd7983 */ /* 0x000ee20000300800 */
[----:B------:R-:W3:Y:S02]  /*88980*/  LDL.LU R222, [R1+0x14c8] ;  /* 0x0014c80001de7983 */ /* 0x000ee40000300800 */
[----:B------:R-:W3:Y:S01]  /*88990*/  LDL.LU R223, [R1+0x14cc] ;  /* 0x0014cc0001df7983 */ /* 0x000ee20000300800 */
[C---:B--2---:R-:W-:Y:S08]  /*889a0*/  HMMA.1688.F32.TF32 R132, R68.reuse, R60, R200 ;  /* 0x0000003c4484723c */ /* 0x044ff000000810c8 */
[C---:B------:R-:W-:Y:S08]  /*889b0*/  HMMA.1688.F32.TF32 R136, R68.reuse, R48, R184 ;  /* 0x000000304488723c */ /* 0x040ff000000810b8 */
[C---:B-1----:R-:W-:Y:S08]  /*889c0*/  HMMA.1688.F32.TF32 R72, R68.reuse, R56, R196 ;  /* 0x000000384448723c */ /* 0x042ff000000810c4 */
[----:B----4-:R-:W-:Y:S01]  /*889d0*/  HMMA.1688.F32.TF32 R140, R68, R20, R228 ;  /* 0x00000014448c723c */ /* 0x010fe200000810e4 */
[----:B------:R-:W-:Y:S01]  /*889e0*/  IMAD.MOV.U32 R219, RZ, RZ, R163 ;  /* 0x000000ffffdb7224 */ /* 0x000fe200078e00a3 */
[----:B------:R-:W-:Y:S01]  /*889f0*/  MOV R218, R190 ;  /* 0x000000be00da7202 */ /* 0x000fe20000000f00 */
[----:B------:R-:W-:-:S02]  /*88a00*/  IMAD.MOV.U32 R217, RZ, RZ, R191 ;  /* 0x000000ffffd97224 */ /* 0x000fc400078e00bf */
[----:B------:R-:W-:Y:S01]  /*88a10*/  IMAD.MOV.U32 R216, RZ, RZ, R252 ;  /* 0x000000ffffd87224 */ /* 0x000fe200078e00fc */
[----:B------:R-:W-:Y:S04]  /*88a20*/  LDS R76, [R161+0x20400] ;  /* 0x02040000a14c7984 */ /* 0x000fe80000000800 */
[----:B------:R-:W-:Y:S04]  /*88a30*/  LDS R78, [R161+0x22400] ;  /* 0x02240000a14e7984 */ /* 0x000fe80000000800 */
[----:B------:R-:W-:Y:S04]  /*88a40*/  LDS R77, [R189+0x20400] ;  /* 0x02040000bd4d7984 */ /* 0x000fe80000000800 */
[----:B------:R-:W1:Y:S04]  /*88a50*/  LDS R79, [R189+0x22400] ;  /* 0x02240000bd4f7984 */ /* 0x000e680000000800 */
[----:B------:R-:W-:Y:S01]  /*88a60*/  STL.64 [R1+0x680], R132 ;  /* 0x0006808401007387 */ /* 0x000fe20000100a00 */
[----:B------:R-:W-:Y:S02]  /*88a70*/  STL.64 [R1+0x688], R134 ;  /* 0x0006888601007387 */ /* 0x000fe40000100a00 */
[----:B------:R-:W-:Y:S02]  /*88a80*/  STL.64 [R1+0x670], R72 ;  /* 0x0006704801007387 */ /* 0x000fe40000100a00 */
[----:B------:R2:W-:Y:S02]  /*88a90*/  STL.64 [R1+0x678], R74 ;  /* 0x0006784a01007387 */ /* 0x0005e40000100a00 */
[C---:B--2---:R-:W-:Y:S08]  /*88aa0*/  HMMA.1688.F32.TF32 R72, R68.reuse, R52, R192 ;  /* 0x000000344448723c */ /* 0x044ff000000810c0 */
[C---:B------:R-:W-:Y:S11]  /*88ab0*/  HMMA.1688.F32.TF32 R132, R68.reuse, R44, R180 ;  /* 0x0000002c4484723c */ /* 0x040ff600000810b4 */
[----:B------:R-:W-:Y:S04]  /*88ac0*/  @!UPT UIADD3 URZ, URZ, URZ, URZ ;  /* 0x0000003f3f3ff290 */ /* 0x000fe8000fffe03f */
[----:B------:R-:W-:Y:S01]  /*88ad0*/  STL.64 [R1+0x660], R72 ;  /* 0x0006604801007387 */ /* 0x000fe20000100a00 */
[----:B------:R2:W-:Y:S02]  /*88ae0*/  STL.64 [R1+0x668], R74 ;  /* 0x0006684a01007387 */ /* 0x0005e40000100a00 */
[----:B------:R-:W-:Y:S02]  /*88af0*/  STL.64 [R1+0x650], R136 ;  /* 0x0006508801007387 */ /* 0x000fe40000100a00 */
[----:B------:R4:W-:Y:S01]  /*88b00*/  STL.64 [R1+0x658], R138 ;  /* 0x0006588a01007387 */ /* 0x0009e20000100a00 */
[C---:B--2---:R-:W-:Y:S08]  /*88b10*/  HMMA.1688.F32.TF32 R72, R68.reuse, R40, R176 ;  /* 0x000000284448723c */ /* 0x044ff000000810b0 */
[C---:B----4-:R-:W-:Y:S01]  /*88b20*/  HMMA.1688.F32.TF32 R136, R68.reuse, R36, R172 ;  /* 0x000000244488723c */ /* 0x050fe200000810ac */
[----:B------:R-:W-:Y:S01]  /*88b30*/  STL.64 [R1+0x640], R132 ;  /* 0x0006408401007387 */ /* 0x000fe20000100a00 */
[----:B------:R5:W-:Y:S06]  /*88b40*/  STL.64 [R1+0x648], R134 ;  /* 0x0006488601007387 */ /* 0x000bec0000100a00 */
[C---:B-----5:R-:W-:Y:S07]  /*88b50*/  HMMA.1688.F32.TF32 R132, R68.reuse, R32, R168 ;  /* 0x000000204484723c */ /* 0x060fee00000810a8 */
[----:B------:R-:W-:Y:S01]  /*88b60*/  STL.64 [R1+0x630], R72 ;  /* 0x0006304801007387 */ /* 0x000fe20000100a00 */
[----:B------:R-:W-:Y:S07]  /*88b70*/  STL.64 [R1+0x638], R74 ;  /* 0x0006384a01007387 */ /* 0x000fee0000100a00 */
[----:B------:R-:W-:Y:S02]  /*88b80*/  STL.64 [R1+0x620], R136 ;  /* 0x0006208801007387 */ /* 0x000fe40000100a00 */
[----:B------:R2:W-:Y:S01]  /*88b90*/  STL.64 [R1+0x628], R138 ;  /* 0x0006288a01007387 */ /* 0x0005e20000100a00 */
[----:B------:R-:W-:Y:S04]  /*88ba0*/  LDS R72, [R161+0x20480] ;  /* 0x02048000a1487984 */ /* 0x000fe80000000800 */
[----:B------:R-:W-:Y:S04]  /*88bb0*/  LDS R74, [R161+0x22480] ;  /* 0x02248000a14a7984 */ /* 0x000fe80000000800 */
[----:B------:R-:W-:Y:S04]  /*88bc0*/  LDS R73, [R189+0x20480] ;  /* 0x02048000bd497984 */ /* 0x000fe80000000800 */
[----:B------:R-:W4:Y:S01]  /*88bd0*/  LDS R75, [R189+0x22480] ;  /* 0x02248000bd4b7984 */ /* 0x000f220000000800 */
        /* <DEDUP_REMOVED lines=10> */
[----:B------:R-:W-:Y:S02]  /*88c80*/  STL.64 [R1+0x5e0], R140 ;  /* 0x0005e08c01007387 */ /* 0x000fe40000100a00 */
[----:B------:R-:W-:Y:S01]  /*88c90*/  STL.64 [R1+0x5e8], R142 ;  /* 0x0005e88e01007387 */ /* 0x000fe20000100a00 */
[----:B--2---:R-:W-:Y:S11]  /*88ca0*/  HMMA.1688.F32.TF32 R132, R68, R12, R240 ;  /* 0x0000000c4484723c */ /* 0x004ff600000810f0 */
[----:B------:R-:W-:Y:S01]  /*88cb0*/  @!UPT UIADD3 URZ, URZ, URZ, URZ ;  /* 0x0000003f3f3ff290 */ /* 0x000fe2000fffe03f */
[----:B------:R-:W-:Y:S01]  /*88cc0*/  STL.64 [R1+0x5d0], R136 ;  /* 0x0005d08801007387 */ /* 0x000fe20000100a00 */
[----:B------:R3:W-:Y:S11]  /*88cd0*/  STL.64 [R1+0x5d8], R138 ;  /* 0x0005d88a01007387 */ /* 0x0007f60000100a00 */
[----:B------:R-:W-:-:S02]  /*88ce0*/  IMAD.MOV.U32 R163, RZ, RZ, R135 ;  /* 0x000000ffffa37224 */ /* 0x000fc400078e0087 */
[----:B------:R-:W-:Y:S01]  /*88cf0*/  IMAD.MOV.U32 R190, RZ, RZ, R134 ;  /* 0x000000ffffbe7224 */ /* 0x000fe200078e0086 */
[----:B------:R-:W-:Y:S01]  /*88d00*/  MOV R191, R133 ;  /* 0x0000008500bf7202 */ /* 0x000fe20000000f00 */
[----:B------:R-:W-:Y:S01]  /*88d10*/  IMAD.MOV.U32 R252, RZ, RZ, R132 ;  /* 0x000000fffffc7224 */ /* 0x000fe200078e0084 */
[----:B------:R2:W-:Y:S02]  /*88d20*/  STL [R1+0x3c14], R163 ;  /* 0x003c14a301007387 */ /* 0x0005e40000100800 */
[----:B------:R5:W-:Y:S02]  /*88d30*/  STL [R1+0x3c10], R190 ;  /* 0x003c10be01007387 */ /* 0x000be40000100800 */
[----:B------:R1:W-:Y:S02]  /*88d40*/  STL [R1+0x3c0c], R191 ;  /* 0x003c0cbf01007387 */ /* 0x0003e40000100800 */
[----:B------:R1:W-:Y:S01]  /*88d50*/  STL [R1+0x3c08], R252 ;  /* 0x003c08fc01007387 */ /* 0x0003e20000100800 */
[----:B------:R-:W-:Y:S07]  /*88d60*/  HMMA.1688.F32.TF32 R132, R68, R4, R216 ;  /* 0x000000044484723c */ /* 0x000fee00000810d8 */
[----:B------:R-:W-:-:S02]  /*88d70*/  IMAD.MOV.U32 R217, RZ, RZ, R0 ;  /* 0x000000ffffd97224 */ /* 0x000fc400078e0000 */
[----:B------:R-:W-:Y:S01]  /*88d80*/  IMAD.MOV.U32 R218, RZ, RZ, R2 ;  /* 0x000000ffffda7224 */ /* 0x000fe200078e0002 */
[----:B------:R-:W-:Y:S01]  /*88d90*/  MOV R219, R162 ;  /* 0x000000a200db7202 */ /* 0x000fe20000000f00 */
[----:B---3--:R-:W-:Y:S11]  /*88da0*/  HMMA.1688.F32.TF32 R136, R68, R8, R220 ;  /* 0x000000084488723c */ /* 0x008ff600000810dc */
[----:B------:R-:W-:Y:S02]  /*88db0*/  @!UPT UIADD3 URZ, URZ, URZ, URZ ;  /* 0x0000003f3f3ff290 */ /* 0x000fe4000fffe03f */
[----:B--2---:R-:W-:Y:S01]  /*88dc0*/  MOV R163, R132 ;  /* 0x0000008400a37202 */ /* 0x004fe20000000f00 */
[----:B-----5:R-:W-:Y:S02]  /*88dd0*/  IMAD.MOV.U32 R190, RZ, RZ, R133 ;  /* 0x000000ffffbe7224 */ /* 0x020fe400078e0085 */
[----:B-1----:R-:W-:Y:S01]  /*88de0*/  IMAD.MOV.U32 R191, RZ, RZ, R134 ;  /* 0x000000ffffbf7224 */ /* 0x002fe200078e0086 */
[----:B------:R-:W-:Y:S01]  /*88df0*/  MOV R252, R135 ;  /* 0x0000008700fc7202 */ /* 0x000fe20000000f00 */
[----:B------:R-:W-:Y:S04]  /*88e00*/  LDS R68, [R161+0x20500] ;  /* 0x02050000a1447984 */ /* 0x000fe80000000800 */
[----:B------:R-:W-:Y:S04]  /*88e10*/  LDS R70, [R161+0x22500] ;  /* 0x02250000a1467984 */ /* 0x000fe80000000800 */
[----:B------:R-:W-:Y:S04]  /*88e20*/  LDS R69, [R189+0x20500] ;  /* 0x02050000bd457984 */ /* 0x000fe80000000800 */
[----:B------:R-:W1:Y:S04]  /*88e30*/  LDS R71, [R189+0x22500] ;  /* 0x02250000bd477984 */ /* 0x000e680000000800 */
[----:B------:R2:W-:Y:S01]  /*88e40*/  STL.64 [R1+0x5b0], R136 ;  /* 0x0005b08801007387 */ /* 0x0005e20000100a00 */
[----:B------:R3:W-:Y:S02]  /*88e50*/  STL.64 [R1+0x5b8], R138 ;  /* 0x0005b88a01007387 */ /* 0x0007e40000100a00 */
[----:B------:R-:W5:Y:S02]  /*88e60*/  LDL.LU R216, [R1+0xf10] ;  /* 0x000f100001d87983 */ /* 0x000f640000300800 */
[----:B------:R-:W4:Y:S01]  /*88e70*/  LDL.LU R0, [R1+0x3e08] ;  /* 0x003e080001007983 */ /* 0x000f220000300800 */
[----:B------:R-:W5:Y:S01]  /*88e80*/  LDL.LU R2, [R1+0x3e04] ;  /* 0x003e040001027983 */ /* 0x000f620000300800 */
        /* <DEDUP_REMOVED lines=69> */
[----:B--2---:R-:W2:Y:S02]  /*892e0*/  LDL.LU R136, [R1+0x1480] ;  /* 0x0014800001887983 */ /* 0x004ea40000300800 */
[----:B------:R-:W2:Y:S01]  /*892f0*/  LDL.LU R137, [R1+0x1484] ;  /* 0x0014840001897983 */ /* 0x000ea20000300800 */
[----:B---3--:R-:W2:Y:S01]  /*89300*/  LDL.LU R138, [R1+0x1488] ;  /* 0x00148800018a7983 */ /* 0x008ea20000300800 */
[----:B------:R-:W2:Y:S02]  /*89310*/  LDL.LU R139, [R1+0x148c] ;  /* 0x00148c00018b7983 */ /* 0x000ea40000300800 */
[----:B------:R-:W3:Y:S02]  /*89320*/  LDL.LU R140, [R1+0x1490] ;  /* 0x00149000018c7983 */ /* 0x000ee40000300800 */
[----:B------:R-:W3:Y:S01]  /*89330*/  LDL.LU R141, [R1+0x1494] ;  /* 0x00149400018d7983 */ /* 0x000ee20000300800 */
[----:B------:R-:W3:Y:S01]  /*89340*/  LDL.LU R142, [R1+0x1498] ;  /* 0x00149800018e7983 */ /* 0x000ee20000300800 */
[----:B------:R-:W3:Y:S02]  /*89350*/  LDL.LU R143, [R1+0x149c] ;  /* 0x00149c00018f7983 */ /* 0x000ee40000300800 */
        /* <DEDUP_REMOVED lines=16> */
[----:B------:R-:W2:Y:S01]  /*89460*/  LDL.LU R240, [R1+0xf30] ;  /* 0x000f300001f07983 */ /* 0x000ea20000300800 */
[----:B----4-:R-:W-:Y:S01]  /*89470*/  MOV R243, R0 ;  /* 0x0000000000f37202 */ /* 0x010fe20000000f00 */
[----:B-----5:R-:W-:-:S02]  /*89480*/  IMAD.MOV.U32 R242, RZ, RZ, R2 ;  /* 0x000000fffff27224 */ /* 0x020fc400078e0002 */
[----:B------:R-:W-:Y:S01]  /*89490*/  IMAD.MOV.U32 R241, RZ, RZ, R162 ;  /* 0x000000fffff17224 */ /* 0x000fe200078e00a2 */
[C---:B------:R-:W-:Y:S08]  /*894a0*/  HMMA.1688.F32.TF32 R244, R76.reuse, R60, R244 ;  /* 0x0000003c4cf4723c */ /* 0x040ff000000810f4 */
[C---:B------:R-:W-:Y:S11]  /*894b0*/  HMMA.1688.F32.TF32 R248, R76.reuse, R64, R248 ;  /* 0x000000404cf8723c */ /* 0x040ff600000810f8 */
[----:B------:R-:W-:Y:S05]  /*894c0*/  @!UPT UIADD3 URZ, URZ, URZ, URZ ;  /* 0x0000003f3f3ff290 */ /* 0x000fea000fffe03f */
[----:B------:R-:W-:Y:S02]  /*894d0*/  IMAD.MOV.U32 R162, RZ, RZ, R244 ;  /* 0x000000ffffa27224 */ /* 0x000fe400078e00f4 */
[----:B------:R-:W-:Y:S01]  /*894e0*/  IMAD.MOV.U32 R160, RZ, RZ, R245 ;  /* 0x000000ffffa07224 */ /* 0x000fe200078e00f5 */
[----:B------:R-:W-:Y:S01]  /*894f0*/  MOV R2, R246 ;  /* 0x000000f600027202 */ /* 0x000fe20000000f00 */
[----:B------:R-:W-:Y:S02]  /*89500*/  IMAD.MOV.U32 R0, RZ, RZ, R247 ;  /* 0x000000ffff007224 */ /* 0x000fe400078e00f7 */
[C---:B---3--:R-:W-:Y:S08]  /*89510*/  HMMA.1688.F32.TF32 R244, R76.reuse, R56, R140 ;  /* 0x000000384cf4723c */ /* 0x048ff0000008108c */
[C---:B--2---:R-:W-:Y:S08]  /*89520*/  HMMA.1688.F32.TF32 R140, R76.reuse, R52, R136 ;  /* 0x000000344c8c723c */ /* 0x044ff00000081088 */
[C---:B------:R-:W-:Y:S08]  /*89530*/  HMMA.1688.F32.TF32 R136, R76.reuse, R48, R132 ;  /* 0x000000304c88723c */ /* 0x040ff00000081084 */
[C---:B------:R-:W-:Y:S01]  /*89540*/  HMMA.1688.F32.TF32 R132, R76.reuse, R44, R232 ;  /* 0x0000002c4c84723c */ /* 0x040fe200000810e8 */
[----:B------:R-:W-:Y:S01]  /*89550*/  STL.64 [R1+0x420], R248 ;  /* 0x000420f801007387 */ /* 0x000fe20000100a00 */
[----:B------:R-:W-:Y:S03]  /*89560*/  STL.64 [R1+0x428], R250 ;  /* 0x000428fa01007387 */ /* 0x000fe60000100a00 */
[----:B------:R-:W-:Y:S01]  /*89570*/  STL.64 [R1+0x400], R244 ;  /* 0x000400f401007387 */ /* 0x000fe20000100a00 */
[----:B------:R-:W-:Y:S02]  /*89580*/  STL.64 [R1+0x408], R246 ;  /* 0x000408f601007387 */ /* 0x000fe40000100a00 */
[----:B------:R-:W-:Y:S02]  /*89590*/  STL.64 [R1+0x3f0], R140 ;  /* 0x0003f08c01007387 */ /* 0x000fe40000100a00 */
[----:B------:R2:W-:Y:S05]  /*895a0*/  STL.64 [R1+0x3f8], R142 ;  /* 0x0003f88e01007387 */ /* 0x0005ea0000100a00 */
[----:B------:R-:W-:Y:S01]  /*895b0*/  STL.64 [R1+0x3e0], R136 ;  /* 0x0003e08801007387 */ /* 0x000fe20000100a00 */
[----:B------:R3:W-:Y:S07]  /*895c0*/  STL.64 [R1+0x3e8], R138 ;  /* 0x0003e88a01007387 */ /* 0x0007ee0000100a00 */
[----:B------:R-:W-:Y:S02]  /*895d0*/  STL.64 [R1+0x3d0], R132 ;  /* 0x0003d08401007387 */ /* 0x000fe40000100a00 */
[----:B------:R4:W-:Y:S01]  /*895e0*/  STL.64 [R1+0x3d8], R134 ;  /* 0x0003d88601007387 */ /* 0x0009e20000100a00 */
[C---:B--2---:R-:W-:Y:S08]  /*895f0*/  HMMA.1688.F32.TF32 R140, R76.reuse, R40, R212 ;  /* 0x000000284c8c723c */ /* 0x044ff000000810d4 */
[C---:B---3--:R-:W-:Y:S08]  /*89600*/  HMMA.1688.F32.TF32 R136, R76.reuse, R36, R208 ;  /* 0x000000244c88723c */ /* 0x048ff000000810d0 */
[C---:B----4-:R-:W-:Y:S07]  /*89610*/  HMMA.1688.F32.TF32 R132, R76.reuse, R32, R204 ;  /* 0x000000204c84723c */ /* 0x050fee00000810cc */
[----:B------:R-:W-:Y:S01]  /*89620*/  STL.64 [R1+0x3c0], R140 ;  /* 0x0003c08c01007387 */ /* 0x000fe20000100a00 */
[----:B------:R2:W-:Y:S07]  /*89630*/  STL.64 [R1+0x3c8], R142 ;  /* 0x0003c88e01007387 */ /* 0x0005ee0000100a00 */
[----:B------:R-:W-:Y:S02]  /*89640*/  STL.64 [R1+0x3b0], R136 ;  /* 0x0003b08801007387 */ /* 0x000fe40000100a00 */
[----:B------:R3:W-:Y:S06]  /*89650*/  STL.64 [R1+0x3b8], R138 ;  /* 0x0003b88a01007387 */ /* 0x0007ec0000100a00 */
[----:B------:R-:W-:Y:S01]  /*89660*/  STL.64 [R1+0x3a0], R132 ;  /* 0x0003a08401007387 */ /* 0x000fe20000100a00 */
        /* <DEDUP_REMOVED lines=12> */
[C---:B----4-:R-:W-:Y:S08]  /*89730*/  HMMA.1688.F32.TF32 R132, R76.reuse, R8, R180 ;  /* 0x000000084c84723c */ /* 0x050ff000000810b4 */
        /* <DEDUP_REMOVED lines=29> */
[----:B----4-:R-:W-:Y:S01]  /*89910*/  HMMA.1688.F32.TF32 R76, R72, R32, R216 ;  /* 0x00000020484c723c */ /* 0x010fe200000810d8 */
[----:B------:R-:W-:Y:S01]  /*89920*/  IMAD.MOV.U32 R242, RZ, RZ, R117 ;  /* 0x000000fffff27224 */ /* 0x000fe200078e0075 */
[----:B------:R-:W-:-:S05]  /*89930*/  MOV R243, R116 ;  /* 0x0000007400f37202 */ /* 0x000fca0000000f00 */
[----:B------:R-:W-:Y:S01]  /*89940*/  STL.64 [R1+0x300], R136 ;  /* 0x0003008801007387 */ /* 0x000fe20000100a00 */
[----:B------:R-:W-:Y:S02]  /*89950*/  STL.64 [R1+0x308], R138 ;  /* 0x0003088a01007387 */ /* 0x000fe40000100a00 */
[----:B------:R-:W2:Y:S05]  /*89960*/  LDL.LU R220, [R1+0x1370] ;  /* 0x0013700001dc7983 */ /* 0x000eaa0000300800 */
[----:B------:R3:W-:Y:S01]  /*89970*/  STL.64 [R1+0x2f0], R132 ;  /* 0x0002f08401007387 */ /* 0x0007e20000100a00 */
[----:B------:R4:W-:Y:S07]  /*89980*/  STL.64 [R1+0x2f8], R134 ;  /* 0x0002f88601007387 */ /* 0x0009ee0000100a00 */
[----:B------:R-:W-:Y:S02]  /*89990*/  STL.64 [R1+0x2e0], R76 ;  /* 0x0002e04c01007387 */ /* 0x000fe40000100a00 */
[----:B------:R5:W-:Y:S02]  /*899a0*/  STL.64 [R1+0x2e8], R78 ;  /* 0x0002e84e01007387 */ /* 0x000be40000100a00 */
[----:B------:R-:W2:Y:S01]  /*899b0*/  LDL.LU R221, [R1+0x1374] ;  /* 0x0013740001dd7983 */ /* 0x000ea20000300800 */
[----:B------:R-:W2:Y:S01]  /*899c0*/  LDL.LU R222, [R1+0x1378] ;  /* 0x0013780001de7983 */ /* 0x000ea20000300800 */
[----:B------:R-:W2:Y:S02]  /*899d0*/  LDL.LU R223, [R1+0x137c] ;  /* 0x00137c0001df7983 */ /* 0x000ea40000300800 */
[----:B------:R-:W2:Y:S02]  /*899e0*/  LDL.LU R240, [R1+0x1380] ;  /* 0x0013800001f07983 */ /* 0x000ea40000300800 */
[----:B------:R-:W2:Y:S01]  /*899f0*/  LDL.LU R241, [R1+0x1384] ;  /* 0x0013840001f17983 */ /* 0x000ea20000300800 */
[----:B------:R-:W2:Y:S01]  /*89a00*/  LDL.LU R117, [R1+0x3dfc] ;  /* 0x003dfc0001757983 */ /* 0x000ea20000300800 */
[----:B------:R-:W3:Y:S02]  /*89a10*/  LDL.LU R116, [R1+0x3df8] ;  /* 0x003df80001747983 */ /* 0x000ee40000300800 */
[----:B------:R-:W4:Y:S02]  /*89a20*/  LDL.LU R144, [R1+0x1390] ;  /* 0x0013900001907983 */ /* 0x000f240000300800 */
[----:B------:R-:W4:Y:S01]  /*89a30*/  LDL.LU R145, [R1+0x1394] ;  /* 0x0013940001917983 */ /* 0x000f220000300800 */
[----:B------:R-:W4:Y:S01]  /*89a40*/  LDL.LU R146, [R1+0x1398] ;  /* 0x0013980001927983 */ /* 0x000f220000300800 */
[----:B------:R-:W4:Y:S02]  /*89a50*/  LDL.LU R147, [R1+0x139c] ;  /* 0x00139c0001937983 */ /* 0x000f240000300800 */
[----:B--2---:R-:W-:-:S02]  /*89a60*/  IMAD.MOV.U32 R156, RZ, RZ, R117 ;  /* 0x000000ffff9c7224 */ /* 0x004fc400078e0075 */
[----:B---3--:R-:W-:Y:S01]  /*89a70*/  IMAD.MOV.U32 R157, RZ, RZ, R116 ;  /* 0x000000ffff9d7224 */ /* 0x008fe200078e0074 */
[----:B------:R-:W2:Y:S01]  /*89a80*/  LDL.LU R117, [R1+0x3df4] ;  /* 0x003df40001757983 */ /* 0x000ea20000300800 */
[----:B------:R-:W3:Y:S02]  /*89a90*/  LDL.LU R116, [R1+0x3df0] ;  /* 0x003df00001747983 */ /* 0x000ee40000300800 */
[----:B------:R-:W4:Y:S02]  /*89aa0*/  LDL.LU R158, [R1+0x13b8] ;  /* 0x0013b800019e7983 */ /* 0x000f240000300800 */
[----:B------:R-:W4:Y:S01]  /*89ab0*/  LDL.LU R159, [R1+0x13bc] ;  /* 0x0013bc00019f7983 */ /* 0x000f220000300800 */
[----:B------:R-:W4:Y:S01]  /*89ac0*/  LDL.LU R168, [R1+0xe50] ;  /* 0x000e500001a87983 */ /* 0x000f220000300800 */
[----:B------:R-:W4:Y:S01]  /*89ad0*/  LDL.LU R169, [R1+0xe54] ;  /* 0x000e540001a97983 */ /* 0x000f220000300800 */
[----:B--2---:R-:W-:Y:S01]  /*89ae0*/  MOV R170, R117 ;  /* 0x0000007500aa7202 */ /* 0x004fe20000000f00 */
[----:B---3--:R-:W-:Y:S01]  /*89af0*/  IMAD.MOV.U32 R171, RZ, RZ, R116 ;  /* 0x000000ffffab7224 */ /* 0x008fe200078e0074 */
[----:B------:R-:W2:Y:S01]  /*89b00*/  LDL.LU R117, [R1+0x3dec] ;  /* 0x003dec0001757983 */ /* 0x000ea20000300800 */
[----:B------:R-:W3:Y:S02]  /*89b10*/  LDL.LU R116, [R1+0x3de8] ;  /* 0x003de80001747983 */ /* 0x000ee40000300800 */
[----:B------:R-:W4:Y:S02]  /*89b20*/  LDL.LU R176, [R1+0xe70] ;  /* 0x000e700001b07983 */ /* 0x000f240000300800 */
[----:B------:R-:W4:Y:S01]  /*89b30*/  LDL.LU R177, [R1+0xe74] ;  /* 0x000e740001b17983 */ /* 0x000f220000300800 */
[----:B------:R-:W4:Y:S01]  /*89b40*/  LDL.LU R178, [R1+0xe78] ;  /* 0x000e780001b27983 */ /* 0x000f220000300800 */
[----:B------:R-:W4:Y:S02]  /*89b50*/  LDL.LU R179, [R1+0xe7c] ;  /* 0x000e7c0001b37983 */ /* 0x000f240000300800 */
[----:B--2---:R-:W-:Y:S01]  /*89b60*/  IMAD.MOV.U32 R180, RZ, RZ, R117 ;  /* 0x000000ffffb47224 */ /* 0x004fe200078e0075 */
[----:B---3--:R-:W-:Y:S01]  /*89b70*/  MOV R181, R116 ;  /* 0x0000007400b57202 */ /* 0x008fe20000000f00 */
        /* <DEDUP_REMOVED lines=13> */
[----:B------:R-:W4:Y:S02]  /*89c50*/  LDL.LU R203, [R1+0xc6c] ;  /* 0x000c6c0001cb7983 */ /* 0x000f240000300800 */
[----:B------:R-:W1:Y:S02]  /*89c60*/  LDL.LU R224, [R1+0xc70] ;  /* 0x000c700001e07983 */ /* 0x000e640000300800 */
[----:B------:R-:W1:Y:S02]  /*89c70*/  LDL.LU R225, [R1+0xc74] ;  /* 0x000c740001e17983 */ /* 0x000e640000300800 */
[----:B--2---:R-:W-:Y:S01]  /*89c80*/  IMAD.MOV.U32 R227, RZ, RZ, R117 ;  /* 0x000000ffffe37224 */ /* 0x004fe200078e0075 */
[----:B---3--:R-:W-:-:S02]  /*89c90*/  MOV R226, R116 ;  /* 0x0000007400e27202 */ /* 0x008fc40000000f00 */
[----:B------:R-:W2:Y:S01]  /*89ca0*/  LDL.LU R116, [R1+0x3dd4] ;  /* 0x003dd40001747983 */ /* 0x000ea20000300800 */
[----:B------:R-:W3:Y:S02]  /*89cb0*/  LDL.LU R117, [R1+0x3dd0] ;  /* 0x003dd00001757983 */ /* 0x000ee40000300800 */
[----:B------:R-:W4:Y:S02]  /*89cc0*/  LDL.LU R208, [R1+0xeb0] ;  /* 0x000eb00001d07983 */ /* 0x000f240000300800 */
[----:B------:R-:W4:Y:S01]  /*89cd0*/  LDL.LU R209, [R1+0xeb4] ;  /* 0x000eb40001d17983 */ /* 0x000f220000300800 */
[----:B------:R-:W4:Y:S01]  /*89ce0*/  LDL.LU R210, [R1+0xeb8] ;  /* 0x000eb80001d27983 */ /* 0x000f220000300800 */
[----:B------:R-:W4:Y:S02]  /*89cf0*/  LDL.LU R211, [R1+0xebc] ;  /* 0x000ebc0001d37983 */ /* 0x000f240000300800 */
[----:B------:R-:W4:Y:S02]  /*89d00*/  LDL.LU R212, [R1+0xec0] ;  /* 0x000ec00001d47983 */ /* 0x000f240000300800 */
[----:B------:R-:W4:Y:S01]  /*89d10*/  LDL.LU R213, [R1+0xec4] ;  /* 0x000ec40001d57983 */ /* 0x000f220000300800 */
[----:B--2---:R-:W-:Y:S01]  /*89d20*/  MOV R215, R116 ;  /* 0x0000007400d77202 */ /* 0x004fe20000000f00 */
[----:B---3--:R-:W-:-:S02]  /*89d30*/  IMAD.MOV.U32 R214, RZ, RZ, R117 ;  /* 0x000000ffffd67224 */ /* 0x008fc400078e0075 */
[----:B------:R-:W5:Y:S01]  /*89d40*/  LDL.LU R117, [R1+0x3dcc] ;  /* 0x003dcc0001757983 */ /* 0x000f620000300800 */
[----:B------:R-:W5:Y:S02]  /*89d50*/  LDL.LU R116, [R1+0x3dc8] ;  /* 0x003dc80001747983 */ /* 0x000f640000300800 */
[----:B------:R-:W2:Y:S02]  /*89d60*/  LDL.LU R232, [R1+0xed0] ;  /* 0x000ed00001e87983 */ /* 0x000ea40000300800 */
[----:B------:R-:W2:Y:S01]  /*89d70*/  LDL.LU R233, [R1+0xed4] ;  /* 0x000ed40001e97983 */ /* 0x000ea20000300800 */
[----:B------:R-:W2:Y:S01]  /*89d80*/  LDL.LU R234, [R1+0xed8] ;  /* 0x000ed80001ea7983 */ /* 0x000ea20000300800 */
[----:B------:R-:W2:Y:S02]  /*89d90*/  LDL.LU R235, [R1+0xedc] ;  /* 0x000edc0001eb7983 */ /* 0x000ea40000300800 */
[----:B------:R-:W3:Y:S02]  /*89da0*/  LDL.LU R132, [R1+0xef0] ;  /* 0x000ef00001847983 */ /* 0x000ee40000300800 */
[----:B------:R-:W3:Y:S01]  /*89db0*/  LDL.LU R133, [R1+0xef4] ;  /* 0x000ef40001857983 */ /* 0x000ee20000300800 */
[----:B----4-:R-:W3:Y:S01]  /*89dc0*/  LDL.LU R134, [R1+0xef8] ;  /* 0x000ef80001867983 */ /* 0x010ee20000300800 */
[----:B------:R-:W3:Y:S02]  /*89dd0*/  LDL.LU R135, [R1+0xefc] ;  /* 0x000efc0001877983 */ /* 0x000ee40000300800 */
[----:B------:R-:W4:Y:S02]  /*89de0*/  LDL.LU R136, [R1+0xf00] ;  /* 0x000f000001887983 */ /* 0x000f240000300800 */
[----:B------:R-:W4:Y:S01]  /*89df0*/  LDL.LU R137, [R1+0xf04] ;  /* 0x000f040001897983 */ /* 0x000f220000300800 */
[----:B------:R-:W4:Y:S01]  /*89e00*/  LDL.LU R138, [R1+0xf08] ;  /* 0x000f0800018a7983 */ /* 0x000f220000300800 */
[----:B------:R-:W4:Y:S02]  /*89e10*/  LDL.LU R139, [R1+0xf0c] ;  /* 0x000f0c00018b7983 */ /* 0x000f240000300800 */
[----:B------:R-:W5:Y:S02]  /*89e20*/  LDL.LU R118, [R1+0xee8] ;  /* 0x000ee80001767983 */ /* 0x000f640000300800 */
[----:B------:R-:W5:Y:S01]  /*89e30*/  LDL.LU R119, [R1+0xeec] ;  /* 0x000eec0001777983 */ /* 0x000f620000300800 */
        /* <DEDUP_REMOVED lines=28> */
[C---:B----4-:R-:W-:Y:S08]  /*8a000*/  HMMA.1688.F32.TF32 R140, R72.reuse, R28, R136 ;  /* 0x0000001c488c723c */ /* 0x050ff00000081088 */
[C---:B---3--:R-:W-:Y:S08]  /*8a010*/  HMMA.1688.F32.TF32 R136, R72.reuse, R24, R132 ;  /* 0x000000184888723c */ /* 0x048ff00000081084 */
[C---:B-----5:R-:W-:Y:S08]  /*8a020*/  HMMA.1688.F32.TF32 R76, R72.reuse, R20, R116 ;  /* 0x00000014484c723c */ /* 0x060ff00000081074 */
[C---:B--2---:R-:W-:Y:S08]  /*8a030*/  HMMA.1688.F32.TF32 R132, R72.reuse, R16, R232 ;  /* 0x000000104884723c */ /* 0x044ff000000810e8 */
[C---:B------:R-:W-:Y:S01]  /*8a040*/  HMMA.1688.F32.TF32 R116, R72.reuse, R12, R212 ;  /* 0x0000000c4874723c */ /* 0x040fe200000810d4 */
[----:B------:R-:W-:Y:S04]  /*8a050*/  LDS R232, [R161+0x20700] ;  /* 0x02070000a1e87984 */ /* 0x000fe80000000800 */
[----:B------:R-:W-:Y:S04]  /*8a060*/  LDS R234, [R161+0x22700] ;  /* 0x02270000a1ea7984 */ /* 0x000fe80000000800 */
[----:B------:R-:W-:Y:S04]  /*8a070*/  LDS R233, [R189+0x20700] ;  /* 0x02070000bde97984 */ /* 0x000fe80000000800 */
[----:B------:R-:W-:Y:S04]  /*8a080*/  LDS R235, [R189+0x22700] ;  /* 0x02270000bdeb7984 */ /* 0x000fe80000000800 */
[----:B------:R-:W-:Y:S01]  /*8a090*/  STL.64 [R1+0x5a0], R140 ;  /* 0x0005a08c01007387 */ /* 0x000fe20000100a00 */
[----:B------:R-:W-:Y:S02]  /*8a0a0*/  STL.64 [R1+0x5a8], R142 ;  /* 0x0005a88e01007387 */ /* 0x000fe40000100a00 */
[----:B------:R-:W-:Y:S02]  /*8a0b0*/  STL.64 [R1+0x590], R136 ;  /* 0x0005908801007387 */ /* 0x000fe40000100a00 */
[----:B------:R-:W-:Y:S01]  /*8a0c0*/  STL.64 [R1+0x598], R138 ;  /* 0x0005988a01007387 */ /* 0x000fe20000100a00 */
[----:B------:R-:W-:Y:S01]  /*8a0d0*/  STL.64 [R1+0x580], R76 ;  /* 0x0005804c01007387 */ /* 0x000fe20000100a00 */
[----:B------:R2:W-:Y:S02]  /*8a0e0*/  STL.64 [R1+0x588], R78 ;  /* 0x0005884e01007387 */ /* 0x0005e40000100a00 */
[C---:B--2---:R-:W-:Y:S08]  /*8a0f0*/  HMMA.1688.F32.TF32 R76, R72.reuse, R8, R208 ;  /* 0x00000008484c723c */ /* 0x044ff000000810d0 */
[----:B------:R-:W-:Y:S01]  /*8a100*/  HMMA.1688.F32.TF32 R72, R72, R4, R204 ;  /* 0x000000044848723c */ /* 0x000fe200000810cc */
[----:B------:R-:W-:Y:S01]  /*8a110*/  STL.64 [R1+0x570], R132 ;  /* 0x0005708401007387 */ /* 0x000fe20000100a00 */
[----:B------:R-:W-:Y:S02]  /*8a120*/  STL.64 [R1+0x578], R134 ;  /* 0x0005788601007387 */ /* 0x000fe40000100a00 */
[----:B------:R-:W-:Y:S02]  /*8a130*/  STL.64 [R1+0x560], R116 ;  /* 0x0005607401007387 */ /* 0x000fe40000100a00 */
[----:B------:R1:W-:Y:S02]  /*8a140*/  STL.64 [R1+0x568], R118 ;  /* 0x0005687601007387 */ /* 0x0003e40000100a00 */
[C---:B-1----:R-:W-:Y:S07]  /*8a150*/  HMMA.1688.F32.TF32 R116, R68.reuse, R64, R224 ;  /* 0x000000404474723c */ /* 0x042fee00000810e0 */
[----:B------:R-:W-:Y:S01]  /*8a160*/  STL.64 [R1+0x550], R76 ;  /* 0x0005504c01007387 */ /* 0x000fe20000100a00 */
[----:B------:R1:W-:Y:S07]  /*8a170*/  STL.64 [R1+0x558], R78 ;  /* 0x0005584e01007387 */ /* 0x0003ee0000100a00 */
[----:B------:R-:W-:Y:S02]  /*8a180*/  STL.64 [R1+0x2d0], R72 ;  /* 0x0002d04801007387 */ /* 0x000fe40000100a00 */
[----:B------:R2:W-:Y:S01]  /*8a190*/  STL.64 [R1+0x2d8], R74 ;  /* 0x0002d84a01007387 */ /* 0x0005e20000100a00 */
[C---:B-1----:R-:W-:Y:S08]  /*8a1a0*/  HMMA.1688.F32.TF32 R76, R68.reuse, R60, R200 ;  /* 0x0000003c444c723c */ /* 0x042ff000000810c8 */
[C---:B--2---:R-:W-:Y:S01]  /*8a1b0*/  HMMA.1688.F32.TF32 R72, R68.reuse, R56, R196 ;  /* 0x000000384448723c */ /* 0x044fe200000810c4 */
[----:B------:R-:W-:Y:S01]  /*8a1c0*/  STL.64 [R1+0x540], R116 ;  /* 0x0005407401007387 */ /* 0x000fe20000100a00 */
[----:B------:R-:W-:Y:S06]  /*8a1d0*/  STL.64 [R1+0x548], R118 ;  /* 0x0005487601007387 */ /* 0x000fec0000100a00 */
[C---:B------:R-:W-:Y:S01]  /*8a1e0*/  HMMA.1688.F32.TF32 R132, R68.reuse, R40, R176 ;  /* 0x000000284484723c */ /* 0x040fe200000810b0 */
[----:B------:R-:W-:Y:S01]  /*8a1f0*/  LDS R116, [R161+0x20580] ;  /* 0x02058000a1747984 */ /* 0x000fe20000000800 */
        /* <DEDUP_REMOVED lines=8> */
[C---:B------:R-:W-:Y:S01]  /*8a280*/  HMMA.1688.F32.TF32 R76, R68.reuse, R48, R184 ;  /* 0x00000030444c723c */ /* 0x040fe200000810b8 */
[----:B------:R-:W-:Y:S04]  /*8a290*/  LDS R184, [R161+0x20600] ;  /* 0x02060000a1b87984 */ /* 0x000fe80000000800 */
[----:B------:R-:W-:Y:S04]  /*8a2a0*/  LDS R186, [R161+0x22600] ;  /* 0x02260000a1ba7984 */ /* 0x000fe80000000800 */
[----:B------:R-:W-:Y:S04]  /*8a2b0*/  LDS R185, [R189+0x20600] ;  /* 0x02060000bdb97984 */ /* 0x000fe80000000800 */
[----:B------:R-:W2:Y:S04]  /*8a2c0*/  LDS R187, [R189+0x22600] ;  /* 0x02260000bdbb7984 */ /* 0x000ea80000000800 */
[----:B------:R-:W-:Y:S01]  /*8a2d0*/  STL.64 [R1+0x510], R72 ;  /* 0x0005104801007387 */ /* 0x000fe20000100a00 */
[----:B------:R3:W-:Y:S02]  /*8a2e0*/  STL.64 [R1+0x518], R74 ;  /* 0x0005184a01007387 */ /* 0x0007e40000100a00 */
[C---:B---3--:R-:W-:Y:S03]  /*8a2f0*/  HMMA.1688.F32.TF32 R72, R68.reuse, R44, R180 ;  /* 0x0000002c4448723c */ /* 0x048fe600000810b4 */
[----:B------:R-:W-:Y:S01]  /*8a300*/  STL.64 [R1+0x500], R76 ;  /* 0x0005004c01007387 */ /* 0x000fe20000100a00 */
[----:B------:R3:W-:Y:S04]  /*8a310*/  STL.64 [R1+0x508], R78 ;  /* 0x0005084e01007387 */ /* 0x0007e80000100a00 */
[C---:B---3--:R-:W-:Y:S11]  /*8a320*/  HMMA.1688.F32.TF32 R76, R68.reuse, R36, R172 ;  /* 0x00000024444c723c */ /* 0x048ff600000810ac */
[----:B------:R-:W-:Y:S04]  /*8a330*/  @!UPT UIADD3 URZ, URZ, URZ, URZ ;  /* 0x0000003f3f3ff290 */ /* 0x000fe8000fffe03f */
[----:B------:R-:W-:Y:S01]  /*8a340*/  STL.64 [R1+0x4f0], R72 ;  /* 0x0004f04801007387 */ /* 0x000fe20000100a00 */
[----:B------:R3:W-:Y:S02]  /*8a350*/  STL.64 [R1+0x4f8], R74 ;  /* 0x0004f84a01007387 */ /* 0x0007e40000100a00 */
[C---:B---3--:R-:W-:Y:S01]  /*8a360*/  HMMA.1688.F32.TF32 R72, R68.reuse, R32, R168 ;  /* 0x000000204448723c */ /* 0x048fe200000810a8 */
[----:B------:R-:W-:Y:S01]  /*8a370*/  STL.64 [R1+0x4e0], R132 ;  /* 0x0004e08401007387 */ /* 0x000fe20000100a00 */
[----:B------:R-:W-:Y:S03]  /*8a380*/  STL.64 [R1+0x4e8], R134 ;  /* 0x0004e88601007387 */ /* 0x000fe60000100a00 */
[----:B------:R-:W-:Y:S02]  /*8a390*/  STL.64 [R1+0x4d0], R76 ;  /* 0x0004d04c01007387 */ /* 0x000fe40000100a00 */
[----:B------:R-:W-:Y:S11]  /*8a3a0*/  STL.64 [R1+0x4d8], R78 ;  /* 0x0004d84e01007387 */ /* 0x000ff60000100a00 */
[----:B------:R-:W-:Y:S05]  /*8a3b0*/  @!UPT UIADD3 URZ, URZ, URZ, URZ ;  /* 0x0000003f3f3ff290 */ /* 0x000fea000fffe03f */
[----:B------:R-:W-:Y:S01]  /*8a3c0*/  STL.64 [R1+0x4c0], R72 ;  /* 0x0004c04801007387 */ /* 0x000fe20000100a00 */
[----:B------:R3:W-:Y:S02]  /*8a3d0*/  STL.64 [R1+0x4c8], R74 ;  /* 0x0004c84a01007387 */ /* 0x0007e40000100a00 */
[C---:B---3--:R-:W-:Y:S08]  /*8a3e0*/  HMMA.1688.F32.TF32 R72, R68.reuse, R28, R164 ;  /* 0x0000001c4448723c */ /* 0x048ff000000810a4 */
[C---:B------:R-:W-:Y:S11]  /*8a3f0*/  HMMA.1688.F32.TF32 R76, R68.reuse, R24, R156 ;  /* 0x00000018444c723c */ /* 0x040ff6000008109c */
[----:B------:R-:W-:Y:S04]  /*8a400*/  @!UPT UIADD3 URZ, URZ, URZ, URZ ;  /* 0x0000003f3f3ff290 */ /* 0x000fe8000fffe03f */
[----:B------:R-:W-:Y:S01]  /*8a410*/  STL.64 [R1+0x4b0], R72 ;  /* 0x0004b04801007387 */ /* 0x000fe20000100a00 */
[----:B------:R3:W-:Y:S02]  /*8a420*/  STL.64 [R1+0x4b8], R74 ;  /* 0x0004b84a01007387 */ /* 0x0007e40000100a00 */
[C---:B---3--:R-:W-:Y:S08]  /*8a430*/  HMMA.1688.F32.TF32 R72, R68.reuse, R20, R228 ;  /* 0x000000144448723c */ /* 0x048ff000000810e4 */
[C---:B------:R-:W-:Y:S01]  /*8a440*/  HMMA.1688.F32.TF32 R132, R68.reuse, R16, R144 ;  /* 0x000000104484723c */ /* 0x040fe20000081090 */
[----:B------:R-:W-:Y:S01]  /*8a450*/  STL.64 [R1+0x4a0], R76 ;  /* 0x0004a04c01007387 */ /* 0x000fe20000100a00 */
[----:B------:R3:W-:Y:S06]  /*8a460*/  STL.64 [R1+0x4a8], R78 ;  /* 0x0004a84e01007387 */ /* 0x0007ec0000100a00 */
[----:B---3--:R-:W-:Y:S01]  /*8a470*/  HMMA.1688.F32.TF32 R76, R68, R12, R240 ;  /* 0x0000000c444c723c */ /* 0x008fe200000810f0 */
[----:B------:R-:W-:Y:S01]  /*8a480*/  MOV R231, R96 ;  /* 0x0000006000e77202 */ /* 0x000fe20000000f00 */
[----:B------:R-:W-:-:S02]  /*8a490*/  IMAD.MOV.U32 R144, RZ, RZ, R93 ;  /* 0x000000ffff907224 */ /* 0x000fc400078e005d */
[----:B------:R-:W-:Y:S01]  /*8a4a0*/  IMAD.MOV.U32 R145, RZ, RZ, R92 ;  /* 0x000000ffff917224 */ /* 0x000fe200078e005c */
[----:B------:R-:W-:Y:S01]  /*8a4b0*/  MOV R146, R89 ;  /* 0x0000005900927202 */ /* 0x000fe20000000f00 */
[----:B------:R-:W-:Y:S02]  /*8a4c0*/  IMAD.MOV.U32 R147, RZ, RZ, R88 ;  /* 0x000000ffff937224 */ /* 0x000fe400078e0058 */
[----:B------:R-:W-:Y:S02]  /*8a4d0*/  IMAD.MOV.U32 R207, RZ, RZ, R152 ;  /* 0x000000ffffcf7224 */ /* 0x000fe400078e0098 */
[----:B------:R-:W-:Y:S01]  /*8a4e0*/  IMAD.MOV.U32 R205, RZ, RZ, R154 ;  /* 0x000000ffffcd7224 */ /* 0x000fe200078e009a */
[----:B------:R-:W-:Y:S01]  /*8a4f0*/  STL.64 [R1+0x490], R72 ;  /* 0x0004904801007387 */ /* 0x000fe20000100a00 */
[----:B------:R3:W-:Y:S03]  /*8a500*/  STL.64 [R1+0x498], R74 ;  /* 0x0004984a01007387 */ /* 0x0007e60000100a00 */
[----:B------:R-:W-:Y:S04]  /*8a510*/  LDS R240, [R161+0x20680] ;  /* 0x02068000a1f07984 */ /* 0x000fe80000000800 */
[----:B------:R-:W-:Y:S04]  /*8a520*/  LDS R242, [R161+0x22680] ;  /* 0x02268000a1f27984 */ /* 0x000fe80000000800 */
[----:B------:R-:W-:Y:S04]  /*8a530*/  LDS R241, [R189+0x20680] ;  /* 0x02068000bdf17984 */ /* 0x000fe80000000800 */
[----:B------:R-:W4:Y:S01]  /*8a540*/  LDS R243, [R189+0x22680] ;  /* 0x02268000bdf37984 */ /* 0x000f220000000800 */
[C---:B---3--:R-:W-:Y:S08]  /*8a550*/  HMMA.1688.F32.TF32 R72, R68.reuse, R8, R220 ;  /* 0x000000084448723c */ /* 0x048ff000000810dc */
[----:B------:R-:W-:Y:S01]  /*8a560*/  HMMA.1688.F32.TF32 R68, R68, R4, R216 ;  /* 0x000000044444723c */ /* 0x000fe200000810d8 */
[----:B------:R-:W-:Y:S01]  /*8a570*/  STL.64 [R1+0x480], R132 ;  /* 0x0004808401007387 */ /* 0x000fe20000100a00 */
[----:B------:R-:W-:Y:S02]  /*8a580*/  STL.64 [R1+0x488], R134 ;  /* 0x0004888601007387 */ /* 0x000fe40000100a00 */
[----:B------:R-:W-:Y:S02]  /*8a590*/  STL.64 [R1+0x470], R76 ;  /* 0x0004704c01007387 */ /* 0x000fe40000100a00 */
[----:B------:R-:W-:Y:S02]  /*8a5a0*/  STL.64 [R1+0x478], R78 ;  /* 0x0004784e01007387 */ /* 0x000fe40000100a00 */
[----:B------:R-:W-:-:S02]  /*8a5b0*/  IMAD.MOV.U32 R220, RZ, RZ, R97 ;  /* 0x000000ffffdc7224 */ /* 0x000fc400078e0061 */
[----:B------:R-:W-:Y:S01]  /*8a5c0*/  IMAD.MOV.U32 R221, RZ, RZ, R100 ;  /* 0x000000ffffdd7224 */ /* 0x000fe200078e0064 */
[----:B------:R-:W-:Y:S01]  /*8a5d0*/  MOV R222, R101 ;  /* 0x0000006500de7202 */ /* 0x000fe20000000f00 */
[----:B------:R-:W-:-:S03]  /*8a5e0*/  IMAD.MOV.U32 R223, RZ, RZ, R188 ;  /* 0x000000ffffdf7224 */ /* 0x000fc600078e00bc */
[----:B------:R-:W-:Y:S01]  /*8a5f0*/  STL.64 [R1+0x460], R72 ;  /* 0x0004604801007387 */ /* 0x000fe20000100a00 */
[----:B------:R-:W-:Y:S02]  /*8a600*/  STL.64 [R1+0x468], R74 ;  /* 0x0004684a01007387 */ /* 0x000fe40000100a00 */
[----:B------:R-:W3:Y:S05]  /*8a610*/  LDL.LU R97, [R1+0x3dc4] ;  /* 0x003dc40001617983 */ /* 0x000eea0000300800 */
[----:B------:R-:W-:Y:S01]  /*8a620*/  STL.64 [R1+0x2c0], R68 ;  /* 0x0002c04401007387 */ /* 0x000fe20000100a00 */
[----:B------:R5:W-:Y:S01]  /*8a630*/  STL.64 [R1+0x2c8], R70 ;  /* 0x0002c84601007387 */ /* 0x000be20000100a00 */
        /* <DEDUP_REMOVED lines=15> */
[----:B------:R-:W2:Y:S01]  /*8a730*/  LDL.LU R196, [R1+0x1360] ;  /* 0x0013600001c47983 */ /* 0x000ea20000300800 */
[----:B------:R-:W2:Y:S02]  /*8a740*/  LDL.LU R197, [R1+0x1364] ;  /* 0x0013640001c57983 */ /* 0x000ea40000300800 */
[----:B------:R-:W2:Y:S02]  /*8a750*/  LDL.LU R198, [R1+0x1368] ;  /* 0x0013680001c67983 */ /* 0x000ea40000300800 */
[----:B------:R-:W2:Y:S01]  /*8a760*/  LDL.LU R199, [R1+0x136c] ;  /* 0x00136c0001c77983 */ /* 0x000ea20000300800 */
[----:B------:R-:W3:Y:S01]  /*8a770*/  LDL.LU R180, [R1+0x1340] ;  /* 0x0013400001b47983 */ /* 0x000ee20000300800 */
[----:B------:R-:W3:Y:S02]  /*8a780*/  LDL.LU R181, [R1+0x1344] ;  /* 0x0013440001b57983 */ /* 0x000ee40000300800 */
        /* <DEDUP_REMOVED lines=13> */
[----:B------:R-:W-:-:S02]  /*8a860*/  IMAD.MOV.U32 R218, RZ, RZ, R81 ;  /* 0x000000ffffda7224 */ /* 0x000fc400078e0051 */
[----:B------:R-:W-:Y:S02]  /*8a870*/  IMAD.MOV.U32 R219, RZ, RZ, R80 ;  /* 0x000000ffffdb7224 */ /* 0x000fe400078e0050 */
[----:B------:R-:W-:Y:S01]  /*8a880*/  IMAD.MOV.U32 R216, RZ, RZ, R85 ;  /* 0x000000ffffd87224 */ /* 0x000fe200078e0055 */
[----:B------:R-:W-:Y:S01]  /*8a890*/  MOV R217, R84 ;  /* 0x0000005400d97202 */ /* 0x000fe20000000f00 */
[C---:B-1----:R-:W-:Y:S08]  /*8a8a0*/  HMMA.1688.F32.TF32 R224, R116.reuse, R28, R144 ;  /* 0x0000001c74e0723c */ /* 0x042ff00000081090 */
[C---:B-----5:R-:W-:Y:S08]  /*8a8b0*/  HMMA.1688.F32.TF32 R68, R116.reuse, R60, R192 ;  /* 0x0000003c7444723c */ /* 0x060ff000000810c0 */
[----:B--2---:R-:W-:Y:S01]  /*8a8c0*/  HMMA.1688.F32.TF32 R72, R116, R64, R196 ;  /* 0x000000407448723c */ /* 0x004fe200000810c4 */
[----:B------:R-:W-:-:S07]  /*8a8d0*/  IMAD.MOV.U32 R159, RZ, RZ, R188 ;  /* 0x000000ffff9f7224 */ /* 0x000fce00078e00bc */
[----:B------:R-:W-:Y:S01]  /*8a8e0*/  HMMA.1688.F32.TF32 R76, R116, R52, R176 ;  /* 0x00000034744c723c */ /* 0x000fe200000810b0 */
[----:B------:R-:W-:Y:S01]  /*8a8f0*/  MOV R228, R101 ;  /* 0x0000006500e47202 */ /* 0x000fe20000000f00 */
[----:B------:R-:W-:Y:S02]  /*8a900*/  IMAD.MOV.U32 R229, RZ, RZ, R100 ;  /* 0x000000ffffe57224 */ /* 0x000fe400078e0064 */
[----:B---3--:R-:W-:-:S04]  /*8a910*/  IMAD.MOV.U32 R230, RZ, RZ, R97 ;  /* 0x000000ffffe67224 */ /* 0x008fc800078e0061 */
[C---:B------:R-:W-:Y:S08]  /*8a920*/  HMMA.1688.F32.TF32 R88, R116.reuse, R40, R164 ;  /* 0x000000287458723c */ /* 0x040ff000000810a4 */
[C---:B----4-:R-:W-:Y:S01]  /*8a930*/  HMMA.1688.F32.TF32 R80, R116.reuse, R48, R172 ;  /* 0x000000307450723c */ /* 0x050fe200000810ac */
[----:B------:R-:W-:Y:S01]  /*8a940*/  STL.64 [R1+0x2a0], R68 ;  /* 0x0002a04401007387 */ /* 0x000fe20000100a00 */
[----:B------:R-:W-:Y:S02]  /*8a950*/  STL.64 [R1+0x2b0], R72 ;  /* 0x0002b04801007387 */ /* 0x000fe40000100a00 */
[----:B------:R-:W-:Y:S02]  /*8a960*/  STL.64 [R1+0x2b8], R74 ;  /* 0x0002b84a01007387 */ /* 0x000fe40000100a00 */
[----:B------:R1:W-:Y:S01]  /*8a970*/  STL [R1+0x2a8], R70 ;  /* 0x0002a84601007387 */ /* 0x0003e20000100800 */
[----:B------:R-:W-:Y:S01]  /*8a980*/  MOV R188, R71 ;  /* 0x0000004700bc7202 */ /* 0x000fe20000000f00 */
[C---:B------:R-:W-:Y:S08]  /*8a990*/  HMMA.1688.F32.TF32 R84, R116.reuse, R44, R168 ;  /* 0x0000002c7454723c */ /* 0x040ff000000810a8 */
[C---:B-1----:R-:W-:Y:S08]  /*8a9a0*/  HMMA.1688.F32.TF32 R68, R116.reuse, R56, R180 ;  /* 0x000000387444723c */ /* 0x042ff000000810b4 */
[C---:B------:R-:W-:Y:S08]  /*8a9b0*/  HMMA.1688.F32.TF32 R92, R116.reuse, R36, R156 ;  /* 0x00000024745c723c */ /* 0x040ff0000008109c */
[C---:B------:R-:W-:Y:S08]  /*8a9c0*/  HMMA.1688.F32.TF32 R96, R116.reuse, R32, R228 ;  /* 0x000000207460723c */ /* 0x040ff000000810e4 */
[----:B------:R-:W-:Y:S01]  /*8a9d0*/  HMMA.1688.F32.TF32 R228, R116, R24, R220 ;  /* 0x0000001874e4723c */ /* 0x000fe200000810dc */
[----:B------:R-:W-:Y:S04]  /*8a9e0*/  STL.64 [R1+0x3aa0], R78 ;  /* 0x003aa04e01007387 */ /* 0x000fe80000100a00 */
[----:B------:R1:W-:Y:S01]  /*8a9f0*/  STL.64 [R1+0x290], R68 ;  /* 0x0002904401007387 */ /* 0x0003e20000100a00 */
[----:B------:R2:W-:Y:S02]  /*8aa00*/  STL.64 [R1+0x298], R70 ;  /* 0x0002984601007387 */ /* 0x0005e40000100a00 */
[----:B------:R-:W-:Y:S02]  /*8aa10*/  STL.64 [R1+0x3a98], R76 ;  /* 0x003a984c01007387 */ /* 0x000fe40000100a00 */
[----:B------:R-:W-:Y:S01]  /*8aa20*/  STL.64 [R1+0x3ab0], R82 ;  /* 0x003ab05201007387 */ /* 0x000fe20000100a00 */
[----:B------:R-:W-:Y:S01]  /*8aa30*/  STL.64 [R1+0x3aa8], R80 ;  /* 0x003aa85001007387 */ /* 0x000fe20000100a00 */
[----:B------:R-:W-:Y:S02]  /*8aa40*/  STL.64 [R1+0x3ac0], R86 ;  /* 0x003ac05601007387 */ /* 0x000fe40000100a00 */
[----:B------:R3:W-:Y:S02]  /*8aa50*/  STL.64 [R1+0x3ab8], R84 ;  /* 0x003ab85401007387 */ /* 0x0007e40000100a00 */
[----:B------:R-:W-:Y:S01]  /*8aa60*/  STL.64 [R1+0x3ad0], R90 ;  /* 0x003ad05a01007387 */ /* 0x000fe20000100a00 */
[----:B------:R4:W-:Y:S01]  /*8aa70*/  STL.64 [R1+0x3ac8], R88 ;  /* 0x003ac85801007387 */ /* 0x0009e20000100a00 */
[----:B------:R-:W-:Y:S02]  /*8aa80*/  STL.64 [R1+0x3ae0], R94 ;  /* 0x003ae05e01007387 */ /* 0x000fe40000100a00 */
[----:B------:R-:W-:Y:S02]  /*8aa90*/  STL.64 [R1+0x3ad8], R92 ;  /* 0x003ad85c01007387 */ /* 0x000fe40000100a00 */
[----:B------:R-:W-:Y:S01]  /*8aaa0*/  STL.64 [R1+0x3af0], R98 ;  /* 0x003af06201007387 */ /* 0x000fe20000100a00 */
[----:B------:R-:W-:Y:S01]  /*8aab0*/  STL.64 [R1+0x3ae8], R96 ;  /* 0x003ae86001007387 */ /* 0x000fe20000100a00 */
[----:B------:R-:W-:Y:S02]  /*8aac0*/  STL.64 [R1+0x3b00], R226 ;  /* 0x003b00e201007387 */ /* 0x000fe40000100a00 */
[----:B------:R-:W-:Y:S02]  /*8aad0*/  STL.64 [R1+0x3af8], R224 ;  /* 0x003af8e001007387 */ /* 0x000fe40000100a00 */
[----:B------:R-:W-:Y:S01]  /*8aae0*/  STL.64 [R1+0x3b10], R230 ;  /* 0x003b10e601007387 */ /* 0x000fe20000100a00 */
[----:B------:R-:W-:Y:S01]  /*8aaf0*/  STL.64 [R1+0x3b08], R228 ;  /* 0x003b08e401007387 */ /* 0x000fe20000100a00 */
[----:B------:R-:W-:-:S02]  /*8ab00*/  IMAD.MOV.U32 R220, RZ, RZ, R124 ;  /* 0x000000ffffdc7224 */ /* 0x000fc400078e007c */
[----:B------:R-:W5:Y:S02]  /*8ab10*/  LDL.LU R124, [R1+0x3db4] ;  /* 0x003db400017c7983 */ /* 0x000f640000300800 */
[----:B------:R-:W-:Y:S01]  /*8ab20*/  IMAD.MOV.U32 R221, RZ, RZ, R125 ;  /* 0x000000ffffdd7224 */ /* 0x000fe200078e007d */
[----:B------:R-:W-:Y:S01]  /*8ab30*/  MOV R222, R128 ;  /* 0x0000008000de7202 */ /* 0x000fe20000000f00 */
[----:B------:R-:W2:Y:S01]  /*8ab40*/  LDL.LU R125, [R1+0x3db0] ;  /* 0x003db000017d7983 */ /* 0x000ea20000300800 */
[----:B------:R-:W3:Y:S02]  /*8ab50*/  LDL.LU R128, [R1+0x3dac] ;  /* 0x003dac0001807983 */ /* 0x000ee40000300800 */
[----:B------:R-:W-:Y:S02]  /*8ab60*/  IMAD.MOV.U32 R223, RZ, RZ, R129 ;  /* 0x000000ffffdf7224 */ /* 0x000fe400078e0081 */
[----:B------:R-:W4:Y:S01]  /*8ab70*/  LDL.LU R129, [R1+0x3da8] ;  /* 0x003da80001817983 */ /* 0x000f220000300800 */
[----:B------:R-:W4:Y:S02]  /*8ab80*/  LDL.LU R168, [R1+0xe10] ;  /* 0x000e100001a87983 */ /* 0x000f240000300800 */
[----:B------:R-:W4:Y:S02]  /*8ab90*/  LDL.LU R169, [R1+0xe14] ;  /* 0x000e140001a97983 */ /* 0x000f240000300800 */
[----:B------:R-:W4:Y:S01]  /*8aba0*/  LDL.LU R170, [R1+0xe18] ;  /* 0x000e180001aa7983 */ /* 0x000f220000300800 */
[----:B------:R-:W4:Y:S01]  /*8abb0*/  LDL.LU R171, [R1+0xe1c] ;  /* 0x000e1c0001ab7983 */ /* 0x000f220000300800 */
[----:B------:R-:W4:Y:S02]  /*8abc0*/  LDL.LU R192, [R1+0x1290] ;  /* 0x0012900001c07983 */ /* 0x000f240000300800 */
[----:B------:R-:W4:Y:S02]  /*8abd0*/  LDL.LU R193, [R1+0x1294] ;  /* 0x0012940001c17983 */ /* 0x000f240000300800 */
[----:B------:R-:W4:Y:S01]  /*8abe0*/  LDL R194, [R1+0x1298] ;  /* 0x0012980001c27983 */ /* 0x000f220000100800 */
[----:B------:R-:W4:Y:S01]  /*8abf0*/  LDL R195, [R1+0x129c] ;  /* 0x00129c0001c37983 */ /* 0x000f220000100800 */
        /* <DEDUP_REMOVED lines=20> */
[----:B------:R-:W-:Y:S01]  /*8ad40*/  HMMA.1688.F32.TF32 R100, R116, R20, R216 ;  /* 0x000000147464723c */ /* 0x000fe200000810d8 */
[----:B------:R-:W-:Y:S01]  /*8ad50*/  IMAD.MOV.U32 R146, RZ, RZ, R113 ;  /* 0x000000ffff927224 */ /* 0x000fe200078e0071 */
[----:B------:R-:W-:-:S05]  /*8ad60*/  MOV R147, R112 ;  /* 0x0000007000937202 */ /* 0x000fca0000000f00 */
[----:B------:R-:W-:Y:S01]  /*8ad70*/  MOV R218, R105 ;  /* 0x0000006900da7202 */ /* 0x000fe20000000f00 */
[----:B------:R-:W-:Y:S02]  /*8ad80*/  IMAD.MOV.U32 R219, RZ, RZ, R104 ;  /* 0x000000ffffdb7224 */ /* 0x000fe400078e0068 */
[----:B------:R-:W-:Y:S02]  /*8ad90*/  IMAD.MOV.U32 R216, RZ, RZ, R109 ;  /* 0x000000ffffd87224 */ /* 0x000fe400078e006d */
[----:B------:R-:W-:Y:S01]  /*8ada0*/  IMAD.MOV.U32 R217, RZ, RZ, R108 ;  /* 0x000000ffffd97224 */ /* 0x000fe200078e006c */
[----:B------:R-:W-:Y:S01]  /*8adb0*/  MOV R144, R121 ;  /* 0x0000007900907202 */ /* 0x000fe20000000f00 */
[----:B------:R-:W-:Y:S01]  /*8adc0*/  IMAD.MOV.U32 R145, RZ, RZ, R120 ;  /* 0x000000ffff917224 */ /* 0x000fe200078e0078 */
[C---:B------:R-:W-:Y:S08]  /*8add0*/  HMMA.1688.F32.TF32 R140, R184.reuse, R44, R220 ;  /* 0x0000002cb88c723c */ /* 0x040ff000000810dc */
[C---:B------:R-:W-:Y:S01]  /*8ade0*/  HMMA.1688.F32.TF32 R136, R184.reuse, R48, R144 ;  /* 0x00000030b888723c */ /* 0x040fe20000081090 */
[----:B------:R-:W-:Y:S01]  /*8adf0*/  STL.64 [R1+0x3b20], R102 ;  /* 0x003b206601007387 */ /* 0x000fe20000100a00 */
[----:B------:R-:W-:Y:S06]  /*8ae00*/  STL.64 [R1+0x3b18], R100 ;  /* 0x003b186401007387 */ /* 0x000fec0000100a00 */
[----:B------:R-:W-:Y:S07]  /*8ae10*/  HMMA.1688.F32.TF32 R144, R184, R40, R216 ;  /* 0x00000028b890723c */ /* 0x000fee00000810d8 */
[----:B------:R-:W-:Y:S01]  /*8ae20*/  IMAD.MOV.U32 R216, RZ, RZ, R155 ;  /* 0x000000ffffd87224 */ /* 0x000fe200078e009b */
[----:B------:R-:W-:Y:S01]  /*8ae30*/  MOV R217, R153 ;  /* 0x0000009900d97202 */ /* 0x000fe20000000f00 */
[----:B-----5:R-:W-:-:S02]  /*8ae40*/  IMAD.MOV.U32 R159, RZ, RZ, R124 ;  /* 0x000000ffff9f7224 */ /* 0x020fc400078e007c */
[----:B--2---:R-:W-:Y:S01]  /*8ae50*/  IMAD.MOV.U32 R158, RZ, RZ, R125 ;  /* 0x000000ffff9e7224 */ /* 0x004fe200078e007d */
[----:B---3--:R-:W-:Y:S01]  /*8ae60*/  MOV R157, R128 ;  /* 0x00000080009d7202 */ /* 0x008fe20000000f00 */
[----:B----4-:R-:W-:Y:S01]  /*8ae70*/  IMAD.MOV.U32 R156, RZ, RZ, R129 ;  /* 0x000000ffff9c7224 */ /* 0x010fe200078e0081 */
[C---:B------:R-:W-:Y:S08]  /*8ae80*/  HMMA.1688.F32.TF32 R108, R116.reuse, R12, R192 ;  /* 0x0000000c746c723c */ /* 0x040ff000000810c0 */
[C---:B------:R-:W-:Y:S08]  /*8ae90*/  HMMA.1688.F32.TF32 R104, R116.reuse, R16, R196 ;  /* 0x000000107468723c */ /* 0x040ff000000810c4 */
[----:B------:R-:W-:Y:S08]  /*8aea0*/  HMMA.1688.F32.TF32 R112, R116, R8, R180 ;  /* 0x000000087470723c */ /* 0x000ff000000810b4 */
[C---:B------:R-:W-:Y:S08]  /*8aeb0*/  HMMA.1688.F32.TF32 R124, R184.reuse, R60, R168 ;  /* 0x0000003cb87c723c */ /* 0x040ff000000810a8 */
[----:B------:R-:W-:Y:S08]  /*8aec0*/  HMMA.1688.F32.TF32 R132, R184, R52, R156 ;  /* 0x00000034b884723c */ /* 0x000ff0000008109c */
[----:B------:R-:W-:Y:S08]  /*8aed0*/  HMMA.1688.F32.TF32 R116, R116, R4, R176 ;  /* 0x000000047474723c */ /* 0x000ff000000810b0 */
[C---:B------:R-:W-:Y:S08]  /*8aee0*/  HMMA.1688.F32.TF32 R120, R184.reuse, R64, R172 ;  /* 0x00000040b878723c */ /* 0x040ff000000810ac */
[----:B------:R-:W-:Y:S01]  /*8aef0*/  HMMA.1688.F32.TF32 R128, R184, R56, R164 ;  /* 0x00000038b880723c */ /* 0x000fe200000810a4 */
[----:B------:R-:W-:Y:S01]  /*8af00*/  STL.64 [R1+0x3b30], R106 ;  /* 0x003b306a01007387 */ /* 0x000fe20000100a00 */
[----:B------:R-:W-:Y:S02]  /*8af10*/  STL.64 [R1+0x3b28], R104 ;  /* 0x003b286801007387 */ /* 0x000fe40000100a00 */
[----:B------:R-:W-:Y:S02]  /*8af20*/  STL.64 [R1+0x3b40], R110 ;  /* 0x003b406e01007387 */ /* 0x000fe40000100a00 */
[----:B------:R-:W-:Y:S01]  /*8af30*/  STL.64 [R1+0x3b38], R108 ;  /* 0x003b386c01007387 */ /* 0x000fe20000100a00 */
[----:B------:R-:W-:Y:S01]  /*8af40*/  STL.64 [R1+0x3b50], R114 ;  /* 0x003b507201007387 */ /* 0x000fe20000100a00 */
[----:B------:R-:W-:Y:S03]  /*8af50*/  STL.64 [R1+0x3b48], R112 ;  /* 0x003b487001007387 */ /* 0x000fe60000100a00 */
[----:B------:R-:W-:Y:S01]  /*8af60*/  STL.64 [R1+0x3b60], R118 ;  /* 0x003b607601007387 */ /* 0x000fe20000100a00 */
[----:B------:R-:W-:Y:S03]  /*8af70*/  STL.64 [R1+0x3b58], R116 ;  /* 0x003b587401007387 */ /* 0x000fe60000100a00 */
[----:B------:R-:W-:Y:S02]  /*8af80*/  STL.64 [R1+0x3b70], R122 ;  /* 0x003b707a01007387 */ /* 0x000fe40000100a00 */
[----:B------:R-:W-:Y:S01]  /*8af90*/  STL.64 [R1+0x3b68], R120 ;  /* 0x003b687801007387 */ /* 0x000fe20000100a00 */
[----:B------:R-:W-:Y:S01]  /*8afa0*/  STL.64 [R1+0x3b80], R126 ;  /* 0x003b807e01007387 */ /* 0x000fe20000100a00 */
[----:B------:R-:W-:Y:S04]  /*8afb0*/  STL.64 [R1+0x3b78], R124 ;  /* 0x003b787c01007387 */ /* 0x000fe80000100a00 */
[----:B------:R-:W-:Y:S02]  /*8afc0*/  STL.64 [R1+0x3b90], R130 ;  /* 0x003b908201007387 */ /* 0x000fe40000100a00 */
[----:B------:R-:W-:Y:S01]  /*8afd0*/  STL.64 [R1+0x3b88], R128 ;  /* 0x003b888001007387 */ /* 0x000fe20000100a00 */
[----:B------:R-:W-:Y:S01]  /*8afe0*/  STL.64 [R1+0x3ba0], R134 ;  /* 0x003ba08601007387 */ /* 0x000fe20000100a00 */
[----:B------:R-:W-:Y:S02]  /*8aff0*/  STL.64 [R1+0x3b98], R132 ;  /* 0x003b988401007387 */ /* 0x000fe40000100a00 */
[----:B------:R-:W-:Y:S02]  /*8b000*/  STL.64 [R1+0x3bb0], R138 ;  /* 0x003bb08a01007387 */ /* 0x000fe40000100a00 */
[----:B------:R-:W-:Y:S01]  /*8b010*/  STL.64 [R1+0x3ba8], R136 ;  /* 0x003ba88801007387 */ /* 0x000fe20000100a00 */
[----:B------:R-:W-:Y:S01]  /*8b020*/  STL.64 [R1+0x3bc0], R142 ;  /* 0x003bc08e01007387 */ /* 0x000fe20000100a00 */
[----:B------:R-:W-:Y:S02]  /*8b030*/  STL.64 [R1+0x3bb8], R140 ;  /* 0x003bb88c01007387 */ /* 0x000fe40000100a00 */
[----:B------:R-:W2:Y:S02]  /*8b040*/  LDL.LU R155, [R1+0x3da4] ;  /* 0x003da400019b7983 */ /* 0x000ea40000300800 */
[----:B------:R-:W3:Y:S02]  /*8b050*/  LDL.LU R153, [R1+0x3da0] ;  /* 0x003da00001997983 */ /* 0x000ee40000300800 */
[----:B------:R-:W-:-:S02]  /*8b060*/  IMAD.MOV.U32 R218, RZ, RZ, R237 ;  /* 0x000000ffffda7224 */ /* 0x000fc400078e00ed */
[----:B------:R-:W-:Y:S01]  /*8b070*/  IMAD.MOV.U32 R219, RZ, RZ, R236 ;  /* 0x000000ffffdb7224 */ /* 0x000fe200078e00ec */
[----:B------:R-:W4:Y:S01]  /*8b080*/  LDL.LU R237, [R1+0x3d9c] ;  /* 0x003d9c0001ed7983 */ /* 0x000f220000300800 */
[----:B------:R-:W5:Y:S02]  /*8b090*/  LDL.LU R236, [R1+0x3d98] ;  /* 0x003d980001ec7983 */ /* 0x000f640000300800 */
        /* <DEDUP_REMOVED lines=16> */
[----:B------:R-:W4:Y:S01]  /*8b1a0*/  LDL.LU R152, [R1+0xda0] ;  /* 0x000da00001987983 */ /* 0x000f220000300800 */
[----:B------:R-:W-:Y:S01]  /*8b1b0*/  MOV R223, R148 ;  /* 0x0000009400df7202 */ /* 0x000fe20000000f00 */
[----:B------:R-:W-:-:S02]  /*8b1c0*/  IMAD.MOV.U32 R222, RZ, RZ, R149 ;  /* 0x000000ffffde7224 */ /* 0x000fc400078e0095 */
[----:B------:R-:W-:Y:S01]  /*8b1d0*/  IMAD.MOV.U32 R221, RZ, RZ, R150 ;  /* 0x000000ffffdd7224 */ /* 0x000fe200078e0096 */
[----:B------:R-:W-:Y:S02]  /*8b1e0*/  MOV R220, R151 ;  /* 0x0000009700dc7202 */ /* 0x000fe40000000f00 */
[----:B---3--:R-:W-:Y:S01]  /*8b1f0*/  MOV R206, R153 ;  /* 0x0000009900ce7202 */ /* 0x008fe20000000f00 */
[----:B--2---:R-:W-:Y:S01]  /*8b200*/  IMAD.MOV.U32 R204, RZ, RZ, R155 ;  /* 0x000000ffffcc7224 */ /* 0x004fe200078e009b */
[----:B------:R-:W2:Y:S01]  /*8b210*/  LDL.LU R153, [R1+0xda4] ;  /* 0x000da40001997983 */ /* 0x000ea20000300800 */
[----:B------:R-:W2:Y:S02]  /*8b220*/  LDL.LU R154, [R1+0xda8] ;  /* 0x000da800019a7983 */ /* 0x000ea40000300800 */
[----:B------:R-:W2:Y:S02]  /*8b230*/  LDL.LU R155, [R1+0xdac] ;  /* 0x000dac00019b7983 */ /* 0x000ea40000300800 */
        /* <DEDUP_REMOVED lines=28> */
[----:B-----5:R-:W-:Y:S01]  /*8b400*/  IMAD.MOV.U32 R208, RZ, RZ, R236 ;  /* 0x000000ffffd07224 */ /* 0x020fe200078e00ec */
[----:B----4-:R-:W-:Y:S01]  /*8b410*/  MOV R209, R237 ;  /* 0x000000ed00d17202 */ /* 0x010fe20000000f00 */
[----:B------:R-:W4:Y:S01]  /*8b420*/  LDL.LU R236, [R1+0x3d94] ;  /* 0x003d940001ec7983 */ /* 0x000f220000300800 */
[----:B------:R-:W4:Y:S02]  /*8b430*/  LDL.LU R237, [R1+0x3d90] ;  /* 0x003d900001ed7983 */ /* 0x000f240000300800 */
[----:B------:R-:W-:-:S02]  /*8b440*/  IMAD.MOV.U32 R210, RZ, RZ, R238 ;  /* 0x000000ffffd27224 */ /* 0x000fc400078e00ee */
[----:B------:R-:W-:Y:S01]  /*8b450*/  IMAD.MOV.U32 R211, RZ, RZ, R239 ;  /* 0x000000ffffd37224 */ /* 0x000fe200078e00ef */
[----:B------:R-:W4:Y:S01]  /*8b460*/  LDL.LU R238, [R1+0x3d8c] ;  /* 0x003d8c0001ee7983 */ /* 0x000f220000300800 */
[----:B------:R-:W4:Y:S02]  /*8b470*/  LDL.LU R239, [R1+0x3d88] ;  /* 0x003d880001ef7983 */ /* 0x000f240000300800 */
[----:B------:R-:W-:Y:S02]  /*8b480*/  STL.64 [R1+0x3bd0], R146 ;  /* 0x003bd09201007387 */ /* 0x000fe40000100a00 */
[----:B------:R-:W-:Y:S01]  /*8b490*/  STL.64 [R1+0x3bc8], R144 ;  /* 0x003bc89001007387 */ /* 0x000fe20000100a00 */
[C---:B------:R-:W-:Y:S08]  /*8b4a0*/  HMMA.1688.F32.TF32 R172, R184.reuse, R16, R172 ;  /* 0x00000010b8ac723c */ /* 0x040ff000000810ac */
[C---:B------:R-:W-:Y:S08]  /*8b4b0*/  HMMA.1688.F32.TF32 R180, R184.reuse, R8, R180 ;  /* 0x00000008b8b4723c */ /* 0x040ff000000810b4 */
[C---:B--2---:R-:W-:Y:S08]  /*8b4c0*/  HMMA.1688.F32.TF32 R152, R184.reuse, R32, R152 ;  /* 0x00000020b898723c */ /* 0x044ff00000081098 */
[C---:B---3--:R-:W-:Y:S08]  /*8b4d0*/  HMMA.1688.F32.TF32 R148, R184.reuse, R36, R148 ;  /* 0x00000024b894723c */ /* 0x048ff00000081094 */
[C---:B------:R-:W-:Y:S08]  /*8b4e0*/  HMMA.1688.F32.TF32 R156, R184.reuse, R28, R156 ;  /* 0x0000001cb89c723c */ /* 0x040ff0000008109c */
[C---:B------:R-:W-:Y:S08]  /*8b4f0*/  HMMA.1688.F32.TF32 R164, R184.reuse, R24, R164 ;  /* 0x00000018b8a4723c */ /* 0x040ff000000810a4 */
[C---:B------:R-:W-:Y:S08]  /*8b500*/  HMMA.1688.F32.TF32 R168, R184.reuse, R20, R168 ;  /* 0x00000014b8a8723c */ /* 0x040ff000000810a8 */
[C---:B------:R-:W-:Y:S08]  /*8b510*/  HMMA.1688.F32.TF32 R176, R184.reuse, R12, R176 ;  /* 0x0000000cb8b0723c */ /* 0x040ff000000810b0 */
[----:B------:R-:W-:Y:S01]  /*8b520*/  HMMA.1688.F32.TF32 R184, R184, R4, R212 ;  /* 0x00000004b8b8723c */ /* 0x000fe200000810d4 */
[----:B------:R-:W-:Y:S01]  /*8b530*/  STL.64 [R1+0x3be0], R150 ;  /* 0x003be09601007387 */ /* 0x000fe20000100a00 */
[----:B------:R-:W-:Y:S02]  /*8b540*/  STL.64 [R1+0x3bd8], R148 ;  /* 0x003bd89401007387 */ /* 0x000fe40000100a00 */
[----:B------:R-:W-:Y:S02]  /*8b550*/  STL.64 [R1+0x3bf0], R154 ;  /* 0x003bf09a01007387 */ /* 0x000fe40000100a00 */
[----:B------:R-:W-:Y:S01]  /*8b560*/  STL.64 [R1+0x3be8], R152 ;  /* 0x003be89801007387 */ /* 0x000fe20000100a00 */
[----:B------:R-:W-:Y:S01]  /*8b570*/  STL.64 [R1+0x3c00], R158 ;  /* 0x003c009e01007387 */ /* 0x000fe20000100a00 */
[----:B------:R-:W-:Y:S01]  /*8b580*/  STL.64 [R1+0x3bf8], R156 ;  /* 0x003bf89c01007387 */ /* 0x000fe20000100a00 */
[C---:B------:R-:W-:Y:S02]  /*8b590*/  HMMA.1688.F32.TF32 R212, R240.reuse, R40, R220 ;  /* 0x00000028f0d4723c */ /* 0x040fe400000810dc */
[----:B------:R-:W-:Y:S01]  /*8b5a0*/  STL.64 [R1+0x3c60], R166 ;  /* 0x003c60a601007387 */ /* 0x000fe20000100a00 */
[----:B------:R-:W-:Y:S02]  /*8b5b0*/  STL.64 [R1+0x3c58], R164 ;  /* 0x003c58a401007387 */ /* 0x000fe40000100a00 */
[----:B------:R-:W-:Y:S02]  /*8b5c0*/  STL.64 [R1+0x3c70], R170 ;  /* 0x003c70aa01007387 */ /* 0x000fe40000100a00 */
[----:B------:R-:W-:Y:S01]  /*8b5d0*/  STL.64 [R1+0x3c68], R168 ;  /* 0x003c68a801007387 */ /* 0x000fe20000100a00 */
        /* <DEDUP_REMOVED lines=8> */
[----:B-1----:R-:W5:Y:S01]  /*8b660*/  LDL.LU R68, [R1+0x1270] ;  /* 0x0012700001447983 */ /* 0x002f620000300800 */
[----:B------:R-:W5:Y:S02]  /*8b670*/  LDL.LU R69, [R1+0x1274] ;  /* 0x0012740001457983 */ /* 0x000f640000300800 */
[----:B------:R-:W5:Y:S02]  /*8b680*/  LDL.LU R70, [R1+0x1278] ;  /* 0x0012780001467983 */ /* 0x000f640000300800 */
[----:B------:R-:W5:Y:S01]  /*8b690*/  LDL.LU R71, [R1+0x127c] ;  /* 0x00127c0001477983 */ /* 0x000f620000300800 */
[----:B------:R-:W3:Y:S01]  /*8b6a0*/  LDL.LU R84, [R1+0x1250] ;  /* 0x0012500001547983 */ /* 0x000ee20000300800 */
[----:B------:R-:W3:Y:S02]  /*8b6b0*/  LDL.LU R85, [R1+0x1254] ;  /* 0x0012540001557983 */ /* 0x000ee40000300800 */
[----:B------:R-:W3:Y:S02]  /*8b6c0*/  LDL.LU R86, [R1+0x1258] ;  /* 0x0012580001567983 */ /* 0x000ee40000300800 */
[----:B------:R-:W3:Y:S01]  /*8b6d0*/  LDL.LU R87, [R1+0x125c] ;  /* 0x00125c0001577983 */ /* 0x000ee20000300800 */
[----:B------:R-:W3:Y:S01]  /*8b6e0*/  LDL.LU R88, [R1+0x1260] ;  /* 0x0012600001587983 */ /* 0x000ee20000300800 */
[----:B------:R-:W3:Y:S02]  /*8b6f0*/  LDL.LU R89, [R1+0x1264] ;  /* 0x0012640001597983 */ /* 0x000ee40000300800 */
[----:B------:R-:W3:Y:S02]  /*8b700*/  LDL R90, [R1+0x1268] ;  /* 0x00126800015a7983 */ /* 0x000ee40000100800 */
[----:B------:R-:W3:Y:S01]  /*8b710*/  LDL R91, [R1+0x126c] ;  /* 0x00126c00015b7983 */ /* 0x000ee20000100800 */
        /* <DEDUP_REMOVED lines=12> */
[C---:B------:R-:W-:Y:S11]  /*8b7e0*/  HMMA.1688.F32.TF32 R216, R240.reuse, R36, R216 ;  /* 0x00000024f0d8723c */ /* 0x040ff600000810d8 */
[----:B------:R-:W-:Y:S11]  /*8b7f0*/  @!UPT UIADD3 URZ, URZ, URZ, URZ ;  /* 0x0000003f3f3ff290 */ /* 0x000ff6000fffe03f */
[----:B------:R-:W-:Y:S01]  /*8b800*/  @!UPT UIADD3 URZ, URZ, URZ, URZ ;  /* 0x0000003f3f3ff290 */ /* 0x000fe2000fffe03f */
[----:B------:R-:W-:Y:S01]  /*8b810*/  STL [R1+0x3a8c], R216 ;  /* 0x003a8cd801007387 */ /* 0x000fe20000100800 */
[----:B------:R-:W-:Y:S02]  /*8b820*/  STL [R1+0x3a88], R217 ;  /* 0x003a88d901007387 */ /* 0x000fe40000100800 */
[----:B------:R-:W-:Y:S02]  /*8b830*/  STL [R1+0x3a84], R218 ;  /* 0x003a84da01007387 */ /* 0x000fe40000100800 */
[----:B------:R-:W-:Y:S01]  /*8b840*/  STL [R1+0x3a80], R219 ;  /* 0x003a80db01007387 */ /* 0x000fe20000100800 */
[C---:B--2---:R-:W-:Y:S08]  /*8b850*/  HMMA.1688.F32.TF32 R220, R240.reuse, R32, R220 ;  /* 0x00000020f0dc723c */ /* 0x044ff000000810dc */
[C---:B-----5:R-:W-:Y:S11]  /*8b860*/  HMMA.1688.F32.TF32 R68, R240.reuse, R28, R68 ;  /* 0x0000001cf044723c */ /* 0x060ff60000081044 */
[----:B------:R-:W-:Y:S04]  /*8b870*/  @!UPT UIADD3 URZ, URZ, URZ, URZ ;  /* 0x0000003f3f3ff290 */ /* 0x000fe8000fffe03f */
[----:B------:R-:W-:Y:S01]  /*8b880*/  STL [R1+0x3a7c], R220 ;  /* 0x003a7cdc01007387 */ /* 0x000fe20000100800 */
[----:B------:R-:W-:Y:S02]  /*8b890*/  STL [R1+0x3a78], R221 ;  /* 0x003a78dd01007387 */ /* 0x000fe40000100800 */
[----:B------:R-:W-:Y:S02]  /*8b8a0*/  STL [R1+0x3a74], R222 ;  /* 0x003a74de01007387 */ /* 0x000fe40000100800 */
[----:B------:R-:W-:Y:S03]  /*8b8b0*/  STL [R1+0x3a70], R223 ;  /* 0x003a70df01007387 */ /* 0x000fe60000100800 */
[----:B------:R-:W-:Y:S01]  /*8b8c0*/  STL [R1+0x3a6c], R68 ;  /* 0x003a6c4401007387 */ /* 0x000fe20000100800 */
[----:B------:R-:W-:Y:S02]  /*8b8d0*/  STL [R1+0x3a68], R69 ;  /* 0x003a684501007387 */ /* 0x000fe40000100800 */
[----:B------:R-:W-:Y:S02]  /*8b8e0*/  STL [R1+0x3a64], R70 ;  /* 0x003a644601007387 */ /* 0x000fe40000100800 */
[----:B------:R3:W-:Y:S02]  /*8b8f0*/  STL [R1+0x3a60], R71 ;  /* 0x003a604701007387 */ /* 0x0007e40000100800 */
[C---:B---3--:R-:W-:Y:S08]  /*8b900*/  HMMA.1688.F32.TF32 R68, R240.reuse, R20, R84 ;  /* 0x00000014f044723c */ /* 0x048ff00000081054 */
[C---:B------:R-:W-:Y:S08]  /*8b910*/  HMMA.1688.F32.TF32 R88, R240.reuse, R24, R88 ;  /* 0x00000018f058723c */ /* 0x040ff00000081058 */
[----:B------:R-:W-:Y:S08]  /*8b920*/  HMMA.1688.F32.TF32 R80, R240, R16, R80 ;  /* 0x00000010f050723c */ /* 0x000ff00000081050 */
[----:B------:R-:W-:Y:S01]  /*8b930*/  MOV R216, R68 ;  /* 0x0000004400d87202 */ /* 0x000fe20000000f00 */
[----:B------:R-:W-:-:S02]  /*8b940*/  IMAD.MOV.U32 R217, RZ, RZ, R69 ;  /* 0x000000ffffd97224 */ /* 0x000fc400078e0045 */
[----:B------:R-:W-:Y:S01]  /*8b950*/  IMAD.MOV.U32 R218, RZ, RZ, R70 ;  /* 0x000000ffffda7224 */ /* 0x000fe200078e0046 */
[----:B------:R-:W-:Y:S02]  /*8b960*/  MOV R219, R71 ;  /* 0x0000004700db7202 */ /* 0x000fe40000000f00 */
[C---:B------:R-:W-:Y:S01]  /*8b970*/  HMMA.1688.F32.TF32 R68, R240.reuse, R12, R76 ;  /* 0x0000000cf044723c */ /* 0x040fe2000008104c */
[----:B------:R-:W-:Y:S01]  /*8b980*/  STL.64 [R1+0xb20], R88 ;  /* 0x000b205801007387 */ /* 0x000fe20000100a00 */
[----:B------:R-:W-:Y:S02]  /*8b990*/  STL.64 [R1+0xb28], R90 ;  /* 0x000b285a01007387 */ /* 0x000fe40000100a00 */
[----:B------:R1:W-:Y:S02]  /*8b9a0*/  STL [R1+0x3a94], R218 ;  /* 0x003a94da01007387 */ /* 0x0003e40000100800 */
[----:B------:R2:W-:Y:S03]  /*8b9b0*/  STL [R1+0x3a90], R219 ;  /* 0x003a90db01007387 */ /* 0x0005e60000100800 */
[----:B------:R-:W-:Y:S01]  /*8b9c0*/  STL.64 [R1+0xc40], R80 ;  /* 0x000c405001007387 */ /* 0x000fe20000100a00 */
[----:B------:R-:W-:Y:S01]  /*8b9d0*/  STL.64 [R1+0xc48], R82 ;  /* 0x000c485201007387 */ /* 0x000fe20000100a00 */
[C---:B------:R-:W-:Y:S11]  /*8b9e0*/  HMMA.1688.F32.TF32 R76, R240.reuse, R8, R248 ;  /* 0x00000008f04c723c */ /* 0x040ff600000810f8 */
[----:B------:R-:W-:Y:S01]  /*8b9f0*/  @!UPT UIADD3 URZ, URZ, URZ, URZ ;  /* 0x0000003f3f3ff290 */ /* 0x000fe2000fffe03f */
[----:B------:R3:W-:Y:S01]  /*8ba00*/  STL.64 [R1+0xc58], R70 ;  /* 0x000c584601007387 */ /* 0x0007e20000100a00 */
[----:B-1----:R-:W-:Y:S02]  /*8ba10*/  IMAD.MOV.U32 R218, RZ, RZ, R68 ;  /* 0x000000ffffda7224 */ /* 0x002fe400078e0044 */
[----:B--2---:R-:W-:Y:S02]  /*8ba20*/  IMAD.MOV.U32 R219, RZ, RZ, R69 ;  /* 0x000000ffffdb7224 */ /* 0x004fe400078e0045 */
[----:B---3--:R-:W-:Y:S11]  /*8ba30*/  HMMA.1688.F32.TF32 R68, R240, R4, R244 ;  /* 0x00000004f044723c */ /* 0x008ff600000810f4 */
[----:B------:R-:W-:Y:S11]  /*8ba40*/  @!UPT UIADD3 URZ, URZ, URZ, URZ ;  /* 0x0000003f3f3ff290 */ /* 0x000ff6000fffe03f */
[----:B------:R-:W-:Y:S01]  /*8ba50*/  @!UPT UIADD3 URZ, URZ, URZ, URZ ;  /* 0x0000003f3f3ff290 */ /* 0x000fe2000fffe03f */
[----:B------:R-:W-:Y:S01]  /*8ba60*/  STL.64 [R1+0xc60], R68 ;  /* 0x000c604401007387 */ /* 0x000fe20000100a00 */
[----:B------:R1:W-:Y:S02]  /*8ba70*/  STL.64 [R1+0xc70], R76 ;  /* 0x000c704c01007387 */ /* 0x0003e40000100a00 */
[----:B------:R2:W-:Y:S02]  /*8ba80*/  STL.64 [R1+0xc78], R78 ;  /* 0x000c784e01007387 */ /* 0x0005e40000100a00 */
[----:B------:R3:W-:Y:S01]  /*8ba90*/  STL [R1+0xc68], R70 ;  /* 0x000c684601007387 */ /* 0x0007e20000100800 */
[----:B------:R-:W5:Y:S01]  /*8baa0*/  LDL.LU R248, [R1+0xbf0] ;  /* 0x000bf00001f87983 */ /* 0x000f620000300800 */
[----:B------:R-:W5:Y:S02]  /*8bab0*/  LDL.LU R249, [R1+0xbf4] ;  /* 0x000bf40001f97983 */ /* 0x000f640000300800 */
[----:B------:R-:W5:Y:S02]  /*8bac0*/  LDL.LU R250, [R1+0xbf8] ;  /* 0x000bf80001fa7983 */ /* 0x000f640000300800 */
[----:B------:R-:W5:Y:S01]  /*8bad0*/  LDL.LU R251, [R1+0xbfc] ;  /* 0x000bfc0001fb7983 */ /* 0x000f620000300800 */
[----:B-1----:R-:W3:Y:S01]  /*8bae0*/  LDL.LU R76, [R1+0xc00] ;  /* 0x000c0000014c7983 */ /* 0x002ee20000300800 */
[----:B------:R-:W3:Y:S02]  /*8baf0*/  LDL.LU R77, [R1+0xc04] ;  /* 0x000c0400014d7983 */ /* 0x000ee40000300800 */
[----:B--2---:R-:W2:Y:S02]  /*8bb00*/  LDL.LU R78, [R1+0xc08] ;  /* 0x000c0800014e7983 */ /* 0x004ea40000300800 */
        /* <DEDUP_REMOVED lines=41> */
[----:B------:R-:W2:Y:S01]  /*8bda0*/  LDL.LU R128, [R1+0x1200] ;  /* 0x0012000001807983 */ /* 0x000ea20000300800 */
[----:B------:R-:W2:Y:S02]  /*8bdb0*/  LDL.LU R129, [R1+0x1204] ;  /* 0x0012040001817983 */ /* 0x000ea40000300800 */
[----:B------:R-:W2:Y:S02]  /*8bdc0*/  LDL.LU R130, [R1+0x1208] ;  /* 0x0012080001827983 */ /* 0x000ea40000300800 */
[----:B------:R-:W2:Y:S01]  /*8bdd0*/  LDL.LU R131, [R1+0x120c] ;  /* 0x00120c0001837983 */ /* 0x000ea20000300800 */
        /* <DEDUP_REMOVED lines=25> */
[C---:B---3--:R-:W-:Y:S08]  /*8bf70*/  HMMA.1688.F32.TF32 R68, R232.reuse, R64, R132 ;  /* 0x00000040e844723c */ /* 0x048ff00000081084 */
[----:B--2---:R-:W-:Y:S11]  /*8bf80*/  HMMA.1688.F32.TF32 R128, R232, R60, R128 ;  /* 0x0000003ce880723c */ /* 0x004ff60000081080 */
[----:B------:R-:W-:Y:S04]  /*8bf90*/  @!UPT UIADD3 URZ, URZ, URZ, URZ ;  /* 0x0000003f3f3ff290 */ /* 0x000fe8000fffe03f */
[----:B------:R1:W-:Y:S01]  /*8bfa0*/  STL [R1+0xc8c], R71 ;  /* 0x000c8c4701007387 */ /* 0x0003e20000100800 */
[----:B------:R-:W-:Y:S02]  /*8bfb0*/  IMAD.MOV.U32 R221, RZ, RZ, R68 ;  /* 0x000000ffffdd7224 */ /* 0x000fe400078e0044 */
[----:B------:R-:W-:Y:S01]  /*8bfc0*/  IMAD.MOV.U32 R222, RZ, RZ, R69 ;  /* 0x000000ffffde7224 */ /* 0x000fe200078e0045 */
[----:B------:R-:W-:-:S05]  /*8bfd0*/  MOV R223, R70 ;  /* 0x0000004600df7202 */ /* 0x000fca0000000f00 */
[----:B------:R-:W-:Y:S02]  /*8bfe0*/  IMAD.MOV.U32 R68, RZ, RZ, R128 ;  /* 0x000000ffff447224 */ /* 0x000fe400078e0080 */
[----:B------:R-:W-:Y:S01]  /*8bff0*/  IMAD.MOV.U32 R69, RZ, RZ, R129 ;  /* 0x000000ffff457224 */ /* 0x000fe200078e0081 */
[----:B------:R-:W-:Y:S01]  /*8c000*/  MOV R70, R130 ;  /* 0x0000008200467202 */ /* 0x000fe20000000f00 */
[----:B-1----:R-:W-:Y:S02]  /*8c010*/  IMAD.MOV.U32 R71, RZ, RZ, R131 ;  /* 0x000000ffff477224 */ /* 0x002fe400078e0083 */
[C---:B----4-:R-:W-:Y:S08]  /*8c020*/  HMMA.1688.F32.TF32 R128, R232.reuse, R56, R124 ;  /* 0x00000038e880723c */ /* 0x050ff0000008107c */
        /* <DEDUP_REMOVED lines=9> */
[----:B------:R-:W-:Y:S02]  /*8c0c0*/  STL.64 [R1+0xcc8], R122 ;  /* 0x000cc87a01007387 */ /* 0x000fe40000100a00 */
[----:B------:R-:W2:Y:S05]  /*8c0d0*/  LDL.LU R244, [R1+0xbe0] ;  /* 0x000be00001f47983 */ /* 0x000eaa0000300800 */
[----:B------:R-:W-:Y:S01]  /*8c0e0*/  STL.64 [R1+0xcd0], R116 ;  /* 0x000cd07401007387 */ /* 0x000fe20000100a00 */
[----:B------:R-:W-:Y:S07]  /*8c0f0*/  STL.64 [R1+0xcd8], R118 ;  /* 0x000cd87601007387 */ /* 0x000fee0000100a00 */
[----:B------:R-:W-:Y:S02]  /*8c100*/  STL.64 [R1+0xce0], R112 ;  /* 0x000ce07001007387 */ /* 0x000fe40000100a00 */
[----:B------:R-:W-:Y:S02]  /*8c110*/  STL.64 [R1+0xce8], R114 ;  /* 0x000ce87201007387 */ /* 0x000fe40000100a00 */
[----:B------:R-:W2:Y:S01]  /*8c120*/  LDL.LU R245, [R1+0xbe4] ;  /* 0x000be40001f57983 */ /* 0x000ea20000300800 */
[----:B------:R-:W2:Y:S01]  /*8c130*/  LDL.LU R246, [R1+0xbe8] ;  /* 0x000be80001f67983 */ /* 0x000ea20000300800 */
[C---:B------:R-:W-:Y:S08]  /*8c140*/  HMMA.1688.F32.TF32 R72, R240.reuse, R64, R196 ;  /* 0x00000040f048723c */ /* 0x040ff000000810c4 */
[----:B------:R-:W-:Y:S01]  /*8c150*/  HMMA.1688.F32.TF32 R196, R240, R56, R236 ;  /* 0x00000038f0c4723c */ /* 0x000fe200000810ec */
[----:B------:R-:W-:Y:S01]  /*8c160*/  LDS R236, [R161+0x20780] ;  /* 0x02078000a1ec7984 */ /* 0x000fe20000000800 */
[----:B------:R-:W-:Y:S04]  /*8c170*/  LDS R238, [R161+0x22780] ;  /* 0x02278000a1ee7984 */ /* 0x000fe80000000800 */
[----:B------:R-:W-:Y:S04]  /*8c180*/  LDS R237, [R189+0x20780] ;  /* 0x02078000bded7984 */ /* 0x000fe80000000800 */
[----:B------:R-:W1:Y:S01]  /*8c190*/  LDS R239, [R189+0x22780] ;  /* 0x02278000bdef7984 */ /* 0x000e620000000800 */
[C---:B------:R-:W-:Y:S08]  /*8c1a0*/  HMMA.1688.F32.TF32 R108, R232.reuse, R36, R108 ;  /* 0x00000024e86c723c */ /* 0x040ff0000008106c */
[C---:B------:R-:W-:Y:S08]  /*8c1b0*/  HMMA.1688.F32.TF32 R104, R232.reuse, R32, R104 ;  /* 0x00000020e868723c */ /* 0x040ff00000081068 */
[C---:B------:R-:W-:Y:S07]  /*8c1c0*/  HMMA.1688.F32.TF32 R100, R232.reuse, R28, R100 ;  /* 0x0000001ce864723c */ /* 0x040fee0000081064 */
[----:B------:R-:W-:Y:S01]  /*8c1d0*/  STL.64 [R1+0xcf0], R108 ;  /* 0x000cf06c01007387 */ /* 0x000fe20000100a00 */
[----:B------:R3:W-:Y:S07]  /*8c1e0*/  STL.64 [R1+0xcf8], R110 ;  /* 0x000cf86e01007387 */ /* 0x0007ee0000100a00 */
[----:B------:R-:W-:Y:S02]  /*8c1f0*/  STL.64 [R1+0xd00], R104 ;  /* 0x000d006801007387 */ /* 0x000fe40000100a00 */
[----:B------:R4:W-:Y:S06]  /*8c200*/  STL.64 [R1+0xd08], R106 ;  /* 0x000d086a01007387 */ /* 0x0009ec0000100a00 */
[----:B------:R-:W-:Y:S01]  /*8c210*/  STL.64 [R1+0xd10], R100 ;  /* 0x000d106401007387 */ /* 0x000fe20000100a00 */
[----:B------:R1:W-:Y:S01]  /*8c220*/  STL.64 [R1+0xd18], R102 ;  /* 0x000d186601007387 */ /* 0x0003e20000100a00 */
[C---:B---3--:R-:W-:Y:S08]  /*8c230*/  HMMA.1688.F32.TF32 R108, R232.reuse, R24, R228 ;  /* 0x00000018e86c723c */ /* 0x048ff000000810e4 */
[C---:B----4-:R-:W-:Y:S08]  /*8c240*/  HMMA.1688.F32.TF32 R104, R232.reuse, R20, R224 ;  /* 0x00000014e868723c */ /* 0x050ff000000810e0 */
[C---:B-1----:R-:W-:Y:S08]  /*8c250*/  HMMA.1688.F32.TF32 R100, R232.reuse, R16, R96 ;  /* 0x00000010e864723c */ /* 0x042ff00000081060 */
[C---:B------:R-:W-:Y:S08]  /*8c260*/  HMMA.1688.F32.TF32 R96, R232.reuse, R12, R92 ;  /* 0x0000000ce860723c */ /* 0x040ff0000008105c */
[C---:B------:R-:W-:Y:S08]  /*8c270*/  HMMA.1688.F32.TF32 R92, R232.reuse, R8, R88 ;  /* 0x00000008e85c723c */ /* 0x040ff00000081058 */
[----:B------:R-:W-:Y:S08]  /*8c280*/  HMMA.1688.F32.TF32 R88, R232, R4, R84 ;  /* 0x00000004e858723c */ /* 0x000ff00000081054 */
[C---:B------:R-:W-:Y:S08]  /*8c290*/  HMMA.1688.F32.TF32 R84, R236.reuse, R64, R80 ;  /* 0x00000040ec54723c */ /* 0x040ff00000081050 */
[C---:B------:R-:W-:Y:S08]  /*8c2a0*/  HMMA.1688.F32.TF32 R80, R236.reuse, R60, R76 ;  /* 0x0000003cec50723c */ /* 0x040ff0000008104c */
[----:B-----5:R-:W-:Y:S01]  /*8c2b0*/  HMMA.1688.F32.TF32 R76, R236, R56, R248 ;  /* 0x00000038ec4c723c */ /* 0x020fe200000810f8 */
[----:B------:R-:W-:-:S07]  /*8c2c0*/  IMAD.MOV.U32 R247, RZ, RZ, R3 ;  /* 0x000000fffff77224 */ /* 0x000fce00078e0003 */
[C---:B------:R-:W-:Y:S08]  /*8c2d0*/  HMMA.1688.F32.TF32 R192, R240.reuse, R60, R192 ;  /* 0x0000003cf0c0723c */ /* 0x040ff000000810c0 */
[C---:B------:R-:W-:Y:S08]  /*8c2e0*/  HMMA.1688.F32.TF32 R208, R240.reuse, R44, R208 ;  /* 0x0000002cf0d0723c */ /* 0x040ff000000810d0 */
[C---:B------:R-:W-:Y:S08]  /*8c2f0*/  HMMA.1688.F32.TF32 R200, R240.reuse, R52, R200 ;  /* 0x00000034f0c8723c */ /* 0x040ff000000810c8 */
[----:B------:R-:W-:Y:S01]  /*8c300*/  HMMA.1688.F32.TF32 R204, R240, R48, R204 ;  /* 0x00000030f0cc723c */ /* 0x000fe200000810cc */
[----:B------:R-:W-:Y:S04]  /*8c310*/  LDS R240, [R161+0x24000] ;  /* 0x02400000a1f07984 */ /* 0x000fe80000000800 */
[----:B------:R-:W-:Y:S04]  /*8c320*/  LDS R242, [R161+0x26000] ;  /* 0x02600000a1f27984 */ /* 0x000fe80000000800 */
[----:B------:R-:W-:Y:S04]  /*8c330*/  LDS R241, [R189+0x24000] ;  /* 0x02400000bdf17984 */ /* 0x000fe80000000800 */
[----:B------:R-:W1:Y:S04]  /*8c340*/  LDS R243, [R189+0x26000] ;  /* 0x02600000bdf37984 */ /* 0x000e680000000800 */
        /* <DEDUP_REMOVED lines=15> */
[----:B------:R3:W-:Y:S01]  /*8c440*/  STL.64 [R1+0xd90], R84 ;  /* 0x000d905401007387 */ /* 0x0007e20000100a00 */
[----:B------:R4:W-:Y:S02]  /*8c450*/  STL.64 [R1+0xd98], R86 ;  /* 0x000d985601007387 */ /* 0x0009e40000100a00 */
[----:B------:R5:W-:Y:S02]  /*8c460*/  STL.64 [R1+0xd80], R80 ;  /* 0x000d805001007387 */ /* 0x000be40000100a00 */
[----:B------:R1:W-:Y:S01]  /*8c470*/  STL.64 [R1+0xd88], R82 ;  /* 0x000d885201007387 */ /* 0x0003e20000100a00 */
[----:B------:R-:W-:Y:S01]  /*8c480*/  MOV R3, R77 ;  /* 0x0000004d00037202 */ /* 0x000fe20000000f00 */
[----:B------:R-:W-:Y:S01]  /*8c490*/  IMAD.MOV.U32 R65, RZ, RZ, R78 ;  /* 0x000000ffff417224 */ /* 0x000fe200078e004e */
[----:B------:R2:W-:Y:S01]  /*8c4a0*/  STL [R1+0xbf0], R76 ;  /* 0x000bf04c01007387 */ /* 0x0005e20000100800 */
[----:B------:R-:W-:-:S03]  /*8c4b0*/  IMAD.MOV.U32 R64, RZ, RZ, R79 ;  /* 0x000000ffff407224 */ /* 0x000fc600078e004f */
[----:B------:R-:W-:Y:S04]  /*8c4c0*/  LDS R235, [R189+0x26100] ;  /* 0x02610000bdeb7984 */ /* 0x000fe80000000800 */
[----:B---3--:R-:W3:Y:S01]  /*8c4d0*/  LDL.LU R84, [R1+0xbb0] ;  /* 0x000bb00001547983 */ /* 0x008ee20000300800 */
[----:B------:R-:W3:Y:S02]  /*8c4e0*/  LDL.LU R85, [R1+0xbb4] ;  /* 0x000bb40001557983 */ /* 0x000ee40000300800 */
[----:B----4-:R-:W3:Y:S02]  /*8c4f0*/  LDL.LU R86, [R1+0xbb8] ;  /* 0x000bb80001567983 */ /* 0x010ee40000300800 */
[----:B------:R-:W3:Y:S01]  /*8c500*/  LDL.LU R87, [R1+0xbbc] ;  /* 0x000bbc0001577983 */ /* 0x000ee20000300800 */
        /* <DEDUP_REMOVED lines=8> */
[----:B------:R-:W-:Y:S01]  /*8c590*/  STL [R1+0x3a4c], R64 ;  /* 0x003a4c4001007387 */ /* 0x000fe20000100800 */
[----:B------:R-:W-:Y:S02]  /*8c5a0*/  STL [R1+0x3a48], R65 ;  /* 0x003a484101007387 */ /* 0x000fe40000100800 */
[----:B------:R-:W-:Y:S02]  /*8c5b0*/  STL [R1+0x3a44], R3 ;  /* 0x003a440301007387 */ /* 0x000fe40000100800 */
[----:B-----5:R-:W5:Y:S01]  /*8c5c0*/  LDL.LU R80, [R1+0xba0] ;  /* 0x000ba00001507983 */ /* 0x020f620000300800 */
[----:B------:R-:W5:Y:S01]  /*8c5d0*/  LDL.LU R81, [R1+0xba4] ;  /* 0x000ba40001517983 */ /* 0x000f620000300800 */
[----:B-1----:R-:W5:Y:S02]  /*8c5e0*/  LDL.LU R82, [R1+0xba8] ;  /* 0x000ba80001527983 */ /* 0x002f640000300800 */
[----:B------:R-:W5:Y:S01]  /*8c5f0*/  LDL.LU R83, [R1+0xbac] ;  /* 0x000bac0001537983 */ /* 0x000f620000300800 */
[C---:B--2---:R-:W-:Y:S11]  /*8c600*/  HMMA.1688.F32.TF32 R76, R236.reuse, R52, R244 ;  /* 0x00000034ec4c723c */ /* 0x044ff600000810f4 */
[----:B------:R-:W-:Y:S11]  /*8c610*/  @!UPT UIADD3 URZ, URZ, URZ, URZ ;  /* 0x0000003f3f3ff290 */ /* 0x000ff6000fffe03f */
[----:B------:R-:W-:Y:S02]  /*8c620*/  @!UPT UIADD3 URZ, URZ, URZ, URZ ;  /* 0x0000003f3f3ff290 */ /* 0x000fe4000fffe03f */
[----:B------:R-:W-:Y:S01]  /*8c630*/  MOV R61, R76 ;  /* 0x0000004c003d7202 */ /* 0x000fe20000000f00 */
[----:B------:R-:W-:Y:S01]  /*8c640*/  IMAD.MOV.U32 R60, RZ, RZ, R77 ;  /* 0x000000ffff3c7224 */ /* 0x000fe200078e004d */
[----:B------:R-:W2:Y:S01]  /*8c650*/  LDL.LU R76, [R1+0xb90] ;  /* 0x000b9000014c7983 */ /* 0x000ea20000300800 */
[----:B------:R-:W-:Y:S02]  /*8c660*/  IMAD.MOV.U32 R57, RZ, RZ, R78 ;  /* 0x000000ffff397224 */ /* 0x000fe400078e004e */
[----:B------:R-:W2:Y:S01]  /*8c670*/  LDL.LU R77, [R1+0xb94] ;  /* 0x000b9400014d7983 */ /* 0x000ea20000300800 */
[----:B------:R-:W-:Y:S01]  /*8c680*/  MOV R56, R79 ;  /* 0x0000004f00387202 */ /* 0x000fe20000000f00 */
        /* <DEDUP_REMOVED lines=10> */
[----:B------:R1:W-:Y:S02]  /*8c730*/  STL [R1+0x3a5c], R56 ;  /* 0x003a5c3801007387 */ /* 0x0003e40000100800 */
[----:B------:R1:W-:Y:S01]  /*8c740*/  STL [R1+0x3a58], R57 ;  /* 0x003a583901007387 */ /* 0x0003e20000100800 */
[----:B------:R-:W-:Y:S01]  /*8c750*/  STL [R1+0x3a54], R60 ;  /* 0x003a543c01007387 */ /* 0x000fe20000100800 */
[----:B------:R-:W-:Y:S01]  /*8c760*/  STL [R1+0x3a50], R61 ;  /* 0x003a503d01007387 */ /* 0x000fe20000100800 */
[C---:B----4-:R-:W-:Y:S11]  /*8c770*/  HMMA.1688.F32.TF32 R92, R236.reuse, R48, R92 ;  /* 0x00000030ec5c723c */ /* 0x050ff6000008105c */
[----:B------:R-:W-:Y:S11]  /*8c780*/  @!UPT UIADD3 URZ, URZ, URZ, URZ ;  /* 0x0000003f3f3ff290 */ /* 0x000ff6000fffe03f */
[----:B------:R-:W-:Y:S01]  /*8c790*/  @!UPT UIADD3 URZ, URZ, URZ, URZ ;  /* 0x0000003f3f3ff290 */ /* 0x000fe2000fffe03f */
[----:B------:R-:W-:Y:S01]  /*8c7a0*/  STL [R1+0xbd0], R92 ;  /* 0x000bd05c01007387 */ /* 0x000fe20000100800 */
[C---:B--2---:R-:W-:Y:S11]  /*8c7b0*/  HMMA.1688.F32.TF32 R76, R236.reuse, R32, R76 ;  /* 0x00000020ec4c723c */ /* 0x044ff6000008104c */
[----:B------:R-:W-:Y:S11]  /*8c7c0*/  @!UPT UIADD3 URZ, URZ, URZ, URZ ;  /* 0x0000003f3f3ff290 */ /* 0x000ff6000fffe03f */
[----:B------:R-:W-:Y:S02]  /*8c7d0*/  @!UPT UIADD3 URZ, URZ, URZ, URZ ;  /* 0x0000003f3f3ff290 */ /* 0x000fe4000fffe03f */
[----:B-1----:R-:W-:Y:S02]  /*8c7e0*/  IMAD.MOV.U32 R56, RZ, RZ, R76 ;  /* 0x000000ffff387224 */ /* 0x002fe400078e004c */
[----:B------:R-:W-:Y:S01]  /*8c7f0*/  IMAD.MOV.U32 R57, RZ, RZ, R77 ;  /* 0x000000ffff397224 */ /* 0x000fe200078e004d */
[----:B------:R-:W-:Y:S01]  /*8c800*/  MOV R33, R78 ;  /* 0x0000004e00217202 */ /* 0x000fe20000000f00 */
[----:B------:R-:W-:Y:S02]  /*8c810*/  IMAD.MOV.U32 R32, RZ, RZ, R79 ;  /* 0x000000ffff207224 */ /* 0x000fe400078e004f */
[C---:B---3--:R-:W-:Y:S11]  /*8c820*/  HMMA.1688.F32.TF32 R76, R236.reuse, R28, R248 ;  /* 0x0000001cec4c723c */ /* 0x048ff600000810f8 */
[----:B------:R-:W-:Y:S11]  /*8c830*/  @!UPT UIADD3 URZ, URZ, URZ, URZ ;  /* 0x0000003f3f3ff290 */ /* 0x000ff6000fffe03f */
[----:B------:R-:W-:Y:S01]  /*8c840*/  @!UPT UIADD3 URZ, URZ, URZ, URZ ;  /* 0x0000003f3f3ff290 */ /* 0x000fe2000fffe03f */
[----:B------:R1:W-:Y:S01]  /*8c850*/  STL.64 [R1+0xb80], R76 ;  /* 0x000b804c01007387 */ /* 0x0003e20000100a00 */
[----:B------:R-:W-:Y:S01]  /*8c860*/  IMAD.MOV.U32 R29, RZ, RZ, R78 ;  /* 0x000000ffff1d7224 */ /* 0x000fe200078e004e */
[----:B------:R-:W-:Y:S02]  /*8c870*/  MOV R28, R79 ;  /* 0x0000004f001c7202 */ /* 0x000fe40000000f00 */
[----:B-1----:R-:W-:Y:S01]  /*8c880*/  HMMA.1688.F32.TF32 R76, R236, R24, R244 ;  /* 0x00000018ec4c723c */ /* 0x002fe200000810f4 */
[----:B------:R-:W-:Y:S02]  /*8c890*/  IMAD.MOV.U32 R248, RZ, RZ, R22 ;  /* 0x000000fffff87224 */ /* 0x000fe400078e0016 */
[----:B------:R-:W2:Y:S01]  /*8c8a0*/  LDL.LU R22, [R1+0x3d84] ;  /* 0x003d840001167983 */ /* 0x000ea20000300800 */
[----:B------:R-:W-:Y:S01]  /*8c8b0*/  IMAD.MOV.U32 R249, RZ, RZ, R23 ;  /* 0x000000fffff97224 */ /* 0x000fe200078e0017 */
[----:B------:R-:W-:Y:S01]  /*8c8c0*/  MOV R250, R26 ;  /* 0x0000001a00fa7202 */ /* 0x000fe20000000f00 */
[----:B------:R-:W-:Y:S11]  /*8c8d0*/  IMAD.MOV.U32 R251, RZ, RZ, R27 ;  /* 0x000000fffffb7224 */ /* 0x000ff600078e001b */
[----:B------:R-:W-:Y:S06]  /*8c8e0*/  @!UPT UIADD3 URZ, URZ, URZ, URZ ;  /* 0x0000003f3f3ff290 */ /* 0x000fec000fffe03f */
[----:B------:R1:W-:Y:S01]  /*8c8f0*/  STL.64 [R1+0x15c0], R76 ;  /* 0x0015c04c01007387 */ /* 0x0003e20000100a00 */
[----:B------:R3:W-:Y:S02]  /*8c900*/  STL.64 [R1+0x15c8], R78 ;  /* 0x0015c84e01007387 */ /* 0x0007e40000100a00 */
[----:B------:R-:W4:Y:S02]  /*8c910*/  LDL.LU R23, [R1+0x3d80] ;  /* 0x003d800001177983 */ /* 0x000f240000300800 */
[----:B------:R-:W5:Y:S01]  /*8c920*/  LDL.LU R26, [R1+0x3d7c] ;  /* 0x003d7c00011a7983 */ /* 0x000f620000300800 */
[----:B------:R-:W5:Y:S01]  /*8c930*/  LDL.LU R27, [R1+0x3d78] ;  /* 0x003d7800011b7983 */ /* 0x000f620000300800 */
[----:B-1----:R-:W-:Y:S01]  /*8c940*/  IMAD.MOV.U32 R76, RZ, RZ, R7 ;  /* 0x000000ffff4c7224 */ /* 0x002fe200078e0007 */
[----:B------:R-:W-:Y:S02]  /*8c950*/  MOV R77, R6 ;  /* 0x00000006004d7202 */ /* 0x000fe40000000f00 */
[----:B------:R-:W5:Y:S01]  /*8c960*/  LDL.LU R7, [R1+0x3d74] ;  /* 0x003d740001077983 */ /* 0x000f620000300800 */
[----:B------:R-:W5:Y:S02]  /*8c970*/  LDL.LU R6, [R1+0x3d70] ;  /* 0x003d700001067983 */ /* 0x000f640000300800 */
[----:B---3--:R-:W-:-:S02]  /*8c980*/  IMAD.MOV.U32 R78, RZ, RZ, R11 ;  /* 0x000000ffff4e7224 */ /* 0x008fc400078e000b */
[----:B------:R-:W-:Y:S01]  /*8c990*/  IMAD.MOV.U32 R79, RZ, RZ, R10 ;  /* 0x000000ffff4f7224 */ /* 0x000fe200078e000a */
[----:B------:R-:W3:Y:S01]  /*8c9a0*/  LDL.LU R11, [R1+0x3d6c] ;  /* 0x003d6c00010b7983 */ /* 0x000ee20000300800 */
[----:B------:R-:W3:Y:S01]  /*8c9b0*/  LDL.LU R10, [R1+0x3d68] ;  /* 0x003d6800010a7983 */ /* 0x000ee20000300800 */
[C---:B------:R-:W-:Y:S08]  /*8c9c0*/  HMMA.1688.F32.TF32 R84, R236.reuse, R40, R84 ;  /* 0x00000028ec54723c */ /* 0x040ff00000081054 */
[----:B------:R-:W-:Y:S01]  /*8c9d0*/  HMMA.1688.F32.TF32 R88, R236, R44, R88 ;  /* 0x0000002cec58723c */ /* 0x000fe20000081058 */
[----:B------:R-:W-:-:S02]  /*8c9e0*/  IMAD.MOV.U32 R96, RZ, RZ, R14 ;  /* 0x000000ffff607224 */ /* 0x000fc400078e000e */
[----:B------:R-:W-:Y:S01]  /*8c9f0*/  IMAD.MOV.U32 R97, RZ, RZ, R15 ;  /* 0x000000ffff617224 */ /* 0x000fe200078e000f */
[----:B------:R-:W-:Y:S01]  /*8ca00*/  MOV R98, R18 ;  /* 0x0000001200627202 */ /* 0x000fe20000000f00 */
[----:B------:R-:W-:-:S11]  /*8ca10*/  IMAD.MOV.U32 R99, RZ, RZ, R19 ;  /* 0x000000ffff637224 */ /* 0x000fd600078e0013 */
[----:B------:R-:W-:Y:S01]  /*8ca20*/  IMAD.MOV.U32 R45, RZ, RZ, R84 ;  /* 0x000000ffff2d7224 */ /* 0x000fe200078e0054 */
[----:B------:R-:W-:Y:S02]  /*8ca30*/  MOV R44, R85 ;  /* 0x00000055002c7202 */ /* 0x000fe40000000f00 */
[----:B------:R-:W-:Y:S01]  /*8ca40*/  MOV R84, R35 ;  /* 0x0000002300547202 */ /* 0x000fe20000000f00 */
[----:B------:R-:W-:Y:S01]  /*8ca50*/  IMAD.MOV.U32 R41, RZ, RZ, R86 ;  /* 0x000000ffff297224 */ /* 0x000fe200078e0056 */
[----:B------:R-:W3:Y:S01]  /*8ca60*/  LDL.LU R35, [R1+0x3d64] ;  /* 0x003d640001237983 */ /* 0x000ee20000300800 */
[----:B------:R-:W-:Y:S02]  /*8ca70*/  IMAD.MOV.U32 R85, RZ, RZ, R34 ;  /* 0x000000ffff557224 */ /* 0x000fe400078e0022 */
[----:B------:R-:W-:Y:S02]  /*8ca80*/  IMAD.MOV.U32 R40, RZ, RZ, R87 ;  /* 0x000000ffff287224 */ /* 0x000fe400078e0057 */
[----:B------:R-:W3:Y:S02]  /*8ca90*/  LDL.LU R34, [R1+0x3d60] ;  /* 0x003d600001227983 */ /* 0x000ee40000300800 */
[----:B------:R-:W-:Y:S01]  /*8caa0*/  IMAD.MOV.U32 R86, RZ, RZ, R31 ;  /* 0x000000ffff567224 */ /* 0x000fe200078e001f */
[----:B------:R-:W-:Y:S01]  /*8cab0*/  MOV R87, R30 ;  /* 0x0000001e00577202 */ /* 0x000fe20000000f00 */
[----:B------:R-:W3:Y:S01]  /*8cac0*/  LDL.LU R31, [R1+0x3d5c] ;  /* 0x003d5c00011f7983 */ /* 0x000ee20000300800 */
[----:B------:R-:W3:Y:S02]  /*8cad0*/  LDL.LU R30, [R1+0x3d58] ;  /* 0x003d5800011e7983 */ /* 0x000ee40000300800 */
[----:B------:R-:W3:Y:S02]  /*8cae0*/  LDL.LU R14, [R1+0x3d54] ;  /* 0x003d5400010e7983 */ /* 0x000ee40000300800 */
[----:B------:R-:W3:Y:S01]  /*8caf0*/  LDL.LU R15, [R1+0x3d50] ;  /* 0x003d5000010f7983 */ /* 0x000ee20000300800 */
[----:B------:R-:W3:Y:S01]  /*8cb00*/  LDL.LU R18, [R1+0x3d4c] ;  /* 0x003d4c0001127983 */ /* 0x000ee20000300800 */
[----:B------:R-:W3:Y:S02]  /*8cb10*/  LDL.LU R19, [R1+0x3d48] ;  /* 0x003d480001137983 */ /* 0x000ee40000300800 */
[----:B--2---:R-:W-:-:S02]  /*8cb20*/  IMAD.MOV.U32 R227, RZ, RZ, R22 ;  /* 0x000000ffffe37224 */ /* 0x004fc400078e0016 */
[----:B----4-:R-:W-:Y:S01]  /*8cb30*/  IMAD.MOV.U32 R226, RZ, RZ, R23 ;  /* 0x000000ffffe27224 */ /* 0x010fe200078e0017 */
[----:B-----5:R-:W-:Y:S01]  /*8cb40*/  MOV R225, R26 ;  /* 0x0000001a00e17202 */ /* 0x020fe20000000f00 */
[----:B------:R-:W-:Y:S02]  /*8cb50*/  IMAD.MOV.U32 R224, RZ, RZ, R27 ;  /* 0x000000ffffe07224 */ /* 0x000fe400078e001b */
[----:B------:R-:W2:Y:S01]  /*8cb60*/  LDL.LU R27, [R1+0x3d44] ;  /* 0x003d4400011b7983 */ /* 0x000ea20000300800 */
[----:B------:R-:W4:Y:S02]  /*8cb70*/  LDL.LU R26, [R1+0x3d40] ;  /* 0x003d4000011a7983 */ /* 0x000f240000300800 */
[----:B------:R-:W5:Y:S02]  /*8cb80*/  LDL.LU R23, [R1+0x3d3c] ;  /* 0x003d3c0001177983 */ /* 0x000f640000300800 */
[----:B------:R-:W2:Y:S01]  /*8cb90*/  LDL.LU R22, [R1+0x3d38] ;  /* 0x003d380001167983 */ /* 0x000ea20000300800 */
[----:B------:R-:W-:Y:S01]  /*8cba0*/  MOV R231, R7 ;  /* 0x0000000700e77202 */ /* 0x000fe20000000f00 */
[----:B------:R-:W-:-:S02]  /*8cbb0*/  IMAD.MOV.U32 R230, RZ, RZ, R6 ;  /* 0x000000ffffe67224 */ /* 0x000fc400078e0006 */
[----:B---3--:R-:W-:Y:S01]  /*8cbc0*/  IMAD.MOV.U32 R229, RZ, RZ, R11 ;  /* 0x000000ffffe57224 */ /* 0x008fe200078e000b */
[----:B------:R-:W-:Y:S02]  /*8cbd0*/  MOV R228, R10 ;  /* 0x0000000a00e47202 */ /* 0x000fe40000000f00 */
[----:B------:R-:W3:Y:S01]  /*8cbe0*/  LDL.LU R10, [R1+0x3d34] ;  /* 0x003d3400010a7983 */ /* 0x000ee20000300800 */
[----:B------:R-:W2:Y:S02]  /*8cbf0*/  LDL.LU R11, [R1+0x3d30] ;  /* 0x003d3000010b7983 */ /* 0x000ea40000300800 */
[----:B------:R-:W2:Y:S02]  /*8cc00*/  LDL.LU R6, [R1+0x3d2c] ;  /* 0x003d2c0001067983 */ /* 0x000ea40000300800 */
[----:B------:R-:W3:Y:S02]  /*8cc10*/  LDL.LU R7, [R1+0x3d28] ;  /* 0x003d280001077983 */ /* 0x000ee40000300800 */
[----:B------:R-:W-:Y:S01]  /*8cc20*/  IMAD.MOV.U32 R107, RZ, RZ, R14 ;  /* 0x000000ffff6b7224 */ /* 0x000fe200078e000e */
[----:B------:R-:W-:Y:S01]  /*8cc30*/  MOV R106, R15 ;  /* 0x0000000f006a7202 */ /* 0x000fe20000000f00 */
[----:B------:R-:W-:-:S02]  /*8cc40*/  IMAD.MOV.U32 R105, RZ, RZ, R18 ;  /* 0x000000ffff697224 */ /* 0x000fc400078e0012 */
[----:B------:R-:W-:Y:S02]  /*8cc50*/  IMAD.MOV.U32 R104, RZ, RZ, R19 ;  /* 0x000000ffff687224 */ /* 0x000fe400078e0013 */
[----:B------:R-:W4:Y:S01]  /*8cc60*/  LDL.LU R19, [R1+0x3d24] ;  /* 0x003d240001137983 */ /* 0x000f220000300800 */
[----:B------:R-:W4:Y:S02]  /*8cc70*/  LDL.LU R18, [R1+0x3d20] ;  /* 0x003d200001127983 */ /* 0x000f240000300800 */
[----:B------:R-:W4:Y:S02]  /*8cc80*/  LDL.LU R15, [R1+0x3d1c] ;  /* 0x003d1c00010f7983 */ /* 0x000f240000300800 */
[----:B------:R-:W4:Y:S02]  /*8cc90*/  LDL.LU R14, [R1+0x3d18] ;  /* 0x003d1800010e7983 */ /* 0x000f240000300800 */
[----:B--2---:R-:W-:Y:S01]  /*8cca0*/  IMAD.MOV.U32 R112, RZ, RZ, R6 ;  /* 0x000000ffff707224 */ /* 0x004fe200078e0006 */
[----:B---3--:R-:W-:Y:S01]  /*8ccb0*/  MOV R113, R7 ;  /* 0x0000000700717202 */ /* 0x008fe20000000f00 */
[----:B------:R-:W2:Y:S01]  /*8ccc0*/  LDL.LU R6, [R1+0x3d14] ;  /* 0x003d140001067983 */ /* 0x000ea20000300800 */
[----:B------:R-:W3:Y:S02]  /*8ccd0*/  LDL.LU R7, [R1+0x3d10] ;  /* 0x003d100001077983 */ /* 0x000ee40000300800 */
[----:B------:R-:W-:-:S02]  /*8cce0*/  IMAD.MOV.U32 R114, RZ, RZ, R11 ;  /* 0x000000ffff727224 */ /* 0x000fc400078e000b */
[----:B------:R-:W-:Y:S01]  /*8ccf0*/  IMAD.MOV.U32 R115, RZ, RZ, R10 ;  /* 0x000000ffff737224 */ /* 0x000fe200078e000a */
[----:B------:R-:W4:Y:S01]  /*8cd00*/  LDL.LU R11, [R1+0x3d0c] ;  /* 0x003d0c00010b7983 */ /* 0x000f220000300800 */
[----:B------:R-:W5:Y:S02]  /*8cd10*/  LDL.LU R10, [R1+0x3d08] ;  /* 0x003d0800010a7983 */ /* 0x000f640000300800 */
[----:B------:R-:W5:Y:S02]  /*8cd20*/  LDL.LU R120, [R1+0xb00] ;  /* 0x000b000001787983 */ /* 0x000f640000300800 */
[----:B------:R-:W5:Y:S01]  /*8cd30*/  LDL.LU R121, [R1+0xb04] ;  /* 0x000b040001797983 */ /* 0x000f620000300800 */
[----:B------:R-:W5:Y:S01]  /*8cd40*/  LDL.LU R122, [R1+0xb08] ;  /* 0x000b0800017a7983 */ /* 0x000f620000300800 */
[----:B------:R-:W5:Y:S01]  /*8cd50*/  LDL.LU R123, [R1+0xb0c] ;  /* 0x000b0c00017b7983 */ /* 0x000f620000300800 */
[----:B--2---:R-:W-:Y:S01]  /*8cd60*/  MOV R127, R6 ;  /* 0x00000006007f7202 */ /* 0x004fe20000000f00 */
[----:B---3--:R-:W-:Y:S01]  /*8cd70*/  IMAD.MOV.U32 R126, RZ, RZ, R7 ;  /* 0x000000ffff7e7224 */ /* 0x008fe200078e0007 */
[----:B----4-:R-:W-:Y:S01]  /*8cd80*/  MOV R124, R11 ;  /* 0x0000000b007c7202 */ /* 0x010fe20000000f00 */
[----:B-----5:R-:W-:Y:S01]  /*8cd90*/  IMAD.MOV.U32 R125, RZ, RZ, R10 ;  /* 0x000000ffff7d7224 */ /* 0x020fe200078e000a */
[----:B------:R-:W2:Y:S01]  /*8cda0*/  LDL.LU R11, [R1+0x3d04] ;  /* 0x003d0400010b7983 */ /* 0x000ea20000300800 */
[----:B------:R-:W3:Y:S02]  /*8cdb0*/  LDL.LU R10, [R1+0x3d00] ;  /* 0x003d0000010a7983 */ /* 0x000ee40000300800 */
[----:B------:R-:W4:Y:S02]  /*8cdc0*/  LDL.LU R7, [R1+0x3cfc] ;  /* 0x003cfc0001077983 */ /* 0x000f240000300800 */
        /* <DEDUP_REMOVED lines=10> */
[----:B------:R-:W5:Y:S01]  /*8ce70*/  LDL.LU R141, [R1+0xb64] ;  /* 0x000b6400018d7983 */ /* 0x000f620000300800 */
[----:B------:R-:W-:Y:S01]  /*8ce80*/  HMMA.1688.F32.TF32 R80, R236, R36, R80 ;  /* 0x00000024ec50723c */ /* 0x000fe20000081050 */
[----:B------:R-:W5:Y:S01]  /*8ce90*/  LDL.LU R142, [R1+0xb68] ;  /* 0x000b6800018e7983 */ /* 0x000f620000300800 */
        /* <DEDUP_REMOVED lines=13> */
[----:B------:R-:W-:Y:S02]  /*8cf70*/  IMAD.MOV.U32 R64, RZ, RZ, R93 ;  /* 0x000000ffff407224 */ /* 0x000fe400078e005d */
[----:B------:R-:W-:Y:S02]  /*8cf80*/  IMAD.MOV.U32 R92, RZ, RZ, R38 ;  /* 0x000000ffff5c7224 */ /* 0x000fe400078e0026 */
[----:B------:R-:W-:Y:S01]  /*8cf90*/  IMAD.MOV.U32 R65, RZ, RZ, R94 ;  /* 0x000000ffff417224 */ /* 0x000fe200078e005e */
[----:B------:R-:W-:Y:S02]  /*8cfa0*/  MOV R93, R39 ;  /* 0x00000027005d7202 */ /* 0x000fe40000000f00 */
[----:B------:R-:W-:Y:S01]  /*8cfb0*/  MOV R3, R95 ;  /* 0x0000005f00037202 */ /* 0x000fe20000000f00 */
[----:B------:R-:W-:Y:S02]  /*8cfc0*/  IMAD.MOV.U32 R94, RZ, RZ, R42 ;  /* 0x000000ffff5e7224 */ /* 0x000fe400078e002a */
[----:B------:R-:W-:-:S02]  /*8cfd0*/  IMAD.MOV.U32 R53, RZ, RZ, R88 ;  /* 0x000000ffff357224 */ /* 0x000fc400078e0058 */
[----:B------:R-:W-:Y:S02]  /*8cfe0*/  IMAD.MOV.U32 R95, RZ, RZ, R43 ;  /* 0x000000ffff5f7224 */ /* 0x000fe400078e002b */
[----:B------:R-:W-:Y:S01]  /*8cff0*/  IMAD.MOV.U32 R52, RZ, RZ, R89 ;  /* 0x000000ffff347224 */ /* 0x000fe200078e0059 */
[----:B------:R-:W-:Y:S02]  /*8d000*/  MOV R88, R46 ;  /* 0x0000002e00587202 */ /* 0x000fe40000000f00 */
[----:B------:R-:W-:Y:S01]  /*8d010*/  MOV R49, R90 ;  /* 0x0000005a00317202 */ /* 0x000fe20000000f00 */
[----:B------:R-:W-:Y:S02]  /*8d020*/  IMAD.MOV.U32 R89, RZ, RZ, R47 ;  /* 0x000000ffff597224 */ /* 0x000fe400078e002f */
[----:B------:R-:W-:Y:S02]  /*8d030*/  IMAD.MOV.U32 R48, RZ, RZ, R91 ;  /* 0x000000ffff307224 */ /* 0x000fe400078e005b */
[----:B------:R-:W-:Y:S01]  /*8d040*/  IMAD.MOV.U32 R90, RZ, RZ, R50 ;  /* 0x000000ffff5a7224 */ /* 0x000fe200078e0032 */
[----:B------:R-:W-:-:S02]  /*8d050*/  MOV R60, R80 ;  /* 0x00000050003c7202 */ /* 0x000fc40000000f00 */
[----:B------:R-:W-:Y:S01]  /*8d060*/  MOV R91, R51 ;  /* 0x00000033005b7202 */ /* 0x000fe20000000f00 */
[----:B------:R-:W-:Y:S02]  /*8d070*/  IMAD.MOV.U32 R61, RZ, RZ, R81 ;  /* 0x000000ffff3d7224 */ /* 0x000fe400078e0051 */
[----:B------:R-:W-:Y:S02]  /*8d080*/  IMAD.MOV.U32 R80, RZ, RZ, R54 ;  /* 0x000000ffff507224 */ /* 0x000fe400078e0036 */
[----:B------:R-:W-:Y:S02]  /*8d090*/  IMAD.MOV.U32 R37, RZ, RZ, R82 ;  /* 0x000000ffff257224 */ /* 0x000fe400078e0052 */
[----:B------:R-:W-:Y:S01]  /*8d0a0*/  IMAD.MOV.U32 R81, RZ, RZ, R55 ;  /* 0x000000ffff517224 */ /* 0x000fe200078e0037 */
[----:B------:R-:W-:Y:S02]  /*8d0b0*/  MOV R36, R83 ;  /* 0x0000005300247202 */ /* 0x000fe40000000f00 */
[----:B------:R-:W-:Y:S01]  /*8d0c0*/  MOV R82, R58 ;  /* 0x0000003a00527202 */ /* 0x000fe20000000f00 */
[----:B------:R-:W-:-:S02]  /*8d0d0*/  IMAD.MOV.U32 R83, RZ, RZ, R59 ;  /* 0x000000ffff537224 */ /* 0x000fc400078e003b */
[----:B------:R-:W-:Y:S01]  /*8d0e0*/  IMAD.MOV.U32 R244, RZ, RZ, R62 ;  /* 0x000000fffff47224 */ /* 0x000fe200078e003e */
[----:B------:R-:W-:Y:S01]  /*8d0f0*/  MOV R245, R63 ;  /* 0x0000003f00f57202 */ /* 0x000fe20000000f00 */
[----:B------:R-:W-:Y:S02]  /*8d100*/  IMAD.MOV.U32 R246, RZ, RZ, R66 ;  /* 0x000000fffff67224 */ /* 0x000fe400078e0042 */
[----:B------:R-:W-:Y:S02]  /*8d110*/  IMAD.MOV.U32 R247, RZ, RZ, R67 ;  /* 0x000000fffff77224 */ /* 0x000fe400078e0043 */
[----:B--2---:R-:W-:Y:S01]  /*8d120*/  IMAD.MOV.U32 R135, RZ, RZ, R11 ;  /* 0x000000ffff877224 */ /* 0x004fe200078e000b */
[----:B---3--:R-:W-:Y:S01]  /*8d130*/  MOV R134, R10 ;  /* 0x0000000a00867202 */ /* 0x008fe20000000f00 */
[----:B----4-:R-:W-:Y:S02]  /*8d140*/  IMAD.MOV.U32 R133, RZ, RZ, R7 ;  /* 0x000000ffff857224 */ /* 0x010fe400078e0007 */
[----:B-----5:R-:W-:-:S02]  /*8d150*/  IMAD.MOV.U32 R132, RZ, RZ, R6 ;  /* 0x000000ffff847224 */ /* 0x020fc400078e0006 */
[----:B------:R-:W2:Y:S01]  /*8d160*/  LDL.LU R6, [R1+0x3cf4] ;  /* 0x003cf40001067983 */ /* 0x000ea20000300800 */
[----:B------:R-:W2:Y:S02]  /*8d170*/  LDL.LU R7, [R1+0x3cf0] ;  /* 0x003cf00001077983 */ /* 0x000ea40000300800 */
[----:B------:R-:W3:Y:S02]  /*8d180*/  LDL.LU R10, [R1+0x3cec] ;  /* 0x003cec00010a7983 */ /* 0x000ee40000300800 */
[----:B------:R-:W3:Y:S01]  /*8d190*/  LDL.LU R11, [R1+0x3ce8] ;  /* 0x003ce800010b7983 */ /* 0x000ee20000300800 */
        /* <DEDUP_REMOVED lines=46> */
[----:B------:R-:W-:Y:S01]  /*8d480*/  STL.64 [R1+0x1228], R126 ;  /* 0x0012287e01007387 */ /* 0x000fe20000100a00 */
[C---:B--2---:R-:W-:Y:S08]  /*8d490*/  HMMA.1688.F32.TF32 R108, R240.reuse, R54, R108 ;  /* 0x00000036f06c723c */ /* 0x044ff0000008106c */
[C---:B---3--:R-:W-:Y:S08]  /*8d4a0*/  HMMA.1688.F32.TF32 R120, R240.reuse, R66, R120 ;  /* 0x00000042f078723c */ /* 0x048ff00000081078 */
[C---:B------:R-:W-:Y:S08]  /*8d4b0*/  HMMA.1688.F32.TF32 R116, R240.reuse, R62, R116 ;  /* 0x0000003ef074723c */ /* 0x040ff00000081074 */
[C---:B------:R-:W-:Y:S08]  /*8d4c0*/  HMMA.1688.F32.TF32 R112, R240.reuse, R58, R112 ;  /* 0x0000003af070723c */ /* 0x040ff00000081070 */
[C---:B------:R-:W-:Y:S08]  /*8d4d0*/  HMMA.1688.F32.TF32 R96, R240.reuse, R34, R96 ;  /* 0x00000022f060723c */ /* 0x040ff00000081060 */
[C---:B------:R-:W-:Y:S08]  /*8d4e0*/  HMMA.1688.F32.TF32 R92, R240.reuse, R30, R92 ;  /* 0x0000001ef05c723c */ /* 0x040ff0000008105c */
[C---:B------:R-:W-:Y:S01]  /*8d4f0*/  HMMA.1688.F32.TF32 R88, R240.reuse, R26, R88 ;  /* 0x0000001af058723c */ /* 0x040fe20000081058 */
[----:B------:R-:W-:Y:S01]  /*8d500*/  STL.64 [R1+0x1210], R120 ;  /* 0x0012107801007387 */ /* 0x000fe20000100a00 */
[----:B------:R-:W-:Y:S02]  /*8d510*/  STL.64 [R1+0x1218], R122 ;  /* 0x0012187a01007387 */ /* 0x000fe40000100a00 */
[----:B------:R-:W-:Y:S02]  /*8d520*/  STL.64 [R1+0x1200], R116 ;  /* 0x0012007401007387 */ /* 0x000fe40000100a00 */
[----:B------:R-:W-:Y:S01]  /*8d530*/  STL.64 [R1+0x1208], R118 ;  /* 0x0012087601007387 */ /* 0x000fe20000100a00 */
[----:B------:R-:W-:Y:S01]  /*8d540*/  STL.64 [R1+0x11f0], R112 ;  /* 0x0011f07001007387 */ /* 0x000fe20000100a00 */
[----:B------:R2:W-:Y:S02]  /*8d550*/  STL.64 [R1+0x11f8], R114 ;  /* 0x0011f87201007387 */ /* 0x0005e40000100a00 */
[----:B------:R-:W-:Y:S02]  /*8d560*/  STL.64 [R1+0x11e0], R108 ;  /* 0x0011e06c01007387 */ /* 0x000fe40000100a00 */
[----:B------:R3:W-:Y:S01]  /*8d570*/  STL.64 [R1+0x11e8], R110 ;  /* 0x0011e86e01007387 */ /* 0x0007e20000100a00 */
[C---:B--2---:R-:W-:Y:S08]  /*8d580*/  HMMA.1688.F32.TF32 R112, R240.reuse, R50, R104 ;  /* 0x00000032f070723c */ /* 0x044ff00000081068 */
[C---:B---3--:R-:W-:Y:S08]  /*8d590*/  HMMA.1688.F32.TF32 R108, R240.reuse, R46, R100 ;  /* 0x0000002ef06c723c */ /* 0x048ff00000081064 */
        /* <DEDUP_REMOVED lines=8> */
[----:B------:R-:W-:Y:S07]  /*8d620*/  STL.64 [R1+0x11b8], R106 ;  /* 0x0011b86a01007387 */ /* 0x000fee0000100a00 */
[----:B------:R-:W-:Y:S02]  /*8d630*/  STL.64 [R1+0x11a0], R100 ;  /* 0x0011a06401007387 */ /* 0x000fe40000100a00 */
[----:B------:R-:W-:Y:S01]  /*8d640*/  STL.64 [R1+0x11a8], R102 ;  /* 0x0011a86601007387 */ /* 0x000fe20000100a00 */
[----:B------:R-:W-:Y:S01]  /*8d650*/  STL.64 [R1+0x1570], R96 ;  /* 0x0015706001007387 */ /* 0x000fe20000100a00 */
[----:B------:R-:W-:Y:S02]  /*8d660*/  STL.64 [R1+0x1578], R98 ;  /* 0x0015786201007387 */ /* 0x000fe40000100a00 */
[----:B------:R-:W-:Y:S02]  /*8d670*/  STL.64 [R1+0x1560], R92 ;  /* 0x0015605c01007387 */ /* 0x000fe40000100a00 */
[----:B------:R-:W-:Y:S01]  /*8d680*/  STL.64 [R1+0x1568], R94 ;  /* 0x0015685e01007387 */ /* 0x000fe20000100a00 */
[----:B------:R-:W-:Y:S01]  /*8d690*/  STL.64 [R1+0x1550], R88 ;  /* 0x0015505801007387 */ /* 0x000fe20000100a00 */
[----:B------:R5:W-:Y:S01]  /*8d6a0*/  STL.64 [R1+0x1558], R90 ;  /* 0x0015585a01007387 */ /* 0x000be20000100a00 */
[----:B------:R-:W-:Y:S01]  /*8d6b0*/  MOV R5, R86 ;  /* 0x0000005600057202 */ /* 0x000fe20000000f00 */
[----:B------:R4:W-:Y:S02]  /*8d6c0*/  STL.64 [R1+0x1540], R84 ;  /* 0x0015405401007387 */ /* 0x0009e40000100a00 */
[----:B------:R-:W-:Y:S01]  /*8d6d0*/  IMAD.MOV.U32 R4, RZ, RZ, R87 ;  /* 0x000000ffff047224 */ /* 0x000fe200078e0057 */
[C---:B-----5:R-:W-:Y:S08]  /*8d6e0*/  HMMA.1688.F32.TF32 R88, R240.reuse, R18, R80 ;  /* 0x00000012f058723c */ /* 0x060ff00000081050 */
[C---:B----4-:R-:W-:Y:S08]  /*8d6f0*/  HMMA.1688.F32.TF32 R84, R240.reuse, R14, R76 ;  /* 0x0000000ef054723c */ /* 0x050ff0000008104c */
[C---:B------:R-:W-:Y:S08]  /*8d700*/  HMMA.1688.F32.TF32 R80, R240.reuse, R10, R248 ;  /* 0x0000000af050723c */ /* 0x040ff000000810f8 */
[----:B------:R-:W-:Y:S01]  /*8d710*/  HMMA.1688.F32.TF32 R76, R240, R6, R244 ;  /* 0x00000006f04c723c */ /* 0x000fe200000810f4 */
[----:B------:R-:W-:Y:S04]  /*8d720*/  LDS R240, [R161+0x24180] ;  /* 0x02418000a1f07984 */ /* 0x000fe80000000800 */
[----:B------:R-:W-:Y:S04]  /*8d730*/  LDS R242, [R161+0x26180] ;  /* 0x02618000a1f27984 */ /* 0x000fe80000000800 */
[----:B------:R-:W-:Y:S04]  /*8d740*/  LDS R241, [R189+0x24180] ;  /* 0x02418000bdf17984 */ /* 0x000fe80000000800 */
[----:B------:R-:W2:Y:S04]  /*8d750*/  LDS R243, [R189+0x26180] ;  /* 0x02618000bdf37984 */ /* 0x000ea80000000800 */
[----:B------:R-:W-:Y:S01]  /*8d760*/  STL.64 [R1+0x1530], R88 ;  /* 0x0015305801007387 */ /* 0x000fe20000100a00 */
[----:B------:R-:W-:Y:S02]  /*8d770*/  STL.64 [R1+0x1538], R90 ;  /* 0x0015385a01007387 */ /* 0x000fe40000100a00 */
[----:B------:R-:W-:Y:S02]  /*8d780*/  STL.64 [R1+0x1520], R84 ;  /* 0x0015205401007387 */ /* 0x000fe40000100a00 */
[----:B------:R-:W-:Y:S01]  /*8d790*/  STL.64 [R1+0x1528], R86 ;  /* 0x0015285601007387 */ /* 0x000fe20000100a00 */
[----:B------:R-:W3:Y:S01]  /*8d7a0*/  LDL.LU R244, [R1+0x860] ;  /* 0x0008600001f47983 */ /* 0x000ee20000300800 */
[----:B------:R4:W-:Y:S02]  /*8d7b0*/  STL.64 [R1+0x1510], R80 ;  /* 0x0015105001007387 */ /* 0x0009e40000100a00 */
[----:B------:R5:W-:Y:S02]  /*8d7c0*/  STL.64 [R1+0x1518], R82 ;  /* 0x0015185201007387 */ /* 0x000be40000100a00 */
[----:B------:R1:W-:Y:S01]  /*8d7d0*/  STL.64 [R1+0x1190], R76 ;  /* 0x0011904c01007387 */ /* 0x0003e20000100a00 */
[----:B------:R1:W-:Y:S01]  /*8d7e0*/  STL.64 [R1+0x1198], R78 ;  /* 0x0011984e01007387 */ /* 0x0003e20000100a00 */
[----:B------:R-:W3:Y:S02]  /*8d7f0*/  LDL.LU R245, [R1+0x864] ;  /* 0x0008640001f57983 */ /* 0x000ee40000300800 */
[----:B------:R-:W3:Y:S02]  /*8d800*/  LDL.LU R246, [R1+0x868] ;  /* 0x0008680001f67983 */ /* 0x000ee40000300800 */
[----:B------:R-:W3:Y:S01]  /*8d810*/  LDL.LU R247, [R1+0x86c] ;  /* 0x00086c0001f77983 */ /* 0x000ee20000300800 */
[----:B------:R-:W2:Y:S01]  /*8d820*/  LDL.LU R248, [R1+0x870] ;  /* 0x0008700001f87983 */ /* 0x000ea20000300800 */
[----:B------:R-:W2:Y:S02]  /*8d830*/  LDL.LU R249, [R1+0x874] ;  /* 0x0008740001f97983 */ /* 0x000ea40000300800 */
[----:B------:R-:W2:Y:S02]  /*8d840*/  LDL.LU R250, [R1+0x878] ;  /* 0x0008780001fa7983 */ /* 0x000ea40000300800 */
[----:B------:R-:W2:Y:S01]  /*8d850*/  LDL.LU R251, [R1+0x87c] ;  /* 0x00087c0001fb7983 */ /* 0x000ea20000300800 */
[----:B----4-:R-:W4:Y:S01]  /*8d860*/  LDL.LU R80, [R1+0x890] ;  /* 0x0008900001507983 */ /* 0x010f220000300800 */
[----:B------:R-:W4:Y:S02]  /*8d870*/  LDL.LU R81, [R1+0x894] ;  /* 0x0008940001517983 */ /* 0x000f240000300800 */
[----:B-----5:R-:W4:Y:S02]  /*8d880*/  LDL.LU R82, [R1+0x898] ;  /* 0x0008980001527983 */ /* 0x020f240000300800 */
[----:B------:R-:W4:Y:S01]  /*8d890*/  LDL.LU R83, [R1+0x89c] ;  /* 0x00089c0001537983 */ /* 0x000f220000300800 */
        /* <DEDUP_REMOVED lines=92> */
[----:B-1----:R-:W5:Y:S01]  /*8de60*/  LDL.LU R76, [R1+0x880] ;  /* 0x00088000014c7983 */ /* 0x002f620000300800 */
[----:B------:R-:W5:Y:S02]  /*8de70*/  LDL.LU R77, [R1+0x884] ;  /* 0x00088400014d7983 */ /* 0x000f640000300800 */
[----:B------:R-:W5:Y:S02]  /*8de80*/  LDL.LU R78, [R1+0x888] ;  /* 0x00088800014e7983 */ /* 0x000f640000300800 */
[----:B------:R-:W5:Y:S01]  /*8de90*/  LDL.LU R79, [R1+0x88c] ;  /* 0x00088c00014f7983 */ /* 0x000f620000300800 */
[C---:B--2---:R-:W-:Y:S08]  /*8dea0*/  HMMA.1688.F32.TF32 R128, R236.reuse, R30, R128 ;  /* 0x0000001eec80723c */ /* 0x044ff00000081080 */
[C---:B---3--:R-:W-:Y:S08]  /*8deb0*/  HMMA.1688.F32.TF32 R132, R236.reuse, R34, R132 ;  /* 0x00000022ec84723c */ /* 0x048ff00000081084 */
[C---:B------:R-:W-:Y:S08]  /*8dec0*/  HMMA.1688.F32.TF32 R136, R236.reuse, R38, R136 ;  /* 0x00000026ec88723c */ /* 0x040ff00000081088 */
[C---:B----4-:R-:W-:Y:S08]  /*8ded0*/  HMMA.1688.F32.TF32 R144, R236.reuse, R46, R144 ;  /* 0x0000002eec90723c */ /* 0x050ff00000081090 */
[C---:B-----5:R-:W-:Y:S08]  /*8dee0*/  HMMA.1688.F32.TF32 R148, R236.reuse, R50, R148 ;  /* 0x00000032ec94723c */ /* 0x060ff00000081094 */
[C---:B------:R-:W-:Y:S08]  /*8def0*/  HMMA.1688.F32.TF32 R152, R236.reuse, R54, R152 ;  /* 0x00000036ec98723c */ /* 0x040ff00000081098 */
[C---:B------:R-:W-:Y:S08]  /*8df00*/  HMMA.1688.F32.TF32 R164, R236.reuse, R62, R164 ;  /* 0x0000003eeca4723c */ /* 0x040ff000000810a4 */
[C---:B------:R-:W-:Y:S08]  /*8df10*/  HMMA.1688.F32.TF32 R168, R236.reuse, R66, R168 ;  /* 0x00000042eca8723c */ /* 0x040ff000000810a8 */
[C---:B------:R-:W-:Y:S08]  /*8df20*/  HMMA.1688.F32.TF32 R156, R236.reuse, R58, R156 ;  /* 0x0000003aec9c723c */ /* 0x040ff0000008109c */
[C---:B------:R-:W-:Y:S08]  /*8df30*/  HMMA.1688.F32.TF32 R140, R236.reuse, R42, R140 ;  /* 0x0000002aec8c723c */ /* 0x040ff0000008108c */
[----:B------:R-:W-:Y:S01]  /*8df40*/  HMMA.1688.F32.TF32 R124, R236, R26, R124 ;  /* 0x0000001aec7c723c */ /* 0x000fe2000008107c */
[----:B------:R-:W-:Y:S01]  /*8df50*/  STL.64 [R1+0x1180], R168 ;  /* 0x001180a801007387 */ /* 0x000fe20000100a00 */
[----:B------:R1:W-:Y:S03]  /*8df60*/  STL.64 [R1+0x1188], R170 ;  /* 0x001188aa01007387 */ /* 0x0003e60000100a00 */
[----:B-1----:R-:W2:Y:S01]  /*8df70*/  LDL.LU.64 R170, [R1+0x3c70] ;  /* 0x003c700001aa7983 */ /* 0x002ea20000300a00 */
[----:B------:R-:W2:Y:S02]  /*8df80*/  LDL.LU.64 R168, [R1+0x3c68] ;  /* 0x003c680001a87983 */ /* 0x000ea40000300a00 */
[----:B------:R-:W-:Y:S02]  /*8df90*/  STL.64 [R1+0x1170], R164 ;  /* 0x001170a401007387 */ /* 0x000fe40000100a00 */
[----:B------:R1:W-:Y:S02]  /*8dfa0*/  STL.64 [R1+0x1178], R166 ;  /* 0x001178a601007387 */ /* 0x0003e40000100a00 */
[----:B-1----:R-:W3:Y:S01]  /*8dfb0*/  LDL.LU.64 R166, [R1+0x3c60] ;  /* 0x003c600001a67983 */ /* 0x002ee20000300a00 */
[----:B------:R-:W3:Y:S02]  /*8dfc0*/  LDL.LU.64 R164, [R1+0x3c58] ;  /* 0x003c580001a47983 */ /* 0x000ee40000300a00 */
        /* <DEDUP_REMOVED lines=16> */
[----:B------:R-:W-:-:S02]  /*8e0d0*/  IMAD.MOV.U32 R9, RZ, RZ, R126 ;  /* 0x000000ffff097224 */ /* 0x000fc400078e007e */
[----:B------:R1:W-:Y:S01]  /*8e0e0*/  STL.64 [R1+0x14e0], R124 ;  /* 0x0014e07c01007387 */ /* 0x0003e20000100a00 */
[----:B------:R-:W-:Y:S02]  /*8e0f0*/  MOV R8, R127 ;  /* 0x0000007f00087202 */ /* 0x000fe40000000f00 */
[C---:B-1----:R-:W-:Y:S08]  /*8e100*/  HMMA.1688.F32.TF32 R124, R236.reuse, R22, R120 ;  /* 0x00000016ec7c723c */ /* 0x042ff00000081078 */
[C---:B------:R-:W-:Y:S08]  /*8e110*/  HMMA.1688.F32.TF32 R120, R236.reuse, R18, R116 ;  /* 0x00000012ec78723c */ /* 0x040ff00000081074 */
[C---:B------:R-:W-:Y:S08]  /*8e120*/  HMMA.1688.F32.TF32 R116, R236.reuse, R14, R112 ;  /* 0x0000000eec74723c */ /* 0x040ff00000081070 */
[C---:B------:R-:W-:Y:S08]  /*8e130*/  HMMA.1688.F32.TF32 R112, R236.reuse, R10, R108 ;  /* 0x0000000aec70723c */ /* 0x040ff0000008106c */
[----:B------:R-:W-:Y:S08]  /*8e140*/  HMMA.1688.F32.TF32 R108, R236, R6, R104 ;  /* 0x00000006ec6c723c */ /* 0x000ff00000081068 */
[C---:B------:R-:W-:Y:S08]  /*8e150*/  HMMA.1688.F32.TF32 R104, R232.reuse, R66, R100 ;  /* 0x00000042e868723c */ /* 0x040ff00000081064 */
[C---:B------:R-:W-:Y:S01]  /*8e160*/  HMMA.1688.F32.TF32 R100, R232.reuse, R62, R228 ;  /* 0x0000003ee864723c */ /* 0x040fe200000810e4 */
        /* <DEDUP_REMOVED lines=16> */
[----:B------:R-:W-:Y:S01]  /*8e270*/  STL.64 [R1+0x10e0], R100 ;  /* 0x0010e06401007387 */ /* 0x000fe20000100a00 */
[----:B------:R5:W-:Y:S01]  /*8e280*/  STL.64 [R1+0x10e8], R102 ;  /* 0x0010e86601007387 */ /* 0x000be20000100a00 */
        /* <DEDUP_REMOVED lines=23> */
[----:B------:R-:W4:Y:S02]  /*8e400*/  LDL.LU R248, [R1+0x720] ;  /* 0x0007200001f87983 */ /* 0x000f240000300800 */
[----:B------:R5:W-:Y:S01]  /*8e410*/  STL.64 [R1+0x1480], R80 ;  /* 0x0014805001007387 */ /* 0x000be20000100a00 */
[----:B------:R1:W-:Y:S01]  /*8e420*/  STL.64 [R1+0x1488], R82 ;  /* 0x0014885201007387 */ /* 0x0003e20000100a00 */
[----:B------:R1:W-:Y:S02]  /*8e430*/  STL.64 [R1+0x1470], R76 ;  /* 0x0014704c01007387 */ /* 0x0003e40000100a00 */
[----:B------:R1:W-:Y:S02]  /*8e440*/  STL.64 [R1+0x1478], R78 ;  /* 0x0014784e01007387 */ /* 0x0003e40000100a00 */
[----:B------:R-:W4:Y:S01]  /*8e450*/  LDL.LU R249, [R1+0x724] ;  /* 0x0007240001f97983 */ /* 0x000f220000300800 */
[----:B------:R-:W4:Y:S01]  /*8e460*/  LDL.LU R250, [R1+0x728] ;  /* 0x0007280001fa7983 */ /* 0x000f220000300800 */
[----:B------:R-:W4:Y:S03]  /*8e470*/  LDL.LU R251, [R1+0x72c] ;  /* 0x00072c0001fb7983 */ /* 0x000f260000300800 */
[----:B-----5:R-:W5:Y:S01]  /*8e480*/  LDL.LU R80, [R1+0x740] ;  /* 0x0007400001507983 */ /* 0x020f620000300800 */
[----:B------:R-:W5:Y:S02]  /*8e490*/  LDL.LU R81, [R1+0x744] ;  /* 0x0007440001517983 */ /* 0x000f640000300800 */
[----:B-1----:R-:W5:Y:S02]  /*8e4a0*/  LDL.LU R82, [R1+0x748] ;  /* 0x0007480001527983 */ /* 0x002f640000300800 */
        /* <DEDUP_REMOVED lines=77> */
[C---:B--2---:R-:W-:Y:S08]  /*8e980*/  HMMA.1688.F32.TF32 R112, R240.reuse, R58, R112 ;  /* 0x0000003af070723c */ /* 0x044ff00000081070 */
[----:B---3--:R-:W-:Y:S08]  /*8e990*/  HMMA.1688.F32.TF32 R120, R240, R66, R120 ;  /* 0x00000042f078723c */ /* 0x008ff00000081078 */
[C---:B------:R-:W-:Y:S08]  /*8e9a0*/  HMMA.1688.F32.TF32 R124, R232.reuse, R6, R124 ;  /* 0x00000006e87c723c */ /* 0x040ff0000008107c */
[C---:B----4-:R-:W-:Y:S08]  /*8e9b0*/  HMMA.1688.F32.TF32 R128, R232.reuse, R10, R128 ;  /* 0x0000000ae880723c */ /* 0x050ff00000081080 */
[C---:B-----5:R-:W-:Y:S08]  /*8e9c0*/  HMMA.1688.F32.TF32 R136, R232.reuse, R18, R136 ;  /* 0x00000012e888723c */ /* 0x060ff00000081088 */
[C---:B------:R-:W-:Y:S08]  /*8e9d0*/  HMMA.1688.F32.TF32 R140, R232.reuse, R22, R140 ;  /* 0x00000016e88c723c */ /* 0x040ff0000008108c */
[----:B------:R-:W-:Y:S08]  /*8e9e0*/  HMMA.1688.F32.TF32 R132, R232, R14, R132 ;  /* 0x0000000ee884723c */ /* 0x000ff00000081084 */
[C---:B------:R-:W-:Y:S08]  /*8e9f0*/  HMMA.1688.F32.TF32 R116, R240.reuse, R62, R116 ;  /* 0x0000003ef074723c */ /* 0x040ff00000081074 */
        /* <DEDUP_REMOVED lines=21> */
[----:B------:R2:W-:Y:S01]  /*8eb50*/  STL.64 [R1+0x1048], R114 ;  /* 0x0010487201007387 */ /* 0x0005e20000100a00 */
[----:B------:R-:W-:Y:S01]  /*8eb60*/  STL.64 [R1+0x1030], R108 ;  /* 0x0010306c01007387 */ /* 0x000fe20000100a00 */
[----:B------:R3:W-:Y:S01]  /*8eb70*/  STL.64 [R1+0x1038], R110 ;  /* 0x0010386e01007387 */ /* 0x0007e20000100a00 */
[C---:B--2---:R-:W-:Y:S08]  /*8eb80*/  HMMA.1688.F32.TF32 R112, R240.reuse, R50, R104 ;  /* 0x00000032f070723c */ /* 0x044ff00000081068 */
[C---:B---3--:R-:W-:Y:S08]  /*8eb90*/  HMMA.1688.F32.TF32 R108, R240.reuse, R46, R100 ;  /* 0x0000002ef06c723c */ /* 0x048ff00000081064 */
[C---:B------:R-:W-:Y:S08]  /*8eba0*/  HMMA.1688.F32.TF32 R104, R240.reuse, R42, R228 ;  /* 0x0000002af068723c */ /* 0x040ff000000810e4 */
[C---:B------:R-:W-:Y:S01]  /*8ebb0*/  HMMA.1688.F32.TF32 R100, R240.reuse, R38, R224 ;  /* 0x00000026f064723c */ /* 0x040fe200000810e0 */
[----:B------:R-:W-:Y:S01]  /*8ebc0*/  STL.64 [R1+0x1020], R112 ;  /* 0x0010207001007387 */ /* 0x000fe20000100a00 */
[----:B------:R-:W-:Y:S05]  /*8ebd0*/  STL.64 [R1+0x1028], R114 ;  /* 0x0010287201007387 */ /* 0x000fea0000100a00 */
[----:B------:R-:W-:Y:S02]  /*8ebe0*/  STL.64 [R1+0x1010], R108 ;  /* 0x0010106c01007387 */ /* 0x000fe40000100a00 */
[----:B------:R-:W-:Y:S06]  /*8ebf0*/  STL.64 [R1+0x1018], R110 ;  /* 0x0010186e01007387 */ /* 0x000fec0000100a00 */
[----:B------:R-:W-:Y:S01]  /*8ec00*/  STL.64 [R1+0x1000], R104 ;  /* 0x0010006801007387 */ /* 0x000fe20000100a00 */
[----:B------:R-:W-:Y:S07]  /*8ec10*/  STL.64 [R1+0x1008], R106 ;  /* 0x0010086a01007387 */ /* 0x000fee0000100a00 */
[----:B------:R-:W-:Y:S02]  /*8ec20*/  STL.64 [R1+0xff0], R100 ;  /* 0x000ff06401007387 */ /* 0x000fe40000100a00 */
[----:B------:R-:W-:Y:S01]  /*8ec30*/  STL.64 [R1+0xff8], R102 ;  /* 0x000ff86601007387 */ /* 0x000fe20000100a00 */
[----:B------:R-:W-:Y:S01]  /*8ec40*/  STL.64 [R1+0x1420], R96 ;  /* 0x0014206001007387 */ /* 0x000fe20000100a00 */
[----:B------:R2:W-:Y:S02]  /*8ec50*/  STL.64 [R1+0x1428], R98 ;  /* 0x0014286201007387 */ /* 0x0005e40000100a00 */
[C---:B--2---:R-:W-:Y:S08]  /*8ec60*/  HMMA.1688.F32.TF32 R96, R240.reuse, R30, R92 ;  /* 0x0000001ef060723c */ /* 0x044ff0000008105c */
        /* <DEDUP_REMOVED lines=10> */
[----:B------:R-:W-:Y:S02]  /*8ed10*/  STL.64 [R1+0x13f8], R90 ;  /* 0x0013f85a01007387 */ /* 0x000fe40000100a00 */
[----:B------:R-:W-:Y:S02]  /*8ed20*/  STL.64 [R1+0x13e0], R84 ;  /* 0x0013e05401007387 */ /* 0x000fe40000100a00 */
[----:B------:R-:W-:Y:S03]  /*8ed30*/  STL.64 [R1+0x13e8], R86 ;  /* 0x0013e85601007387 */ /* 0x000fe60000100a00 */
[----:B------:R-:W-:Y:S01]  /*8ed40*/  STL.64 [R1+0x13d0], R80 ;  /* 0x0013d05001007387 */ /* 0x000fe20000100a00 */
[----:B------:R2:W-:Y:S02]  /*8ed50*/  STL.64 [R1+0x13d8], R82 ;  /* 0x0013d85201007387 */ /* 0x0005e40000100a00 */
[----:B--2---:R-:W-:Y:S05]  /*8ed60*/  HMMA.1688.F32.TF32 R80, R240, R6, R244 ;  /* 0x00000006f050723c */ /* 0x004fea00000810f4 */
[----:B------:R2:W-:Y:S01]  /*8ed70*/  STL.64 [R1+0x13c0], R76 ;  /* 0x0013c04c01007387 */ /* 0x0005e20000100a00 */
[----:B------:R-:W-:-:S02]  /*8ed80*/  IMAD.MOV.U32 R25, RZ, RZ, R78 ;  /* 0x000000ffff197224 */ /* 0x000fc400078e004e */
[----:B------:R-:W-:Y:S01]  /*8ed90*/  IMAD.MOV.U32 R24, RZ, RZ, R79 ;  /* 0x000000ffff187224 */ /* 0x000fe200078e004f */
[----:B------:R-:W-:Y:S04]  /*8eda0*/  LDS R240, [R161+0x24300] ;  /* 0x02430000a1f07984 */ /* 0x000fe80000000800 */
[----:B------:R-:W-:Y:S04]  /*8edb0*/  LDS R242, [R161+0x26300] ;  /* 0x02630000a1f27984 */ /* 0x000fe80000000800 */
[----:B------:R-:W-:Y:S04]  /*8edc0*/  LDS R241, [R189+0x24300] ;  /* 0x02430000bdf17984 */ /* 0x000fe80000000800 */
[----:B------:R-:W3:Y:S04]  /*8edd0*/  LDS R243, [R189+0x26300] ;  /* 0x02630000bdf37984 */ /* 0x000ee80000000800 */
[----:B--2---:R-:W2:Y:S04]  /*8ede0*/  LDL.LU R76, [R1+0x90] ;  /* 0x00009000014c7983 */ /* 0x004ea80000300800 */
[----:B------:R4:W-:Y:S01]  /*8edf0*/  STL.64 [R1+0xfe0], R80 ;  /* 0x000fe05001007387 */ /* 0x0009e20000100a00 */
[----:B------:R5:W-:Y:S02]  /*8ee00*/  STL.64 [R1+0xfe8], R82 ;  /* 0x000fe85201007387 */ /* 0x000be40000100a00 */
[----:B------:R-:W2:Y:S02]  /*8ee10*/  LDL.LU R77, [R1+0x94] ;  /* 0x00009400014d7983 */ /* 0x000ea40000300800 */
[----:B------:R-:W2:Y:S01]  /*8ee20*/  LDL.LU R78, [R1+0x98] ;  /* 0x00009800014e7983 */ /* 0x000ea20000300800 */
[----:B------:R-:W2:Y:S04]  /*8ee30*/  LDL.LU R79, [R1+0x9c] ;  /* 0x00009c00014f7983 */ /* 0x000ea80000300800 */
        /* <DEDUP_REMOVED lines=16> */
[----:B------:R-:W1:Y:S01]  /*8ef40*/  LDL.LU R100, [R1+0x110] ;  /* 0x0001100001647983 */ /* 0x000e620000300800 */
[----:B------:R-:W1:Y:S02]  /*8ef50*/  LDL.LU R101, [R1+0x114] ;  /* 0x0001140001657983 */ /* 0x000e640000300800 */
[----:B------:R-:W1:Y:S02]  /*8ef60*/  LDL.LU R102, [R1+0x118] ;  /* 0x0001180001667983 */ /* 0x000e640000300800 */
[----:B------:R-:W1:Y:S01]  /*8ef70*/  LDL.LU R103, [R1+0x11c] ;  /* 0x00011c0001677983 */ /* 0x000e620000300800 */
        /* <DEDUP_REMOVED lines=76> */
[C---:B--2---:R-:W-:Y:S08]  /*8f440*/  HMMA.1688.F32.TF32 R244, R236.reuse, R62, R244 ;  /* 0x0000003eecf4723c */ /* 0x044ff000000810f4 */
[C---:B---3--:R-:W-:Y:S11]  /*8f450*/  HMMA.1688.F32.TF32 R248, R236.reuse, R66, R248 ;  /* 0x00000042ecf8723c */ /* 0x048ff600000810f8 */
[----:B------:R-:W-:Y:S11]  /*8f460*/  @!UPT UIADD3 URZ, URZ, URZ, URZ ;  /* 0x0000003f3f3ff290 */ /* 0x000ff6000fffe03f */
[----:B------:R-:W-:Y:S01]  /*8f470*/  @!UPT UIADD3 URZ, URZ, URZ, URZ ;  /* 0x0000003f3f3ff290 */ /* 0x000fe2000fffe03f */
[----:B------:R-:W-:Y:S01]  /*8f480*/  STL.64 [R1+0xfd0], R248 ;  /* 0x000fd0f801007387 */ /* 0x000fe20000100a00 */
[----:B------:R2:W-:Y:S03]  /*8f490*/  STL.64 [R1+0xfd8], R250 ;  /* 0x000fd8fa01007387 */ /* 0x0005e60000100a00 */
[----:B--2---:R-:W2:Y:S01]  /*8f4a0*/  LDL.LU.64 R250, [R1+0x3c50] ;  /* 0x003c500001fa7983 */ /* 0x004ea20000300a00 */
[----:B------:R-:W3:Y:S02]  /*8f4b0*/  LDL.LU.64 R248, [R1+0x3c48] ;  /* 0x003c480001f87983 */ /* 0x000ee40000300a00 */
[----:B------:R-:W-:Y:S02]  /*8f4c0*/  STL.64 [R1+0xfc0], R244 ;  /* 0x000fc0f401007387 */ /* 0x000fe40000100a00 */
[----:B------:R1:W-:Y:S02]  /*8f4d0*/  STL.64 [R1+0xfc8], R246 ;  /* 0x000fc8f601007387 */ /* 0x0003e40000100a00 */
[----:B-1----:R-:W2:Y:S01]  /*8f4e0*/  LDL.LU.64 R246, [R1+0x3c40] ;  /* 0x003c400001f67983 */ /* 0x002ea20000300a00 */
[----:B------:R-:W2:Y:S01]  /*8f4f0*/  LDL.LU.64 R244, [R1+0x3c38] ;  /* 0x003c380001f47983 */ /* 0x000ea20000300a00 */
[C---:B----4-:R-:W-:Y:S08]  /*8f500*/  HMMA.1688.F32.TF32 R156, R236.reuse, R58, R156 ;  /* 0x0000003aec9c723c */ /* 0x050ff0000008109c */
        /* <DEDUP_REMOVED lines=16> */
[C---:B-----5:R-:W-:Y:S08]  /*8f610*/  HMMA.1688.F32.TF32 R88, R232.reuse, R46, R88 ;  /* 0x0000002ee858723c */ /* 0x060ff00000081058 */
[C---:B------:R-:W-:Y:S08]  /*8f620*/  HMMA.1688.F32.TF32 R84, R232.reuse, R42, R84 ;  /* 0x0000002ae854723c */ /* 0x040ff00000081054 */
[C---:B------:R-:W-:Y:S08]  /*8f630*/  HMMA.1688.F32.TF32 R80, R232.reuse, R38, R80 ;  /* 0x00000026e850723c */ /* 0x040ff00000081050 */
[----:B------:R-:W-:Y:S01]  /*8f640*/  HMMA.1688.F32.TF32 R76, R232, R34, R76 ;  /* 0x00000022e84c723c */ /* 0x000fe2000008104c */
        /* <DEDUP_REMOVED lines=29> */
[----:B------:R-:W-:Y:S01]  /*8f820*/  MOV R21, R100 ;  /* 0x0000006400157202 */ /* 0x000fe20000000f00 */
[----:B------:R-:W-:-:S02]  /*8f830*/  IMAD.MOV.U32 R20, RZ, RZ, R101 ;  /* 0x000000ffff147224 */ /* 0x000fc400078e0065 */
[----:B------:R-:W-:Y:S01]  /*8f840*/  IMAD.MOV.U32 R13, RZ, RZ, R102 ;  /* 0x000000ffff0d7224 */ /* 0x000fe200078e0066 */
[----:B------:R-:W-:Y:S01]  /*8f850*/  MOV R12, R103 ;  /* 0x00000067000c7202 */ /* 0x000fe20000000f00 */
[----:B------:R-:W-:Y:S01]  /*8f860*/  LDS R238, [R161+0x26400] ;  /* 0x02640000a1ee7984 */ /* 0x000fe20000000800 */
[C---:B------:R-:W-:Y:S08]  /*8f870*/  HMMA.1688.F32.TF32 R100, R232.reuse, R58, R224 ;  /* 0x0000003ae864723c */ /* 0x040ff000000810e0 */
[----:B-1----:R-:W-:Y:S01]  /*8f880*/  HMMA.1688.F32.TF32 R104, R232, R62, R228 ;  /* 0x0000003ee868723c */ /* 0x002fe200000810e4 */
[----:B------:R-:W-:Y:S04]  /*8f890*/  LDS R237, [R189+0x24400] ;  /* 0x02440000bded7984 */ /* 0x000fe80000000800 */
[----:B------:R-:W-:Y:S11]  /*8f8a0*/  LDS R239, [R189+0x26400] ;  /* 0x02640000bdef7984 */ /* 0x000ff60000000800 */
[----:B------:R-:W-:Y:S07]  /*8f8b0*/  @!UPT UIADD3 URZ, URZ, URZ, URZ ;  /* 0x0000003f3f3ff290 */ /* 0x000fee000fffe03f */
[----:B------:R-:W-:Y:S01]  /*8f8c0*/  STL.64 [R1+0xf30], R104 ;  /* 0x000f306801007387 */ /* 0x000fe20000100a00 */
[----:B------:R-:W-:Y:S02]  /*8f8d0*/  STL.64 [R1+0xf38], R106 ;  /* 0x000f386a01007387 */ /* 0x000fe40000100a00 */
[----:B------:R-:W-:Y:S02]  /*8f8e0*/  STL.64 [R1+0xf20], R100 ;  /* 0x000f206401007387 */ /* 0x000fe40000100a00 */
[----:B------:R-:W-:Y:S01]  /*8f8f0*/  STL.64 [R1+0xf28], R102 ;  /* 0x000f286601007387 */ /* 0x000fe20000100a00 */
[----:B------:R-:W-:Y:S01]  /*8f900*/  STL.64 [R1+0xe0], R96 ;  /* 0x0000e06001007387 */ /* 0x000fe20000100a00 */
[----:B------:R-:W-:Y:S02]  /*8f910*/  STL.64 [R1+0xe8], R98 ;  /* 0x0000e86201007387 */ /* 0x000fe40000100a00 */
[----:B------:R1:W-:Y:S02]  /*8f920*/  STL.64 [R1+0xd0], R92 ;  /* 0x0000d05c01007387 */ /* 0x0003e40000100a00 */
[----:B------:R4:W-:Y:S01]  /*8f930*/  STL.64 [R1+0xd8], R94 ;  /* 0x0000d85e01007387 */ /* 0x0009e20000100a00 */
[----:B------:R5:W-:Y:S01]  /*8f940*/  STL.64 [R1+0xc0], R88 ;  /* 0x0000c05801007387 */ /* 0x000be20000100a00 */
[----:B------:R4:W-:Y:S02]  /*8f950*/  STL.64 [R1+0xc8], R90 ;  /* 0x0000c85a01007387 */ /* 0x0009e40000100a00 */
[----:B------:R-:W-:Y:S02]  /*8f960*/  STL.64 [R1+0xb0], R84 ;  /* 0x0000b05401007387 */ /* 0x000fe40000100a00 */
[----:B------:R-:W-:Y:S01]  /*8f970*/  STL.64 [R1+0xb8], R86 ;  /* 0x0000b85601007387 */ /* 0x000fe20000100a00 */
[----:B-1----:R-:W2:Y:S01]  /*8f980*/  LDL.LU R92, [R1+0x1c0] ;  /* 0x0001c000015c7983 */ /* 0x002ea20000300800 */
[----:B------:R-:W-:Y:S02]  /*8f990*/  STL.64 [R1+0xa0], R80 ;  /* 0x0000a05001007387 */ /* 0x000fe40000100a00 */
[----:B------:R-:W-:Y:S02]  /*8f9a0*/  STL.64 [R1+0xa8], R82 ;  /* 0x0000a85201007387 */ /* 0x000fe40000100a00 */
[----:B------:R3:W-:Y:S01]  /*8f9b0*/  STL.64 [R1+0x1340], R76 ;  /* 0x0013404c01007387 */ /* 0x0007e20000100a00 */
[----:B------:R2:W-:Y:S01]  /*8f9c0*/  STL.64 [R1+0x1348], R78 ;  /* 0x0013484e01007387 */ /* 0x0005e20000100a00 */
[----:B------:R-:W2:Y:S02]  /*8f9d0*/  LDL.LU R93, [R1+0x1c4] ;  /* 0x0001c400015d7983 */ /* 0x000ea40000300800 */
[----:B----4-:R-:W4:Y:S02]  /*8f9e0*/  LDL.LU R94, [R1+0x1c8] ;  /* 0x0001c800015e7983 */ /* 0x010f240000300800 */
[----:B------:R-:W4:Y:S01]  /*8f9f0*/  LDL.LU R95, [R1+0x1cc] ;  /* 0x0001cc00015f7983 */ /* 0x000f220000300800 */
[----:B------:R-:W4:Y:S01]  /*8fa00*/  LDL.LU R96, [R1+0x1d0] ;  /* 0x0001d00001607983 */ /* 0x000f220000300800 */
[----:B------:R-:W4:Y:S02]  /*8fa10*/  LDL.LU R97, [R1+0x1d4] ;  /* 0x0001d40001617983 */ /* 0x000f240000300800 */
[----:B------:R-:W4:Y:S02]  /*8fa20*/  LDL.LU R98, [R1+0x1d8] ;  /* 0x0001d80001627983 */ /* 0x000f240000300800 */
[----:B------:R-:W4:Y:S01]  /*8fa30*/  LDL.LU R99, [R1+0x1dc] ;  /* 0x0001dc0001637983 */ /* 0x000f220000300800 */
[----:B------:R-:W4:Y:S01]  /*8fa40*/  LDL.LU R100, [R1] ;  /* 0x0000000001647983 */ /* 0x000f220000300800 */
        /* <DEDUP_REMOVED lines=43> */
[----:B-----5:R-:W5:Y:S01]  /*8fd00*/  LDL.LU R88, [R1+0x1b0] ;  /* 0x0001b00001587983 */ /* 0x020f620000300800 */
[----:B------:R-:W5:Y:S02]  /*8fd10*/  LDL.LU R89, [R1+0x1b4] ;  /* 0x0001b40001597983 */ /* 0x000f640000300800 */
[----:B------:R-:W5:Y:S02]  /*8fd20*/  LDL.LU R90, [R1+0x1b8] ;  /* 0x0001b800015a7983 */ /* 0x000f640000300800 */
[----:B------:R-:W5:Y:S02]  /*8fd30*/  LDL.LU R91, [R1+0x1bc] ;  /* 0x0001bc00015b7983 */ /* 0x000f640000300800 */
[----:B---3--:R-:W-:Y:S01]  /*8fd40*/  IMAD.MOV.U32 R76, RZ, RZ, R248 ;  /* 0x000000ffff4c7224 */ /* 0x008fe200078e00f8 */
[----:B------:R-:W-:Y:S01]  /*8fd50*/  MOV R77, R249 ;  /* 0x000000f9004d7202 */ /* 0x000fe20000000f00 */
[----:B--2---:R-:W-:-:S02]  /*8fd60*/  IMAD.MOV.U32 R78, RZ, RZ, R250 ;  /* 0x000000ffff4e7224 */ /* 0x004fc400078e00fa */
[----:B------:R-:W-:Y:S02]  /*8fd70*/  IMAD.MOV.U32 R79, RZ, RZ, R251 ;  /* 0x000000ffff4f7224 */ /* 0x000fe400078e00fb */
[----:B------:R-:W-:Y:S02]  /*8fd80*/  IMAD.MOV.U32 R80, RZ, RZ, R244 ;  /* 0x000000ffff507224 */ /* 0x000fe400078e00f4 */
[----:B------:R-:W-:Y:S01]  /*8fd90*/  IMAD.MOV.U32 R81, RZ, RZ, R245 ;  /* 0x000000ffff517224 */ /* 0x000fe200078e00f5 */
[----:B------:R-:W2:Y:S01]  /*8fda0*/  LDL.LU R244, [R1+0x3c34] ;  /* 0x003c340001f47983 */ /* 0x000ea20000300800 */
[----:B------:R-:W2:Y:S01]  /*8fdb0*/  LDL.LU R245, [R1+0x3c30] ;  /* 0x003c300001f57983 */ /* 0x000ea20000300800 */
[----:B------:R-:W-:Y:S01]  /*8fdc0*/  MOV R82, R246 ;  /* 0x000000f600527202 */ /* 0x000fe20000000f00 */
[----:B------:R-:W-:Y:S01]  /*8fdd0*/  IMAD.MOV.U32 R83, RZ, RZ, R247 ;  /* 0x000000ffff537224 */ /* 0x000fe200078e00f7 */
[----:B------:R-:W2:Y:S01]  /*8fde0*/  LDL.LU R246, [R1+0x3c2c] ;  /* 0x003c2c0001f67983 */ /* 0x000ea20000300800 */
        /* <DEDUP_REMOVED lines=8> */
[----:B------:R-:W2:Y:S01]  /*8fe70*/  LDL.LU R251, [R1+0x3c18] ;  /* 0x003c180001fb7983 */ /* 0x000ea20000300800 */
[----:B------:R-:W-:Y:S08]  /*8fe80*/  HMMA.1688.F32.TF32 R76, R240, R22, R76 ;  /* 0x00000016f04c723c */ /* 0x000ff0000008104c */
[C---:B----4-:R-:W-:Y:S08]  /*8fe90*/  HMMA.1688.F32.TF32 R136, R232.reuse, R30, R132 ;  /* 0x0000001ee888723c */ /* 0x050ff00000081084 */
        /* <DEDUP_REMOVED lines=32> */
[C---:B----4-:R-:W-:Y:S08]  /*900a0*/  HMMA.1688.F32.TF32 R104, R240.reuse, R54, R228 ;  /* 0x00000036f068723c */ /* 0x050ff000000810e4 */
[C---:B--2---:R-:W-:Y:S08]  /*900b0*/  HMMA.1688.F32.TF32 R100, R240.reuse, R58, R248 ;  /* 0x0000003af064723c */ /* 0x044ff000000810f8 */
[C---:B-----5:R-:W-:Y:S08]  /*900c0*/  HMMA.1688.F32.TF32 R248, R240.reuse, R38, R88 ;  /* 0x00000026f0f8723c */ /* 0x060ff00000081058 */
[C---:B------:R-:W-:Y:S07]  /*900d0*/  HMMA.1688.F32.TF32 R88, R240.reuse, R34, R244 ;  /* 0x00000022f058723c */ /* 0x040fee00000810f4 */
[----:B------:R-:W-:Y:S01]  /*900e0*/  STL.64 [R1+0x40], R100 ;  /* 0x0000406401007387 */ /* 0x000fe20000100a00 */
[----:B------:R2:W-:Y:S02]  /*900f0*/  STL.64 [R1+0x48], R102 ;  /* 0x0000486601007387 */ /* 0x0005e40000100a00 */
[C---:B--2---:R-:W-:Y:S01]  /*90100*/  HMMA.1688.F32.TF32 R100, R240.reuse, R50, R224 ;  /* 0x00000032f064723c */ /* 0x044fe200000810e0 */
[----:B------:R-:W-:Y:S01]  /*90110*/  STL.64 [R1+0x30], R104 ;  /* 0x0000306801007387 */ /* 0x000fe20000100a00 */
[----:B------:R-:W-:Y:S11]  /*90120*/  STL.64 [R1+0x38], R106 ;  /* 0x0000386a01007387 */ /* 0x000ff60000100a00 */
[----:B------:R-:W-:Y:S10]  /*90130*/  @!UPT UIADD3 URZ, URZ, URZ, URZ ;  /* 0x0000003f3f3ff290 */ /* 0x000ff4000fffe03f */
[----:B------:R-:W-:Y:S01]  /*90140*/  STL.64 [R1+0x20], R100 ;  /* 0x0000206401007387 */ /* 0x000fe20000100a00 */
[----:B------:R-:W-:Y:S02]  /*90150*/  STL.64 [R1+0x28], R102 ;  /* 0x0000286601007387 */ /* 0x000fe40000100a00 */
[----:B------:R-:W-:Y:S02]  /*90160*/  STL.64 [R1+0x10], R96 ;  /* 0x0000106001007387 */ /* 0x000fe40000100a00 */
[----:B------:R-:W-:Y:S01]  /*90170*/  STL.64 [R1+0x18], R98 ;  /* 0x0000186201007387 */ /* 0x000fe20000100a00 */
[----:B------:R-:W-:Y:S01]  /*90180*/  STL [R1+0x3a2c], R248 ;  /* 0x003a2cf801007387 */ /* 0x000fe20000100800 */
[----:B------:R-:W-:Y:S02]  /*90190*/  STL.64 [R1], R92 ;  /* 0x0000005c01007387 */ /* 0x000fe40000100a00 */
[----:B------:R-:W-:Y:S02]  /*901a0*/  STL.64 [R1+0x8], R94 ;  /* 0x0000085e01007387 */ /* 0x000fe40000100a00 */
[----:B------:R-:W-:Y:S01]  /*901b0*/  STL [R1+0x3a28], R249 ;  /* 0x003a28f901007387 */ /* 0x000fe20000100800 */
[----:B------:R-:W-:Y:S01]  /*901c0*/  STL [R1+0x3a24], R250 ;  /* 0x003a24fa01007387 */ /* 0x000fe20000100800 */
[----:B------:R-:W-:Y:S02]  /*901d0*/  STL [R1+0x3a20], R251 ;  /* 0x003a20fb01007387 */ /* 0x000fe40000100800 */
[----:B------:R-:W-:Y:S02]  /*901e0*/  STL.64 [R1+0x12f0], R88 ;  /* 0x0012f05801007387 */ /* 0x000fe40000100a00 */
[----:B------:R3:W-:Y:S02]  /*901f0*/  STL.64 [R1+0x12f8], R90 ;  /* 0x0012f85a01007387 */ /* 0x0007e40000100a00 */
[C---:B---3--:R-:W-:Y:S08]  /*90200*/  HMMA.1688.F32.TF32 R88, R240.reuse, R30, R84 ;  /* 0x0000001ef058723c */ /* 0x048ff00000081054 */
[C---:B------:R-:W-:Y:S11]  /*90210*/  HMMA.1688.F32.TF32 R84, R240.reuse, R26, R80 ;  /* 0x0000001af054723c */ /* 0x040ff60000081050 */
[----:B------:R-:W-:Y:S04]  /*90220*/  @!UPT UIADD3 URZ, URZ, URZ, URZ ;  /* 0x0000003f3f3ff290 */ /* 0x000fe8000fffe03f */
[----:B------:R-:W-:Y:S01]  /*90230*/  STL.64 [R1+0x12e0], R88 ;  /* 0x0012e05801007387 */ /* 0x000fe20000100a00 */
[----:B------:R-:W-:Y:S02]  /*90240*/  STL.64 [R1+0x12e8], R90 ;  /* 0x0012e85a01007387 */ /* 0x000fe40000100a00 */
[----:B------:R-:W2:Y:S05]  /*90250*/  LDL.LU R80, [R1+0x640] ;  /* 0x0006400001507983 */ /* 0x000eaa0000300800 */
[----:B------:R3:W-:Y:S01]  /*90260*/  STL.64 [R1+0x12d0], R84 ;  /* 0x0012d05401007387 */ /* 0x0007e20000100a00 */
[----:B------:R4:W-:Y:S01]  /*90270*/  STL.64 [R1+0x12d8], R86 ;  /* 0x0012d85601007387 */ /* 0x0009e20000100a00 */
[----:B------:R5:W-:Y:S02]  /*90280*/  STL.64 [R1+0x12c0], R76 ;  /* 0x0012c04c01007387 */ /* 0x000be40000100a00 */
[----:B------:R1:W-:Y:S02]  /*90290*/  STL.64 [R1+0x12c8], R78 ;  /* 0x0012c84e01007387 */ /* 0x0003e40000100a00 */
        /* <DEDUP_REMOVED lines=19> */
[----:B---3--:R-:W3:Y:S02]  /*903d0*/  LDL.LU R84, [R1+0x650] ;  /* 0x0006500001547983 */ /* 0x008ee40000300800 */
[----:B------:R-:W3:Y:S01]  /*903e0*/  LDL.LU R85, [R1+0x654] ;  /* 0x0006540001557983 */ /* 0x000ee20000300800 */
[----:B----4-:R-:W3:Y:S01]  /*903f0*/  LDL.LU R86, [R1+0x658] ;  /* 0x0006580001567983 */ /* 0x010ee20000300800 */
[----:B------:R-:W3:Y:S02]  /*90400*/  LDL.LU R87, [R1+0x65c] ;  /* 0x00065c0001577983 */ /* 0x000ee40000300800 */
[----:B------:R-:W4:Y:S02]  /*90410*/  LDL.LU R88, [R1+0x660] ;  /* 0x0006600001587983 */ /* 0x000f240000300800 */
[----:B------:R-:W4:Y:S01]  /*90420*/  LDL.LU R89, [R1+0x664] ;  /* 0x0006640001597983 */ /* 0x000f220000300800 */
[----:B------:R-:W4:Y:S01]  /*90430*/  LDL.LU R90, [R1+0x668] ;  /* 0x00066800015a7983 */ /* 0x000f220000300800 */
[----:B------:R-:W4:Y:S02]  /*90440*/  LDL.LU R91, [R1+0x66c] ;  /* 0x00066c00015b7983 */ /* 0x000f240000300800 */
        /* <DEDUP_REMOVED lines=12> */
[----:B-----5:R-:W5:Y:S02]  /*90510*/  LDL.LU R76, [R1+0x630] ;  /* 0x00063000014c7983 */ /* 0x020f640000300800 */
[----:B------:R-:W5:Y:S01]  /*90520*/  LDL.LU R77, [R1+0x634] ;  /* 0x00063400014d7983 */ /* 0x000f620000300800 */
[----:B-1----:R-:W5:Y:S01]  /*90530*/  LDL.LU R78, [R1+0x638] ;  /* 0x00063800014e7983 */ /* 0x002f620000300800 */
[----:B------:R-:W5:Y:S01]  /*90540*/  LDL.LU R79, [R1+0x63c] ;  /* 0x00063c00014f7983 */ /* 0x000f620000300800 */
[C---:B--2---:R-:W-:Y:S08]  /*90550*/  HMMA.1688.F32.TF32 R244, R240.reuse, R18, R108 ;  /* 0x00000012f0f4723c */ /* 0x044ff0000008106c */
[C---:B------:R-:W-:Y:S08]  /*90560*/  HMMA.1688.F32.TF32 R104, R240.reuse, R14, R104 ;  /* 0x0000000ef068723c */ /* 0x040ff00000081068 */
[----:B------:R-:W-:Y:S07]  /*90570*/  HMMA.1688.F32.TF32 R100, R240, R10, R100 ;  /* 0x0000000af064723c */ /* 0x000fee0000081064 */
[----:B------:R-:W-:Y:S01]  /*90580*/  STL [R1+0x3a1c], R244 ;  /* 0x003a1cf401007387 */ /* 0x000fe20000100800 */
[----:B------:R-:W-:Y:S02]  /*90590*/  STL [R1+0x3a18], R245 ;  /* 0x003a18f501007387 */ /* 0x000fe40000100800 */
[----:B------:R-:W-:Y:S02]  /*905a0*/  STL [R1+0x3a14], R246 ;  /* 0x003a14f601007387 */ /* 0x000fe40000100800 */
[----:B------:R-:W-:Y:S03]  /*905b0*/  STL [R1+0x3a10], R247 ;  /* 0x003a10f701007387 */ /* 0x000fe60000100800 */
[----:B------:R-:W-:Y:S01]  /*905c0*/  STL.64 [R1+0x12b0], R104 ;  /* 0x0012b06801007387 */ /* 0x000fe20000100a00 */
[----:B------:R-:W-:Y:S08]  /*905d0*/  STL.64 [R1+0x12b8], R106 ;  /* 0x0012b86a01007387 */ /* 0x000ff00000100a00 */
[----:B------:R-:W-:Y:S01]  /*905e0*/  MOV R248, R102 ;  /* 0x0000006600f87202 */ /* 0x000fe20000000f00 */
[----:B------:R1:W-:Y:S02]  /*905f0*/  STL.64 [R1+0x12a0], R100 ;  /* 0x0012a06401007387 */ /* 0x0003e40000100a00 */
[----:B------:R-:W-:-:S02]  /*90600*/  IMAD.MOV.U32 R249, RZ, RZ, R103 ;  /* 0x000000fffff97224 */ /* 0x000fc400078e0067 */
[----:B-1----:R-:W-:Y:S08]  /*90610*/  HMMA.1688.F32.TF32 R100, R240, R6, R228 ;  /* 0x00000006f064723c */ /* 0x002ff000000810e4 */
[----:B-----5:R-:W-:Y:S01]  /*90620*/  HMMA.1688.F32.TF32 R76, R232, R42, R76 ;  /* 0x0000002ae84c723c */ /* 0x020fe2000008104c */
[----:B------:R-:W-:Y:S04]  /*90630*/  LDS R240, [R161+0x24480] ;  /* 0x02448000a1f07984 */ /* 0x000fe80000000800 */
[----:B------:R-:W-:Y:S04]  /*90640*/  LDS R242, [R161+0x26480] ;  /* 0x02648000a1f27984 */ /* 0x000fe80000000800 */
[----:B------:R-:W-:Y:S04]  /*90650*/  LDS R241, [R189+0x24480] ;  /* 0x02448000bdf17984 */ /* 0x000fe80000000800 */
[----:B------:R-:W1:Y:S03]  /*90660*/  LDS R243, [R189+0x26480] ;  /* 0x02648000bdf37984 */ /* 0x000e660000000800 */
[----:B------:R-:W-:Y:S01]  /*90670*/  IMAD.MOV.U32 R250, RZ, RZ, R100 ;  /* 0x000000fffffa7224 */ /* 0x000fe200078e0064 */
[----:B------:R-:W-:Y:S01]  /*90680*/  MOV R251, R101 ;  /* 0x0000006500fb7202 */ /* 0x000fe20000000f00 */
[----:B------:R-:W-:-:S02]  /*90690*/  IMAD.MOV.U32 R244, RZ, RZ, R102 ;  /* 0x000000fffff47224 */ /* 0x000fc400078e0066 */
[----:B------:R-:W-:Y:S02]  /*906a0*/  IMAD.MOV.U32 R245, RZ, RZ, R103 ;  /* 0x000000fffff57224 */ /* 0x000fe400078e0067 */
[C---:B---3--:R-:W-:Y:S01]  /*906b0*/  HMMA.1688.F32.TF32 R100, R232.reuse, R66, R224 ;  /* 0x00000042e864723c */ /* 0x048fe200000810e0 */
[----:B------:R-:W-:Y:S11]  /*906c0*/  STL.64 [R1+0x3a38], R250 ;  /* 0x003a38fa01007387 */ /* 0x000ff60000100a00 */
[----:B------:R-:W-:Y:S11]  /*906d0*/  @!UPT UIADD3 URZ, URZ, URZ, URZ ;  /* 0x0000003f3f3ff290 */ /* 0x000ff6000fffe03f */
[----:B------:R-:W-:Y:S01]  /*906e0*/  @!UPT UIADD3 URZ, URZ, URZ, URZ ;  /* 0x0000003f3f3ff290 */ /* 0x000fe2000fffe03f */
[----:B------:R-:W-:Y:S01]  /*906f0*/  MOV R246, R100 ;  /* 0x0000006400f67202 */ /* 0x000fe20000000f00 */
[----:B------:R-:W-:Y:S02]  /*90700*/  IMAD.MOV.U32 R247, RZ, RZ, R101 ;  /* 0x000000fffff77224 */ /* 0x000fe400078e0065 */
[----:B------:R-:W-:Y:S01]  /*90710*/  IMAD.MOV.U32 R17, RZ, RZ, R102 ;  /* 0x000000ffff117224 */ /* 0x000fe200078e0066 */
[----:B------:R-:W-:Y:S02]  /*90720*/  MOV R16, R103 ;  /* 0x0000006700107202 */ /* 0x000fe40000000f00 */
[C---:B------:R-:W-:Y:S08]  /*90730*/  HMMA.1688.F32.TF32 R100, R232.reuse, R62, R96 ;  /* 0x0000003ee864723c */ /* 0x040ff00000081060 */
[C---:B------:R-:W-:Y:S08]  /*90740*/  HMMA.1688.F32.TF32 R96, R232.reuse, R58, R92 ;  /* 0x0000003ae860723c */ /* 0x040ff0000008105c */
[C---:B----4-:R-:W-:Y:S08]  /*90750*/  HMMA.1688.F32.TF32 R92, R232.reuse, R54, R88 ;  /* 0x00000036e85c723c */ /* 0x050ff00000081058 */
[C---:B------:R-:W-:Y:S08]  /*90760*/  HMMA.1688.F32.TF32 R88, R232.reuse, R50, R84 ;  /* 0x00000032e858723c */ /* 0x040ff00000081054 */
[----:B------:R-:W-:Y:S01]  /*90770*/  HMMA.1688.F32.TF32 R84, R232, R46, R80 ;  /* 0x0000002ee854723c */ /* 0x000fe20000081050 */
[----:B------:R-:W-:Y:S04]  /*90780*/  STL.64 [R1+0x3a30], R248 ;  /* 0x003a30f801007387 */ /* 0x000fe80000100a00 */
[----:B------:R-:W-:Y:S01]  /*90790*/  STL.64 [R1+0x830], R100 ;  /* 0x0008306401007387 */ /* 0x000fe20000100a00 */
[----:B------:R-:W-:Y:S02]  /*907a0*/  STL.64 [R1+0x838], R102 ;  /* 0x0008386601007387 */ /* 0x000fe40000100a00 */
[----:B------:R-:W-:Y:S02]  /*907b0*/  STL.64 [R1+0x8a0], R96 ;  /* 0x0008a06001007387 */ /* 0x000fe40000100a00 */
[----:B------:R-:W-:Y:S01]  /*907c0*/  STL.64 [R1+0x8a8], R98 ;  /* 0x0008a86201007387 */ /* 0x000fe20000100a00 */
[----:B------:R-:W-:Y:S01]  /*907d0*/  STL.64 [R1+0xa30], R92 ;  /* 0x000a305c01007387 */ /* 0x000fe20000100a00 */
[----:B------:R-:W-:Y:S03]  /*907e0*/  STL.64 [R1+0xa38], R94 ;  /* 0x000a385e01007387 */ /* 0x000fe60000100a00 */
[----:B------:R-:W-:Y:S02]  /*907f0*/  STL.64 [R1+0xef0], R88 ;  /* 0x000ef05801007387 */ /* 0x000fe40000100a00 */
[----:B------:R-:W-:Y:S01]  /*90800*/  STL.64 [R1+0xef8], R90 ;  /* 0x000ef85a01007387 */ /* 0x000fe20000100a00 */
[----:B------:R-:W2:Y:S05]  /*90810*/  LDL.LU R80, [R1+0x420] ;  /* 0x0004200001507983 */ /* 0x000eaa0000300800 */
[----:B------:R3:W-:Y:S02]  /*90820*/  STL.64 [R1+0xee0], R84 ;  /* 0x000ee05401007387 */ /* 0x0007e40000100a00 */
[----:B------:R4:W-:Y:S02]  /*90830*/  STL.64 [R1+0xee8], R86 ;  /* 0x000ee85601007387 */ /* 0x0009e40000100a00 */
[----:B------:R5:W-:Y:S01]  /*90840*/  STL.64 [R1+0xb70], R76 ;  /* 0x000b704c01007387 */ /* 0x000be20000100a00 */
        /* <DEDUP_REMOVED lines=11> */
[----:B------:R-:W2:Y:S02]  /*90900*/  LDL.LU R111, [R1+0x62c] ;  /* 0x00062c00016f7983 */ /* 0x000ea40000300800 */
[----:B---3--:R-:W-:-:S02]  /*90910*/  IMAD.MOV.U32 R84, RZ, RZ, R163 ;  /* 0x000000ffff547224 */ /* 0x008fc400078e00a3 */
[----:B------:R-:W-:Y:S01]  /*90920*/  IMAD.MOV.U32 R85, RZ, RZ, R190 ;  /* 0x000000ffff557224 */ /* 0x000fe200078e00be */
[----:B------:R-:W3:Y:S01]  /*90930*/  LDL.LU R163, [R1+0x3c14] ;  /* 0x003c140001a37983 */ /* 0x000ee20000300800 */
[----:B------:R-:W3:Y:S01]  /*90940*/  LDL.LU R190, [R1+0x3c10] ;  /* 0x003c100001be7983 */ /* 0x000ee20000300800 */
[----:B----4-:R-:W-:Y:S01]  /*90950*/  MOV R86, R191 ;  /* 0x000000bf00567202 */ /* 0x010fe20000000f00 */
[----:B------:R-:W-:Y:S01]  /*90960*/  IMAD.MOV.U32 R87, RZ, RZ, R252 ;  /* 0x000000ffff577224 */ /* 0x000fe200078e00fc */
        /* <DEDUP_REMOVED lines=21> */
[----:B------:R-:W4:Y:S01]  /*90ac0*/  LDL.LU R99, [R1+0x5dc] ;  /* 0x0005dc0001637983 */ /* 0x000f220000300800 */
[----:B-----5:R-:W-:Y:S01]  /*90ad0*/  MOV R76, R162 ;  /* 0x000000a2004c7202 */ /* 0x020fe20000000f00 */
[----:B------:R-:W-:-:S02]  /*90ae0*/  IMAD.MOV.U32 R77, RZ, RZ, R160 ;  /* 0x000000ffff4d7224 */ /* 0x000fc400078e00a0 */
[----:B-1----:R-:W-:Y:S01]  /*90af0*/  IMAD.MOV.U32 R78, RZ, RZ, R2 ;  /* 0x000000ffff4e7224 */ /* 0x002fe200078e0002 */
[----:B------:R-:W-:Y:S01]  /*90b00*/  MOV R79, R0 ;  /* 0x00000000004f7202 */ /* 0x000fe20000000f00 */
[----:B------:R-:W-:Y:S08]  /*90b10*/  HMMA.1688.F32.TF32 R84, R232, R6, R84 ;  /* 0x00000006e854723c */ /* 0x000ff00000081054 */
[----:B------:R-:W-:Y:S08]  /*90b20*/  HMMA.1688.F32.TF32 R76, R236, R62, R76 ;  /* 0x0000003eec4c723c */ /* 0x000ff0000008104c */
[C---:B--2---:R-:W-:Y:S08]  /*90b30*/  HMMA.1688.F32.TF32 R104, R232.reuse, R34, R104 ;  /* 0x00000022e868723c */ /* 0x044ff00000081068 */
[----:B------:R-:W-:Y:S01]  /*90b40*/  HMMA.1688.F32.TF32 R108, R232, R38, R108 ;  /* 0x00000026e86c723c */ /* 0x000fe2000008106c */
[----:B---3--:R-:W-:-:S02]  /*90b50*/  IMAD.MOV.U32 R95, RZ, RZ, R163 ;  /* 0x000000ffff5f7224 */ /* 0x008fc400078e00a3 */
[----:B------:R-:W-:Y:S01]  /*90b60*/  IMAD.MOV.U32 R94, RZ, RZ, R190 ;  /* 0x000000ffff5e7224 */ /* 0x000fe200078e00be */
[----:B----4-:R-:W-:Y:S01]  /*90b70*/  MOV R93, R191 ;  /* 0x000000bf005d7202 */ /* 0x010fe20000000f00 */
[----:B------:R-:W-:-:S11]  /*90b80*/  IMAD.MOV.U32 R92, RZ, RZ, R252 ;  /* 0x000000ffff5c7224 */ /* 0x000fd600078e00fc */
[----:B------:R-:W-:Y:S02]  /*90b90*/  IMAD.MOV.U32 R252, RZ, RZ, R104 ;  /* 0x000000fffffc7224 */ /* 0x000fe400078e0068 */
[----:B------:R-:W-:Y:S01]  /*90ba0*/  IMAD.MOV.U32 R191, RZ, RZ, R105 ;  /* 0x000000ffffbf7224 */ /* 0x000fe200078e0069 */
[----:B------:R-:W-:Y:S01]  /*90bb0*/  MOV R190, R106 ;  /* 0x0000006a00be7202 */ /* 0x000fe20000000f00 */
[----:B------:R-:W-:Y:S02]  /*90bc0*/  IMAD.MOV.U32 R163, RZ, RZ, R107 ;  /* 0x000000ffffa37224 */ /* 0x000fe400078e006b */
[C---:B------:R-:W-:Y:S08]  /*90bd0*/  HMMA.1688.F32.TF32 R104, R232.reuse, R30, R100 ;  /* 0x0000001ee868723c */ /* 0x040ff00000081064 */
[C---:B------:R-:W-:Y:S08]  /*90be0*/  HMMA.1688.F32.TF32 R100, R232.reuse, R26, R228 ;  /* 0x0000001ae864723c */ /* 0x040ff000000810e4 */
[C---:B------:R-:W-:Y:S08]  /*90bf0*/  HMMA.1688.F32.TF32 R96, R232.reuse, R18, R96 ;  /* 0x00000012e860723c */ /* 0x040ff00000081060 */
[C---:B------:R-:W-:Y:S08]  /*90c00*/  HMMA.1688.F32.TF32 R92, R232.reuse, R14, R92 ;  /* 0x0000000ee85c723c */ /* 0x040ff0000008105c */
[----:B------:R-:W-:Y:S08]  /*90c10*/  HMMA.1688.F32.TF32 R88, R232, R10, R88 ;  /* 0x0000000ae858723c */ /* 0x000ff00000081058 */
[----:B------:R-:W-:Y:S01]  /*90c20*/  HMMA.1688.F32.TF32 R80, R236, R66, R80 ;  /* 0x00000042ec50723c */ /* 0x000fe20000081050 */
[----:B------:R-:W-:Y:S01]  /*90c30*/  STL.64 [R1+0xb60], R108 ;  /* 0x000b606c01007387 */ /* 0x000fe20000100a00 */
[----:B------:R-:W-:Y:S02]  /*90c40*/  STL.64 [R1+0xb68], R110 ;  /* 0x000b686e01007387 */ /* 0x000fe40000100a00 */
[----:B------:R-:W-:Y:S02]  /*90c50*/  STL [R1+0x3a04], R163 ;  /* 0x003a04a301007387 */ /* 0x000fe40000100800 */
[----:B------:R-:W-:Y:S01]  /*90c60*/  STL [R1+0x3a00], R190 ;  /* 0x003a00be01007387 */ /* 0x000fe20000100800 */
[----:B------:R1:W-:Y:S01]  /*90c70*/  STL [R1+0x39fc], R191 ;  /* 0x0039fcbf01007387 */ /* 0x0003e20000100800 */
[----:B------:R2:W-:Y:S02]  /*90c80*/  STL [R1+0x39f8], R252 ;  /* 0x0039f8fc01007387 */ /* 0x0005e40000100800 */
[----:B-1----:R-:W-:-:S02]  /*90c90*/  IMAD.MOV.U32 R191, RZ, RZ, R102 ;  /* 0x000000ffffbf7224 */ /* 0x002fc400078e0066 */
[----:B--2---:R-:W-:Y:S01]  /*90ca0*/  IMAD.MOV.U32 R252, RZ, RZ, R103 ;  /* 0x000000fffffc7224 */ /* 0x004fe200078e0067 */
[----:B------:R-:W-:Y:S01]  /*90cb0*/  STL.64 [R1+0x1280], R104 ;  /* 0x0012806801007387 */ /* 0x000fe20000100a00 */
[----:B------:R-:W-:Y:S02]  /*90cc0*/  STL.64 [R1+0x1288], R106 ;  /* 0x0012886a01007387 */ /* 0x000fe40000100a00 */
[----:B------:R-:W-:Y:S01]  /*90cd0*/  STL [R1+0x3a0c], R191 ;  /* 0x003a0cbf01007387 */ /* 0x000fe20000100800 */
[----:B------:R-:W-:Y:S01]  /*90ce0*/  STL [R1+0x3a08], R252 ;  /* 0x003a08fc01007387 */ /* 0x000fe20000100800 */
[----:B------:R-:W-:Y:S02]  /*90cf0*/  STL.64 [R1+0x1258], R98 ;  /* 0x0012586201007387 */ /* 0x000fe40000100a00 */
[----:B------:R-:W-:Y:S01]  /*90d00*/  IMAD.MOV.U32 R163, RZ, RZ, R100 ;  /* 0x000000ffffa37224 */ /* 0x000fe200078e0064 */
[----:B------:R-:W-:Y:S01]  /*90d10*/  MOV R190, R101 ;  /* 0x0000006500be7202 */ /* 0x000fe20000000f00 */
[----:B------:R-:W-:Y:S01]  /*90d20*/  STL.64 [R1+0x1240], R92 ;  /* 0x0012405c01007387 */ /* 0x000fe20000100a00 */
[----:B------:R-:W-:Y:S01]  /*90d30*/  HMMA.1688.F32.TF32 R100, R232, R22, R224 ;  /* 0x00000016e864723c */ /* 0x000fe200000810e0 */
[----:B------:R-:W-:Y:S02]  /*90d40*/  STL.64 [R1+0x1248], R94 ;  /* 0x0012485e01007387 */ /* 0x000fe40000100a00 */
[----:B------:R-:W-:Y:S01]  /*90d50*/  STL.64 [R1+0x1230], R88 ;  /* 0x0012305801007387 */ /* 0x000fe20000100a00 */
[----:B------:R-:W-:Y:S01]  /*90d60*/  STL.64 [R1+0x1238], R90 ;  /* 0x0012385a01007387 */ /* 0x000fe20000100a00 */
[----:B------:R1:W-:Y:S02]  /*90d70*/  STL.64 [R1+0xb50], R84 ;  /* 0x000b505401007387 */ /* 0x0003e40000100a00 */
[----:B------:R2:W-:Y:S01]  /*90d80*/  STL.64 [R1+0xb58], R86 ;  /* 0x000b585601007387 */ /* 0x0005e20000100a00 */
[----:B-1----:R-:W3:Y:S01]  /*90d90*/  LDL.LU R84, [R1+0x2f0] ;  /* 0x0002f00001547983 */ /* 0x002ee20000300800 */
[----:B------:R-:W-:Y:S02]  /*90da0*/  STL.64 [R1+0xed0], R80 ;  /* 0x000ed05001007387 */ /* 0x000fe40000100a00 */
[----:B------:R-:W-:Y:S02]  /*90db0*/  STL.64 [R1+0xed8], R82 ;  /* 0x000ed85201007387 */ /* 0x000fe40000100a00 */
[----:B------:R1:W-:Y:S01]  /*90dc0*/  STL.64 [R1+0xec0], R76 ;  /* 0x000ec04c01007387 */ /* 0x0003e20000100a00 */
[----:B------:R4:W-:Y:S01]  /*90dd0*/  STL.64 [R1+0xec8], R78 ;  /* 0x000ec84e01007387 */ /* 0x0009e20000100a00 */
[----:B------:R-:W3:Y:S02]  /*90de0*/  LDL.LU R85, [R1+0x2f4] ;  /* 0x0002f40001557983 */ /* 0x000ee40000300800 */
[----:B--2---:R-:W3:Y:S02]  /*90df0*/  LDL.LU R86, [R1+0x2f8] ;  /* 0x0002f80001567983 */ /* 0x004ee40000300800 */
[----:B------:R-:W3:Y:S01]  /*90e00*/  LDL.LU R87, [R1+0x2fc] ;  /* 0x0002fc0001577983 */ /* 0x000ee20000300800 */
        /* <DEDUP_REMOVED lines=10> */
[----:B------:R-:W2:Y:S01]  /*90eb0*/  LDL.LU R230, [R1+0x258] ;  /* 0x0002580001e67983 */ /* 0x000ea20000300800 */
[----:B------:R-:W-:Y:S01]  /*90ec0*/  MOV R162, R100 ;  /* 0x0000006400a27202 */ /* 0x000fe20000000f00 */
[----:B------:R-:W2:Y:S01]  /*90ed0*/  LDL.LU R231, [R1+0x25c] ;  /* 0x00025c0001e77983 */ /* 0x000ea20000300800 */
[----:B------:R-:W-:-:S02]  /*90ee0*/  IMAD.MOV.U32 R160, RZ, RZ, R101 ;  /* 0x000000ffffa07224 */ /* 0x000fc400078e0065 */
[----:B------:R-:W2:Y:S02]  /*90ef0*/  LDL.LU R100, [R1+0x260] ;  /* 0x0002600001647983 */ /* 0x000ea40000300800 */
[----:B------:R-:W-:Y:S01]  /*90f00*/  IMAD.MOV.U32 R2, RZ, RZ, R102 ;  /* 0x000000ffff027224 */ /* 0x000fe200078e0066 */
[----:B------:R-:W2:Y:S01]  /*90f10*/  LDL.LU R101, [R1+0x264] ;  /* 0x0002640001657983 */ /* 0x000ea20000300800 */
[----:B------:R-:W-:Y:S01]  /*90f20*/  MOV R0, R103 ;  /* 0x0000006700007202 */ /* 0x000fe20000000f00 */
        /* <DEDUP_REMOVED lines=30> */
[----:B-1----:R-:W2:Y:S01]  /*91110*/  LDL.LU R76, [R1+0x3d0] ;  /* 0x0003d000014c7983 */ /* 0x002ea20000300800 */
[----:B------:R-:W2:Y:S02]  /*91120*/  LDL.LU R77, [R1+0x3d4] ;  /* 0x0003d400014d7983 */ /* 0x000ea40000300800 */
[----:B----4-:R-:W2:Y:S02]  /*91130*/  LDL.LU R78, [R1+0x3d8] ;  /* 0x0003d800014e7983 */ /* 0x010ea40000300800 */
[----:B------:R-:W2:Y:S01]  /*91140*/  LDL.LU R79, [R1+0x3dc] ;  /* 0x0003dc00014f7983 */ /* 0x000ea20000300800 */
[----:B------:R-:W4:Y:S01]  /*91150*/  LDL.LU R152, [R1+0x3f0] ;  /* 0x0003f00001987983 */ /* 0x000f220000300800 */
[----:B------:R-:W4:Y:S02]  /*91160*/  LDL.LU R153, [R1+0x3f4] ;  /* 0x0003f40001997983 */ /* 0x000f240000300800 */
[----:B------:R-:W4:Y:S02]  /*91170*/  LDL.LU R154, [R1+0x3f8] ;  /* 0x0003f800019a7983 */ /* 0x000f240000300800 */
[----:B------:R-:W4:Y:S01]  /*91180*/  LDL.LU R155, [R1+0x3fc] ;  /* 0x0003fc00019b7983 */ /* 0x000f220000300800 */
        /* <DEDUP_REMOVED lines=27> */
[----:B------:R-:W-:Y:S01]  /*91340*/  IMAD.MOV.U32 R191, RZ, RZ, R96 ;  /* 0x000000ffffbf7224 */ /* 0x000fe200078e0060 */
[----:B------:R-:W5:Y:S01]  /*91350*/  LDL.LU R227, [R1+0x33c] ;  /* 0x00033c0001e37983 */ /* 0x000f620000300800 */
[----:B------:R-:W-:-:S02]  /*91360*/  IMAD.MOV.U32 R252, RZ, RZ, R97 ;  /* 0x000000fffffc7224 */ /* 0x000fc400078e0061 */
        /* <DEDUP_REMOVED lines=8> */
[C---:B--2---:R-:W-:Y:S08]  /*913f0*/  HMMA.1688.F32.TF32 R232, R236.reuse, R58, R156 ;  /* 0x0000003aece8723c */ /* 0x044ff0000008109c */
[C---:B----4-:R-:W-:Y:S08]  /*91400*/  HMMA.1688.F32.TF32 R156, R236.reuse, R54, R152 ;  /* 0x00000036ec9c723c */ /* 0x050ff00000081098 */
[C---:B---3--:R-:W-:Y:S08]  /*91410*/  HMMA.1688.F32.TF32 R152, R236.reuse, R50, R148 ;  /* 0x00000032ec98723c */ /* 0x048ff00000081094 */
[----:B------:R-:W-:Y:S01]  /*91420*/  HMMA.1688.F32.TF32 R148, R236, R46, R76 ;  /* 0x0000002eec94723c */ /* 0x000fe2000008104c */
[----:B------:R-:W-:Y:S01]  /*91430*/  STL.64 [R1+0xeb0], R232 ;  /* 0x000eb0e801007387 */ /* 0x000fe20000100a00 */
[----:B------:R-:W-:Y:S05]  /*91440*/  STL.64 [R1+0xeb8], R234 ;  /* 0x000eb8ea01007387 */ /* 0x000fea0000100a00 */
[----:B------:R-:W-:Y:S02]  /*91450*/  STL.64 [R1+0xea0], R156 ;  /* 0x000ea09c01007387 */ /* 0x000fe40000100a00 */
[----:B------:R-:W-:Y:S01]  /*91460*/  STL.64 [R1+0xea8], R158 ;  /* 0x000ea89e01007387 */ /* 0x000fe20000100a00 */
[----:B------:R-:W2:Y:S05]  /*91470*/  LDL.LU R76, [R1+0x5a0] ;  /* 0x0005a000014c7983 */ /* 0x000eaa0000300800 */
[----:B------:R-:W-:Y:S02]  /*91480*/  STL.64 [R1+0xe90], R152 ;  /* 0x000e909801007387 */ /* 0x000fe40000100a00 */
[----:B------:R-:W-:Y:S06]  /*91490*/  STL.64 [R1+0xe98], R154 ;  /* 0x000e989a01007387 */ /* 0x000fec0000100a00 */
[----:B------:R-:W-:Y:S01]  /*914a0*/  STL.64 [R1+0xe80], R148 ;  /* 0x000e809401007387 */ /* 0x000fe20000100a00 */
[----:B------:R1:W-:Y:S01]  /*914b0*/  STL.64 [R1+0xe88], R150 ;  /* 0x000e889601007387 */ /* 0x0003e20000100a00 */
[----:B------:R-:W2:Y:S02]  /*914c0*/  LDL.LU R77, [R1+0x5a4] ;  /* 0x0005a400014d7983 */ /* 0x000ea40000300800 */
[----:B------:R-:W2:Y:S02]  /*914d0*/  LDL.LU R78, [R1+0x5a8] ;  /* 0x0005a800014e7983 */ /* 0x000ea40000300800 */
[----:B------:R-:W2:Y:S01]  /*914e0*/  LDL.LU R79, [R1+0x5ac] ;  /* 0x0005ac00014f7983 */ /* 0x000ea20000300800 */
[C---:B-----5:R-:W-:Y:S08]  /*914f0*/  HMMA.1688.F32.TF32 R96, R240.reuse, R50, R96 ;  /* 0x00000032f060723c */ /* 0x060ff00000081060 */
[----:B------:R-:W-:Y:S08]  /*91500*/  HMMA.1688.F32.TF32 R92, R240, R46, R92 ;  /* 0x0000002ef05c723c */ /* 0x000ff0000008105c */
[C---:B-1----:R-:W-:Y:S08]  /*91510*/  HMMA.1688.F32.TF32 R148, R236.reuse, R42, R144 ;  /* 0x0000002aec94723c */ /* 0x042ff00000081090 */
        /* <DEDUP_REMOVED lines=45> */
[----:B------:R3:W-:Y:S03]  /*917f0*/  STL.64 [R1+0xd58], R102 ;  /* 0x000d586601007387 */ /* 0x0007e60000100a00 */
[----:B------:R-:W-:Y:S04]  /*91800*/  LDS R234, [R161+0x26580] ;  /* 0x02658000a1ea7984 */ /* 0x000fe80000000800 */
[----:B------:R-:W-:Y:S04]  /*91810*/  LDS R233, [R189+0x24580] ;  /* 0x02458000bde97984 */ /* 0x000fe80000000800 */
[----:B------:R-:W4:Y:S01]  /*91820*/  LDS R235, [R189+0x26580] ;  /* 0x02658000bdeb7984 */ /* 0x000f220000000800 */
[C---:B---3--:R-:W-:Y:S11]  /*91830*/  HMMA.1688.F32.TF32 R100, R240.reuse, R54, R224 ;  /* 0x00000036f064723c */ /* 0x048ff600000810e0 */
[----:B------:R-:W-:Y:S11]  /*91840*/  @!UPT UIADD3 URZ, URZ, URZ, URZ ;  /* 0x0000003f3f3ff290 */ /* 0x000ff6000fffe03f */
[----:B------:R-:W-:Y:S01]  /*91850*/  @!UPT UIADD3 URZ, URZ, URZ, URZ ;  /* 0x0000003f3f3ff290 */ /* 0x000fe2000fffe03f */
        /* <DEDUP_REMOVED lines=16> */
[----:B-----5:R-:W5:Y:S01]  /*91960*/  LDL.LU R84, [R1+0x460] ;  /* 0x0004600001547983 */ /* 0x020f620000300800 */
[C---:B--2---:R-:W-:Y:S11]  /*91970*/  HMMA.1688.F32.TF32 R76, R240.reuse, R30, R76 ;  /* 0x0000001ef04c723c */ /* 0x044ff6000008104c */
[----:B------:R-:W-:Y:S11]  /*91980*/  @!UPT UIADD3 URZ, URZ, URZ, URZ ;  /* 0x0000003f3f3ff290 */ /* 0x000ff6000fffe03f */
[----:B------:R-:W-:Y:S01]  /*91990*/  @!UPT UIADD3 URZ, URZ, URZ, URZ ;  /* 0x0000003f3f3ff290 */ /* 0x000fe2000fffe03f */
[----:B------:R2:W-:Y:S01]  /*919a0*/  STL.64 [R1+0xb10], R76 ;  /* 0x000b104c01007387 */ /* 0x0005e20000100a00 */
[----:B------:R2:W-:Y:S02]  /*919b0*/  STL.64 [R1+0xb18], R78 ;  /* 0x000b184e01007387 */ /* 0x0005e40000100a00 */
[----:B------:R-:W5:Y:S02]  /*919c0*/  LDL.LU R85, [R1+0x464] ;  /* 0x0004640001557983 */ /* 0x000f640000300800 */
[----:B-1----:R-:W5:Y:S01]  /*919d0*/  LDL.LU R86, [R1+0x468] ;  /* 0x0004680001567983 */ /* 0x002f620000300800 */
[----:B------:R-:W5:Y:S01]  /*919e0*/  LDL.LU R87, [R1+0x46c] ;  /* 0x00046c0001577983 */ /* 0x000f620000300800 */
        /* <DEDUP_REMOVED lines=84> */
[----:B--2---:R-:W2:Y:S02]  /*91f30*/  LDL.LU R76, [R1+0x2b0] ;  /* 0x0002b000014c7983 */ /* 0x004ea40000300800 */
[----:B------:R-:W2:Y:S02]  /*91f40*/  LDL.LU R77, [R1+0x2b4] ;  /* 0x0002b400014d7983 */ /* 0x000ea40000300800 */
[----:B------:R-:W2:Y:S01]  /*91f50*/  LDL.LU R78, [R1+0x2b8] ;  /* 0x0002b800014e7983 */ /* 0x000ea20000300800 */
[----:B------:R-:W2:Y:S01]  /*91f60*/  LDL.LU R79, [R1+0x2bc] ;  /* 0x0002bc00014f7983 */ /* 0x000ea20000300800 */
[C---:B---3--:R-:W-:Y:S08]  /*91f70*/  HMMA.1688.F32.TF32 R156, R240.reuse, R26, R156 ;  /* 0x0000001af09c723c */ /* 0x048ff0000008109c */
[C---:B----4-:R-:W-:Y:S08]  /*91f80*/  HMMA.1688.F32.TF32 R152, R240.reuse, R22, R152 ;  /* 0x00000016f098723c */ /* 0x050ff00000081098 */
[C---:B------:R-:W-:Y:S08]  /*91f90*/  HMMA.1688.F32.TF32 R148, R240.reuse, R18, R148 ;  /* 0x00000012f094723c */ /* 0x040ff00000081094 */
[C---:B------:R-:W-:Y:S08]  /*91fa0*/  HMMA.1688.F32.TF32 R144, R240.reuse, R14, R144 ;  /* 0x0000000ef090723c */ /* 0x040ff00000081090 */
[C---:B------:R-:W-:Y:S08]  /*91fb0*/  HMMA.1688.F32.TF32 R140, R240.reuse, R10, R140 ;  /* 0x0000000af08c723c */ /* 0x040ff0000008108c */
[----:B-----5:R-:W-:Y:S08]  /*91fc0*/  HMMA.1688.F32.TF32 R240, R240, R6, R136 ;  /* 0x00000006f0f0723c */ /* 0x020ff00000081088 */
[C---:B------:R-:W-:Y:S08]  /*91fd0*/  HMMA.1688.F32.TF32 R132, R236.reuse, R66, R132 ;  /* 0x00000042ec84723c */ /* 0x040ff00000081084 */
[C---:B------:R-:W-:Y:S08]  /*91fe0*/  HMMA.1688.F32.TF32 R128, R236.reuse, R62, R128 ;  /* 0x0000003eec80723c */ /* 0x040ff00000081080 */
[C---:B------:R-:W-:Y:S01]  /*91ff0*/  HMMA.1688.F32.TF32 R124, R236.reuse, R58, R124 ;  /* 0x0000003aec7c723c */ /* 0x040fe2000008107c */
[----:B------:R-:W-:Y:S01]  /*92000*/  STL.64 [R1+0xb00], R156 ;  /* 0x000b009c01007387 */ /* 0x000fe20000100a00 */
[----:B------:R1:W-:Y:S06]  /*92010*/  STL.64 [R1+0xb08], R158 ;  /* 0x000b089e01007387 */ /* 0x0003ec0000100a00 */
[C---:B------:R-:W-:Y:S01]  /*92020*/  HMMA.1688.F32.TF32 R120, R236.reuse, R54, R120 ;  /* 0x00000036ec78723c */ /* 0x040fe20000081078 */
[----:B-1----:R-:W3:Y:S01]  /*92030*/  LDL.LU.64 R158, [R1+0x3c00] ;  /* 0x003c0000019e7983 */ /* 0x002ee20000300a00 */
[----:B------:R-:W3:Y:S02]  /*92040*/  LDL.LU.64 R156, [R1+0x3bf8] ;  /* 0x003bf800019c7983 */ /* 0x000ee40000300a00 */
[----:B------:R-:W-:Y:S02]  /*92050*/  STL.64 [R1+0xaf0], R152 ;  /* 0x000af09801007387 */ /* 0x000fe40000100a00 */
[----:B------:R1:W-:Y:S02]  /*92060*/  STL.64 [R1+0xaf8], R154 ;  /* 0x000af89a01007387 */ /* 0x0003e40000100a00 */
[C---:B------:R-:W-:Y:S01]  /*92070*/  HMMA.1688.F32.TF32 R116, R236.reuse, R50, R116 ;  /* 0x00000032ec74723c */ /* 0x040fe20000081074 */
[----:B-1----:R-:W4:Y:S01]  /*92080*/  LDL.LU.64 R154, [R1+0x3bf0] ;  /* 0x003bf000019a7983 */ /* 0x002f220000300a00 */
[----:B------:R-:W4:Y:S02]  /*92090*/  LDL.LU.64 R152, [R1+0x3be8] ;  /* 0x003be80001987983 */ /* 0x000f240000300a00 */
[----:B------:R-:W-:Y:S02]  /*920a0*/  STL.64 [R1+0xae0], R148 ;  /* 0x000ae09401007387 */ /* 0x000fe40000100a00 */
[----:B------:R1:W-:Y:S02]  /*920b0*/  STL.64 [R1+0xae8], R150 ;  /* 0x000ae89601007387 */ /* 0x0003e40000100a00 */
[C---:B------:R-:W-:Y:S01]  /*920c0*/  HMMA.1688.F32.TF32 R112, R236.reuse, R46, R112 ;  /* 0x0000002eec70723c */ /* 0x040fe20000081070 */
[----:B-1----:R-:W5:Y:S01]  /*920d0*/  LDL.LU.64 R150, [R1+0x3be0] ;  /* 0x003be00001967983 */ /* 0x002f620000300a00 */
[----:B------:R-:W5:Y:S02]  /*920e0*/  LDL.LU.64 R148, [R1+0x3bd8] ;  /* 0x003bd80001947983 */ /* 0x000f640000300a00 */
[----:B------:R-:W-:Y:S02]  /*920f0*/  STL.64 [R1+0xad0], R144 ;  /* 0x000ad09001007387 */ /* 0x000fe40000100a00 */
[----:B------:R1:W-:Y:S02]  /*92100*/  STL.64 [R1+0xad8], R146 ;  /* 0x000ad89201007387 */ /* 0x0003e40000100a00 */
[C---:B------:R-:W-:Y:S01]  /*92110*/  HMMA.1688.F32.TF32 R108, R236.reuse, R42, R108 ;  /* 0x0000002aec6c723c */ /* 0x040fe2000008106c */
[----:B-1----:R-:W3:Y:S01]  /*92120*/  LDL.LU.64 R146, [R1+0x3bd0] ;  /* 0x003bd00001927983 */ /* 0x002ee20000300a00 */
[----:B------:R-:W3:Y:S02]  /*92130*/  LDL.LU.64 R144, [R1+0x3bc8] ;  /* 0x003bc80001907983 */ /* 0x000ee40000300a00 */
[----:B------:R-:W-:Y:S02]  /*92140*/  STL.64 [R1+0xac0], R140 ;  /* 0x000ac08c01007387 */ /* 0x000fe40000100a00 */
[----:B------:R1:W-:Y:S02]  /*92150*/  STL.64 [R1+0xac8], R142 ;  /* 0x000ac88e01007387 */ /* 0x0003e40000100a00 */
[C---:B------:R-:W-:Y:S01]  /*92160*/  HMMA.1688.F32.TF32 R104, R236.reuse, R38, R104 ;  /* 0x00000026ec68723c */ /* 0x040fe20000081068 */
[----:B-1----:R-:W3:Y:S01]  /*92170*/  LDL.LU.64 R142, [R1+0x3bc0] ;  /* 0x003bc000018e7983 */ /* 0x002ee20000300a00 */
[----:B------:R-:W3:Y:S02]  /*92180*/  LDL.LU.64 R140, [R1+0x3bb8] ;  /* 0x003bb800018c7983 */ /* 0x000ee40000300a00 */
[----:B------:R-:W3:Y:S02]  /*92190*/  LDL.LU.64 R138, [R1+0x3bb0] ;  /* 0x003bb000018a7983 */ /* 0x000ee40000300a00 */
[----:B------:R-:W3:Y:S01]  /*921a0*/  LDL.LU.64 R136, [R1+0x3ba8] ;  /* 0x003ba80001887983 */ /* 0x000ee20000300a00 */
[----:B------:R-:W-:Y:S01]  /*921b0*/  STL.64 [R1+0xab0], R240 ;  /* 0x000ab0f001007387 */ /* 0x000fe20000100a00 */
[----:B------:R-:W-:Y:S02]  /*921c0*/  STL.64 [R1+0xab8], R242 ;  /* 0x000ab8f201007387 */ /* 0x000fe40000100a00 */
[----:B------:R-:W-:Y:S02]  /*921d0*/  STL.64 [R1+0xaa0], R132 ;  /* 0x000aa08401007387 */ /* 0x000fe40000100a00 */
[----:B------:R1:W-:Y:S01]  /*921e0*/  STL.64 [R1+0xaa8], R134 ;  /* 0x000aa88601007387 */ /* 0x0003e20000100a00 */
[C---:B------:R-:W-:Y:S08]  /*921f0*/  HMMA.1688.F32.TF32 R100, R236.reuse, R34, R100 ;  /* 0x00000022ec64723c */ /* 0x040ff00000081064 */
[C---:B------:R-:W-:Y:S08]  /*92200*/  HMMA.1688.F32.TF32 R228, R236.reuse, R30, R228 ;  /* 0x0000001eece4723c */ /* 0x040ff000000810e4 */
[C---:B------:R-:W-:Y:S08]  /*92210*/  HMMA.1688.F32.TF32 R224, R236.reuse, R26, R224 ;  /* 0x0000001aece0723c */ /* 0x040ff000000810e0 */
[C---:B------:R-:W-:Y:S08]  /*92220*/  HMMA.1688.F32.TF32 R96, R236.reuse, R22, R96 ;  /* 0x00000016ec60723c */ /* 0x040ff00000081060 */
[C---:B------:R-:W-:Y:S08]  /*92230*/  HMMA.1688.F32.TF32 R92, R236.reuse, R18, R92 ;  /* 0x00000012ec5c723c */ /* 0x040ff0000008105c */
[C---:B------:R-:W-:Y:S08]  /*92240*/  HMMA.1688.F32.TF32 R88, R236.reuse, R14, R88 ;  /* 0x0000000eec58723c */ /* 0x040ff00000081058 */
[----:B------:R-:W-:Y:S08]  /*92250*/  HMMA.1688.F32.TF32 R84, R236, R10, R84 ;  /* 0x0000000aec54723c */ /* 0x000ff00000081054 */
[----:B--2---:R-:W-:Y:S01]  /*92260*/  HMMA.1688.F32.TF32 R76, R232, R66, R76 ;  /* 0x00000042e84c723c */ /* 0x004fe2000008104c */
[----:B------:R-:W-:Y:S04]  /*92270*/  LDS R240, [R161+0x24600] ;  /* 0x02460000a1f07984 */ /* 0x000fe80000000800 */
[----:B-1----:R-:W2:Y:S01]  /*92280*/  LDL.LU.64 R134, [R1+0x3ba0] ;  /* 0x003ba00001867983 */ /* 0x002ea20000300a00 */
[----:B------:R-:W2:Y:S02]  /*92290*/  LDL.LU.64 R132, [R1+0x3b98] ;  /* 0x003b980001847983 */ /* 0x000ea40000300a00 */
[----:B------:R-:W-:Y:S02]  /*922a0*/  STL.64 [R1+0xa90], R128 ;  /* 0x000a908001007387 */ /* 0x000fe40000100a00 */
[----:B------:R1:W-:Y:S01]  /*922b0*/  STL.64 [R1+0xa98], R130 ;  /* 0x000a988201007387 */ /* 0x0003e20000100a00 */
[----:B------:R-:W-:Y:S04]  /*922c0*/  LDS R242, [R161+0x26600] ;  /* 0x02660000a1f27984 */ /* 0x000fe80000000800 */
[----:B------:R-:W-:Y:S04]  /*922d0*/  LDS R241, [R189+0x24600] ;  /* 0x02460000bdf17984 */ /* 0x000fe80000000800 */
[----:B------:R-:W3:Y:S04]  /*922e0*/  LDS R243, [R189+0x26600] ;  /* 0x02660000bdf37984 */ /* 0x000ee80000000800 */
[----:B-1----:R-:W2:Y:S01]  /*922f0*/  LDL.LU.64 R130, [R1+0x3b90] ;  /* 0x003b900001827983 */ /* 0x002ea20000300a00 */
[----:B------:R-:W2:Y:S02]  /*92300*/  LDL.LU.64 R128, [R1+0x3b88] ;  /* 0x003b880001807983 */ /* 0x000ea40000300a00 */
[----:B------:R-:W-:Y:S02]  /*92310*/  STL.64 [R1+0xa80], R124 ;  /* 0x000a807c01007387 */ /* 0x000fe40000100a00 */
[----:B------:R1:W-:Y:S02]  /*92320*/  STL.64 [R1+0xa88], R126 ;  /* 0x000a887e01007387 */ /* 0x0003e40000100a00 */
        /* <DEDUP_REMOVED lines=19> */
[----:B------:R1:W-:Y:S01]  /*92460*/  STL.64 [R1+0xa28], R106 ;  /* 0x000a286a01007387 */ /* 0x0003e20000100a00 */
[----:B------:R-:W-:Y:S01]  /*92470*/  HMMA.1688.F32.TF32 R236, R236, R6, R80 ;  /* 0x00000006ecec723c */ /* 0x000fe20000081050 */
        /* <DEDUP_REMOVED lines=30> */
[----:B------:R-:W2:Y:S02]  /*92660*/  LDL.LU.64 R82, [R1+0x3ab0] ;  /* 0x003ab00001527983 */ /* 0x000ea40000300a00 */
[----:B------:R-:W2:Y:S01]  /*92670*/  LDL.LU.64 R80, [R1+0x3aa8] ;  /* 0x003aa80001507983 */ /* 0x000ea20000300a00 */
[----:B------:R1:W-:Y:S01]  /*92680*/  STL.64 [R1+0x9a0], R236 ;  /* 0x0009a0ec01007387 */ /* 0x0003e20000100a00 */
[----:B------:R1:W-:Y:S03]  /*92690*/  STL.64 [R1+0x9a8], R238 ;  /* 0x0009a8ee01007387 */ /* 0x0003e60000100a00 */
[----:B-1----:R-:W2:Y:S01]  /*926a0*/  LDL.LU R236, [R1+0x2a0] ;  /* 0x0002a00001ec7983 */ /* 0x002ea20000300800 */
[----:B------:R-:W2:Y:S02]  /*926b0*/  LDL.LU R237, [R1+0x2a4] ;  /* 0x0002a40001ed7983 */ /* 0x000ea40000300800 */
[----:B------:R-:W2:Y:S02]  /*926c0*/  LDL.LU R238, [R1+0x2a8] ;  /* 0x0002a80001ee7983 */ /* 0x000ea40000300800 */
[----:B------:R-:W-:Y:S01]  /*926d0*/  STL.64 [R1+0x990], R76 ;  /* 0x0009904c01007387 */ /* 0x000fe20000100a00 */
[----:B------:R1:W-:Y:S04]  /*926e0*/  STL.64 [R1+0x998], R78 ;  /* 0x0009984e01007387 */ /* 0x0003e80000100a00 */
[----:B-1----:R-:W3:Y:S01]  /*926f0*/  LDL.LU.64 R78, [R1+0x3aa0] ;  /* 0x003aa000014e7983 */ /* 0x002ee20000300a00 */
[----:B------:R-:W3:Y:S01]  /*92700*/  LDL.LU.64 R76, [R1+0x3a98] ;  /* 0x003a9800014c7983 */ /* 0x000ee20000300a00 */
[----:B------:R-:W-:-:S07]  /*92710*/  MOV R239, R188 ;  /* 0x000000bc00ef7202 */ /* 0x000fce0000000f00 */
[C---:B--2---:R-:W-:Y:S08]  /*92720*/  HMMA.1688.F32.TF32 R236, R232.reuse, R62, R236 ;  /* 0x0000003ee8ec723c */ /* 0x044ff000000810ec */
[C---:B---3--:R-:W-:Y:S11]  /*92730*/  HMMA.1688.F32.TF32 R76, R232.reuse, R54, R76 ;  /* 0x00000036e84c723c */ /* 0x048ff6000008104c */
[----:B------:R-:W-:Y:S04]  /*92740*/  @!UPT UIADD3 URZ, URZ, URZ, URZ ;  /* 0x0000003f3f3ff290 */ /* 0x000fe8000fffe03f */
[----:B------:R-:W-:Y:S01]  /*92750*/  STL.64 [R1+0x980], R236 ;  /* 0x000980ec01007387 */ /* 0x000fe20000100a00 */
[----:B------:R1:W-:Y:S02]  /*92760*/  STL.64 [R1+0x988], R238 ;  /* 0x000988ee01007387 */ /* 0x0003e40000100a00 */
[C---:B-1----:R-:W-:Y:S08]  /*92770*/  HMMA.1688.F32.TF32 R236, R232.reuse, R58, R248 ;  /* 0x0000003ae8ec723c */ /* 0x042ff000000810f8 */
[C---:B------:R-:W-:Y:S08]  /*92780*/  HMMA.1688.F32.TF32 R80, R232.reuse, R50, R80 ;  /* 0x00000032e850723c */ /* 0x040ff00000081050 */
[C---:B------:R-:W-:Y:S07]  /*92790*/  HMMA.1688.F32.TF32 R84, R232.reuse, R46, R84 ;  /* 0x0000002ee854723c */ /* 0x040fee0000081054 */
[----:B------:R-:W-:Y:S01]  /*927a0*/  STL.64 [R1+0x970], R236 ;  /* 0x000970ec01007387 */ /* 0x000fe20000100a00 */
[----:B------:R-:W-:Y:S02]  /*927b0*/  STL.64 [R1+0x978], R238 ;  /* 0x000978ee01007387 */ /* 0x000fe40000100a00 */
[----:B------:R-:W-:Y:S02]  /*927c0*/  STL.64 [R1+0x960], R76 ;  /* 0x0009604c01007387 */ /* 0x000fe40000100a00 */
[----:B------:R1:W-:Y:S02]  /*927d0*/  STL.64 [R1+0x968], R78 ;  /* 0x0009684e01007387 */ /* 0x0003e40000100a00 */
[C---:B-1----:R-:W-:Y:S01]  /*927e0*/  HMMA.1688.F32.TF32 R76, R232.reuse, R42, R88 ;  /* 0x0000002ae84c723c */ /* 0x042fe20000081058 */
[----:B------:R-:W-:Y:S01]  /*927f0*/  STL.64 [R1+0x950], R80 ;  /* 0x0009505001007387 */ /* 0x000fe20000100a00 */
[----:B------:R1:W-:Y:S07]  /*92800*/  STL.64 [R1+0x958], R82 ;  /* 0x0009585201007387 */ /* 0x0003ee0000100a00 */
[----:B------:R-:W-:Y:S02]  /*92810*/  STL.64 [R1+0x940], R84 ;  /* 0x0009405401007387 */ /* 0x000fe40000100a00 */
[----:B------:R2:W-:Y:S01]  /*92820*/  STL.64 [R1+0x948], R86 ;  /* 0x0009485601007387 */ /* 0x0005e20000100a00 */
[C---:B-1----:R-:W-:Y:S08]  /*92830*/  HMMA.1688.F32.TF32 R80, R232.reuse, R38, R92 ;  /* 0x00000026e850723c */ /* 0x042ff0000008105c */
[C---:B--2---:R-:W-:Y:S03]  /*92840*/  HMMA.1688.F32.TF32 R84, R232.reuse, R34, R96 ;  /* 0x00000022e854723c */ /* 0x044fe60000081060 */
[----:B------:R-:W-:Y:S01]  /*92850*/  STL.64 [R1+0x930], R76 ;  /* 0x0009304c01007387 */ /* 0x000fe20000100a00 */
[----:B------:R1:W-:Y:S04]  /*92860*/  STL.64 [R1+0x938], R78 ;  /* 0x0009384e01007387 */ /* 0x0003e80000100a00 */
        /* <DEDUP_REMOVED lines=8> */
[----:B------:R1:W-:Y:S06]  /*928f0*/  STL.64 [R1+0x908], R78 ;  /* 0x0009084e01007387 */ /* 0x0003ec0000100a00 */
[C---:B-1----:R-:W-:Y:S07]  /*92900*/  HMMA.1688.F32.TF32 R76, R232.reuse, R18, R104 ;  /* 0x00000012e84c723c */ /* 0x042fee0000081068 */
[----:B------:R-:W-:Y:S01]  /*92910*/  STL.64 [R1+0x8f0], R80 ;  /* 0x0008f05001007387 */ /* 0x000fe20000100a00 */
[----:B------:R1:W-:Y:S07]  /*92920*/  STL.64 [R1+0x8f8], R82 ;  /* 0x0008f85201007387 */ /* 0x0003ee0000100a00 */
[----:B------:R-:W-:Y:S02]  /*92930*/  STL.64 [R1+0x8e0], R84 ;  /* 0x0008e05401007387 */ /* 0x000fe40000100a00 */
[----:B------:R2:W-:Y:S01]  /*92940*/  STL.64 [R1+0x8e8], R86 ;  /* 0x0008e85601007387 */ /* 0x0005e20000100a00 */
[C---:B-1----:R-:W-:Y:S08]  /*92950*/  HMMA.1688.F32.TF32 R80, R232.reuse, R14, R108 ;  /* 0x0000000ee850723c */ /* 0x042ff0000008106c */
[----:B--2---:R-:W-:Y:S08]  /*92960*/  HMMA.1688.F32.TF32 R84, R232, R10, R112 ;  /* 0x0000000ae854723c */ /* 0x004ff00000081070 */
[----:B------:R-:W-:Y:S01]  /*92970*/  HMMA.1688.F32.TF32 R88, R240, R42, R144 ;  /* 0x0000002af058723c */ /* 0x000fe20000081090 */
[----:B------:R-:W-:Y:S01]  /*92980*/  IMAD.MOV.U32 R92, RZ, RZ, R218 ;  /* 0x000000ffff5c7224 */ /* 0x000fe200078e00da */
[----:B------:R-:W-:Y:S01]  /*92990*/  MOV R93, R219 ;  /* 0x000000db005d7202 */ /* 0x000fe20000000f00 */
[----:B------:R-:W-:-:S02]  /*929a0*/  IMAD.MOV.U32 R100, RZ, RZ, R216 ;  /* 0x000000ffff647224 */ /* 0x000fc400078e00d8 */
[----:B------:R-:W-:Y:S02]  /*929b0*/  IMAD.MOV.U32 R101, RZ, RZ, R217 ;  /* 0x000000ffff657224 */ /* 0x000fe400078e00d9 */
[----:B------:R-:W-:Y:S01]  /*929c0*/  IMAD.MOV.U32 R227, RZ, RZ, R220 ;  /* 0x000000ffffe37224 */ /* 0x000fe200078e00dc */
[----:B------:R-:W-:Y:S01]  /*929d0*/  MOV R96, R221 ;  /* 0x000000dd00607202 */ /* 0x000fe20000000f00 */
[----:B------:R-:W-:Y:S01]  /*929e0*/  STL.64 [R1+0x8d0], R76 ;  /* 0x0008d04c01007387 */ /* 0x000fe20000100a00 */
[----:B------:R1:W-:Y:S02]  /*929f0*/  STL.64 [R1+0x8d8], R78 ;  /* 0x0008d84e01007387 */ /* 0x0003e40000100a00 */
[----:B------:R-:W-:Y:S02]  /*92a00*/  IMAD.MOV.U32 R97, RZ, RZ, R222 ;  /* 0x000000ffff617224 */ /* 0x000fe400078e00de */
[----:B------:R-:W-:Y:S01]  /*92a10*/  IMAD.MOV.U32 R98, RZ, RZ, R223 ;  /* 0x000000ffff627224 */ /* 0x000fe200078e00df */
[----:B------:R-:W-:Y:S04]  /*92a20*/  LDS R112, [R161+0x24700] ;  /* 0x02470000a1707984 */ /* 0x000fe80000000800 */
[----:B------:R-:W-:Y:S04]  /*92a30*/  LDS R114, [R161+0x26700] ;  /* 0x02670000a1727984 */ /* 0x000fe80000000800 */
[----:B------:R-:W-:Y:S04]  /*92a40*/  LDS R113, [R189+0x24700] ;  /* 0x02470000bd717984 */ /* 0x000fe80000000800 */
[----:B------:R-:W-:Y:S01]  /*92a50*/  LDS R115, [R189+0x26700] ;  /* 0x02670000bd737984 */ /* 0x000fe20000000800 */
[----:B-1----:R-:W-:Y:S03]  /*92a60*/  HMMA.1688.F32.TF32 R76, R232, R6, R116 ;  /* 0x00000006e84c723c */ /* 0x002fe60000081074 */
[----:B------:R-:W-:Y:S01]  /*92a70*/  STL.64 [R1+0x8c0], R80 ;  /* 0x0008c05001007387 */ /* 0x000fe20000100a00 */
[----:B------:R1:W-:Y:S02]  /*92a80*/  STL.64 [R1+0x8c8], R82 ;  /* 0x0008c85201007387 */ /* 0x0003e40000100a00 */
[----:B------:R-:W-:Y:S02]  /*92a90*/  STL.64 [R1+0x8b0], R84 ;  /* 0x0008b05401007387 */ /* 0x000fe40000100a00 */
[----:B------:R2:W-:Y:S01]  /*92aa0*/  STL.64 [R1+0x8b8], R86 ;  /* 0x0008b85601007387 */ /* 0x0005e20000100a00 */
[C---:B-1----:R-:W-:Y:S08]  /*92ab0*/  HMMA.1688.F32.TF32 R80, R240.reuse, R66, R120 ;  /* 0x00000042f050723c */ /* 0x042ff00000081078 */
[C---:B--2---:R-:W-:Y:S06]  /*92ac0*/  HMMA.1688.F32.TF32 R84, R240.reuse, R62, R124 ;  /* 0x0000003ef054723c */ /* 0x044fec000008107c */
[----:B------:R-:W-:Y:S01]  /*92ad0*/  STL.64 [R1+0x890], R76 ;  /* 0x0008904c01007387 */ /* 0x000fe20000100a00 */
[----:B------:R1:W-:Y:S02]  /*92ae0*/  STL.64 [R1+0x898], R78 ;  /* 0x0008984e01007387 */ /* 0x0003e40000100a00 */
[C---:B-1----:R-:W-:Y:S06]  /*92af0*/  HMMA.1688.F32.TF32 R76, R240.reuse, R58, R128 ;  /* 0x0000003af04c723c */ /* 0x042fec0000081080 */
[----:B------:R-:W-:Y:S01]  /*92b00*/  STL.64 [R1+0x880], R80 ;  /* 0x0008805001007387 */ /* 0x000fe20000100a00 */
[----:B------:R-:W-:Y:S07]  /*92b10*/  STL.64 [R1+0x888], R82 ;  /* 0x0008885201007387 */ /* 0x000fee0000100a00 */
[----:B------:R-:W-:Y:S02]  /*92b20*/  STL.64 [R1+0x870], R84 ;  /* 0x0008705401007387 */ /* 0x000fe40000100a00 */
[----:B------:R1:W-:Y:S01]  /*92b30*/  STL.64 [R1+0x878], R86 ;  /* 0x0008785601007387 */ /* 0x0003e20000100a00 */
[----:B------:R-:W-:Y:S04]  /*92b40*/  LDS R80, [R161+0x24680] ;  /* 0x02468000a1507984 */ /* 0x000fe80000000800 */
[----:B------:R-:W-:Y:S04]  /*92b50*/  LDS R82, [R161+0x26680] ;  /* 0x02668000a1527984 */ /* 0x000fe80000000800 */
[----:B------:R-:W-:Y:S04]  /*92b60*/  LDS R81, [R189+0x24680] ;  /* 0x02468000bd517984 */ /* 0x000fe80000000800 */
[----:B------:R-:W2:Y:S01]  /*92b70*/  LDS R83, [R189+0x26680] ;  /* 0x02668000bd537984 */ /* 0x000ea20000000800 */
[C---:B-1----:R-:W-:Y:S03]  /*92b80*/  HMMA.1688.F32.TF32 R84, R240.reuse, R50, R136 ;  /* 0x00000032f054723c */ /* 0x042fe60000081088 */
[----:B------:R-:W-:Y:S01]  /*92b90*/  STL.64 [R1+0x860], R76 ;  /* 0x0008604c01007387 */ /* 0x000fe20000100a00 */
[----:B------:R1:W-:Y:S04]  /*92ba0*/  STL.64 [R1+0x868], R78 ;  /* 0x0008684e01007387 */ /* 0x0003e80000100a00 */
[C---:B-1----:R-:W-:Y:S11]  /*92bb0*/  HMMA.1688.F32.TF32 R76, R240.reuse, R54, R132 ;  /* 0x00000036f04c723c */ /* 0x042ff60000081084 */
[----:B------:R-:W-:Y:S11]  /*92bc0*/  @!UPT UIADD3 URZ, URZ, URZ, URZ ;  /* 0x0000003f3f3ff290 */ /* 0x000ff6000fffe03f */
[----:B------:R-:W-:Y:S01]  /*92bd0*/  @!UPT UIADD3 URZ, URZ, URZ, URZ ;  /* 0x0000003f3f3ff290 */ /* 0x000fe2000fffe03f */
[----:B------:R-:W-:Y:S01]  /*92be0*/  STL.64 [R1+0x850], R76 ;  /* 0x0008504c01007387 */ /* 0x000fe20000100a00 */
[----:B------:R1:W-:Y:S02]  /*92bf0*/  STL.64 [R1+0x858], R78 ;  /* 0x0008584e01007387 */ /* 0x0003e40000100a00 */
[----:B------:R-:W-:Y:S02]  /*92c00*/  STL.64 [R1+0x840], R84 ;  /* 0x0008405401007387 */ /* 0x000fe40000100a00 */
[----:B------:R5:W-:Y:S01]  /*92c10*/  STL.64 [R1+0x848], R86 ;  /* 0x0008485601007387 */ /* 0x000be20000100a00 */
[C---:B-1----:R-:W-:Y:S08]  /*92c20*/  HMMA.1688.F32.TF32 R76, R240.reuse, R46, R140 ;  /* 0x0000002ef04c723c */ /* 0x042ff0000008108c */
[C---:B-----5:R-:W-:Y:S11]  /*92c30*/  HMMA.1688.F32.TF32 R84, R240.reuse, R38, R148 ;  /* 0x00000026f054723c */ /* 0x060ff60000081094 */
[----:B------:R-:W-:Y:S04]  /*92c40*/  @!UPT UIADD3 URZ, URZ, URZ, URZ ;  /* 0x0000003f3f3ff290 */ /* 0x000fe8000fffe03f */
[----:B------:R-:W-:Y:S01]  /*92c50*/  STL.64 [R1+0x820], R76 ;  /* 0x0008204c01007387 */ /* 0x000fe20000100a00 */
[----:B------:R4:W-:Y:S02]  /*92c60*/  STL.64 [R1+0x828], R78 ;  /* 0x0008284e01007387 */ /* 0x0009e40000100a00 */
[----:B------:R-:W-:Y:S02]  /*92c70*/  STL.64 [R1+0x810], R88 ;  /* 0x0008105801007387 */ /* 0x000fe40000100a00 */
[----:B------:R-:W-:Y:S03]  /*92c80*/  STL.64 [R1+0x818], R90 ;  /* 0x0008185a01007387 */ /* 0x000fe60000100a00 */
[----:B------:R-:W-:Y:S01]  /*92c90*/  STL.64 [R1+0x800], R84 ;  /* 0x0008005401007387 */ /* 0x000fe20000100a00 */
[----:B------:R1:W-:Y:S01]  /*92ca0*/  STL.64 [R1+0x808], R86 ;  /* 0x0008085601007387 */ /* 0x0003e20000100a00 */
[C---:B----4-:R-:W-:Y:S08]  /*92cb0*/  HMMA.1688.F32.TF32 R76, R240.reuse, R34, R152 ;  /* 0x00000022f04c723c */ /* 0x050ff00000081098 */
[C---:B-1----:R-:W-:Y:S08]  /*92cc0*/  HMMA.1688.F32.TF32 R84, R240.reuse, R30, R156 ;  /* 0x0000001ef054723c */ /* 0x042ff0000008109c */
[----:B------:R-:W-:Y:S08]  /*92cd0*/  HMMA.1688.F32.TF32 R88, R240, R22, R168 ;  /* 0x00000016f058723c */ /* 0x000ff000000810a8 */
[----:B--2---:R-:W-:Y:S01]  /*92ce0*/  HMMA.1688.F32.TF32 R72, R80, R66, R72 ;  /* 0x000000425048723c */ /* 0x004fe20000081048 */
[----:B------:R-:W-:Y:S04]  /*92cf0*/  LDS R168, [R161+0x28000] ;  /* 0x02800000a1a87984 */ /* 0x000fe80000000800 */
[----:B------:R-:W-:Y:S04]  /*92d00*/  LDS R170, [R161+0x2a000] ;  /* 0x02a00000a1aa7984 */ /* 0x000fe80000000800 */
[----:B------:R-:W-:Y:S04]  /*92d10*/  LDS R169, [R189+0x28000] ;  /* 0x02800000bda97984 */ /* 0x000fe80000000800 */
[----:B------:R-:W-:Y:S04]  /*92d20*/  LDS R171, [R189+0x2a000] ;  /* 0x02a00000bdab7984 */ /* 0x000fe80000000800 */
[----:B------:R-:W-:Y:S01]  /*92d30*/  STL.64 [R1+0x7f0], R76 ;  /* 0x0007f04c01007387 */ /* 0x000fe20000100a00 */
[----:B------:R1:W-:Y:S02]  /*92d40*/  STL.64 [R1+0x7f8], R78 ;  /* 0x0007f84e01007387 */ /* 0x0003e40000100a00 */
[----:B------:R-:W-:Y:S02]  /*92d50*/  STL.64 [R1+0x7e0], R84 ;  /* 0x0007e05401007387 */ /* 0x000fe40000100a00 */
[----:B------:R2:W-:Y:S01]  /*92d60*/  STL.64 [R1+0x7e8], R86 ;  /* 0x0007e85601007387 */ /* 0x0005e20000100a00 */
[C---:B-1----:R-:W-:Y:S08]  /*92d70*/  HMMA.1688.F32.TF32 R76, R240.reuse, R26, R164 ;  /* 0x0000001af04c723c */ /* 0x042ff000000810a4 */
[C---:B--2---:R-:W-:Y:S01]  /*92d80*/  HMMA.1688.F32.TF32 R84, R240.reuse, R18, R172 ;  /* 0x00000012f054723c */ /* 0x044fe200000810ac */
        /* <DEDUP_REMOVED lines=8> */
[----:B------:R-:W-:Y:S01]  /*92e10*/  STL.64 [R1+0x7b0], R84 ;  /* 0x0007b05401007387 */ /* 0x000fe20000100a00 */
[----:B------:R3:W-:Y:S01]  /*92e20*/  STL.64 [R1+0x7b8], R86 ;  /* 0x0007b85601007387 */ /* 0x0007e20000100a00 */
[C---:B-1----:R-:W-:Y:S08]  /*92e30*/  HMMA.1688.F32.TF32 R76, R240.reuse, R14, R176 ;  /* 0x0000000ef04c723c */ /* 0x042ff000000810b0 */
[C---:B--2---:R-:W-:Y:S08]  /*92e40*/  HMMA.1688.F32.TF32 R88, R240.reuse, R10, R180 ;  /* 0x0000000af058723c */ /* 0x044ff000000810b4 */
[----:B---3--:R-:W-:Y:S07]  /*92e50*/  HMMA.1688.F32.TF32 R84, R240, R6, R184 ;  /* 0x00000006f054723c */ /* 0x008fee00000810b8 */
[----:B------:R-:W-:Y:S01]  /*92e60*/  STL.64 [R1+0x7a0], R76 ;  /* 0x0007a04c01007387 */ /* 0x000fe20000100a00 */
[----:B------:R-:W-:Y:S07]  /*92e70*/  STL.64 [R1+0x7a8], R78 ;  /* 0x0007a84e01007387 */ /* 0x000fee0000100a00 */
[----:B------:R-:W-:Y:S02]  /*92e80*/  STL.64 [R1+0x790], R88 ;  /* 0x0007905801007387 */ /* 0x000fe40000100a00 */
[----:B------:R1:W-:Y:S06]  /*92e90*/  STL.64 [R1+0x798], R90 ;  /* 0x0007985a01007387 */ /* 0x0003ec0000100a00 */
[----:B------:R-:W-:Y:S01]  /*92ea0*/  STL.64 [R1+0x780], R84 ;  /* 0x0007805401007387 */ /* 0x000fe20000100a00 */
[----:B------:R2:W-:Y:S02]  /*92eb0*/  STL.64 [R1+0x788], R86 ;  /* 0x0007885601007387 */ /* 0x0005e40000100a00 */
[----:B------:R-:W-:Y:S02]  /*92ec0*/  STL.64 [R1+0x770], R72 ;  /* 0x0007704801007387 */ /* 0x000fe40000100a00 */
[----:B------:R3:W-:Y:S01]  /*92ed0*/  STL.64 [R1+0x778], R74 ;  /* 0x0007784a01007387 */ /* 0x0007e20000100a00 */
[----:B------:R-:W-:Y:S04]  /*92ee0*/  LDS R76, [R161+0x24780] ;  /* 0x02478000a14c7984 */ /* 0x000fe80000000800 */
[----:B------:R-:W-:Y:S04]  /*92ef0*/  LDS R78, [R161+0x26780] ;  /* 0x02678000a14e7984 */ /* 0x000fe80000000800 */
[----:B------:R-:W-:Y:S04]  /*92f00*/  LDS R77, [R189+0x24780] ;  /* 0x02478000bd4d7984 */ /* 0x000fe80000000800 */
[----:B------:R-:W4:Y:S01]  /*92f10*/  LDS R79, [R189+0x26780] ;  /* 0x02678000bd4f7984 */ /* 0x000f220000000800 */
[C---:B-1----:R-:W-:Y:S08]  /*92f20*/  HMMA.1688.F32.TF32 R88, R80.reuse, R62, R192 ;  /* 0x0000003e5058723c */ /* 0x042ff000000810c0 */
[C---:B--2---:R-:W-:Y:S08]  /*92f30*/  HMMA.1688.F32.TF32 R84, R80.reuse, R58, R196 ;  /* 0x0000003a5054723c */ /* 0x044ff000000810c4 */
[C---:B---3--:R-:W-:Y:S07]  /*92f40*/  HMMA.1688.F32.TF32 R72, R80.reuse, R54, R200 ;  /* 0x000000365048723c */ /* 0x048fee00000810c8 */
[----:B------:R-:W-:Y:S01]  /*92f50*/  STL.64 [R1+0x760], R88 ;  /* 0x0007605801007387 */ /* 0x000fe20000100a00 */
[----:B------:R1:W-:Y:S07]  /*92f60*/  STL.64 [R1+0x768], R90 ;  /* 0x0007685a01007387 */ /* 0x0003ee0000100a00 */
[----:B------:R-:W-:Y:S02]  /*92f70*/  STL.64 [R1+0x750], R84 ;  /* 0x0007505401007387 */ /* 0x000fe40000100a00 */
[----:B------:R-:W-:Y:S06]  /*92f80*/  STL.64 [R1+0x758], R86 ;  /* 0x0007585601007387 */ /* 0x000fec0000100a00 */
[----:B------:R-:W-:Y:S01]  /*92f90*/  STL.64 [R1+0x740], R72 ;  /* 0x0007404801007387 */ /* 0x000fe20000100a00 */
[----:B------:R2:W-:Y:S01]  /*92fa0*/  STL.64 [R1+0x748], R74 ;  /* 0x0007484a01007387 */ /* 0x0005e20000100a00 */
[C---:B-1----:R-:W-:Y:S08]  /*92fb0*/  HMMA.1688.F32.TF32 R88, R80.reuse, R50, R204 ;  /* 0x000000325058723c */ /* 0x042ff000000810cc */
[C---:B--2---:R-:W-:Y:S08]  /*92fc0*/  HMMA.1688.F32.TF32 R72, R80.reuse, R42, R212 ;  /* 0x0000002a5048723c */ /* 0x044ff000000810d4 */
[----:B------:R-:W-:Y:S07]  /*92fd0*/  HMMA.1688.F32.TF32 R84, R80, R46, R208 ;  /* 0x0000002e5054723c */ /* 0x000fee00000810d0 */
[----:B------:R1:W-:Y:S01]  /*92fe0*/  STL.64 [R1+0x730], R88 ;  /* 0x0007305801007387 */ /* 0x0003e20000100a00 */
[----:B------:R2:W-:Y:S07]  /*92ff0*/  STL.64 [R1+0x738], R90 ;  /* 0x0007385a01007387 */ /* 0x0005ee0000100a00 */
[----:B------:R-:W-:Y:S08]  /*93000*/  STL.64 [R1+0x710], R72 ;  /* 0x0007104801007387 */ /* 0x000ff00000100a00 */
[----:B------:R-:W-:Y:S01]  /*93010*/  STL.64 [R1+0x720], R84 ;  /* 0x0007205401007387 */ /* 0x000fe20000100a00 */
[----:B------:R-:W-:Y:S01]  /*93020*/  STL.64 [R1+0x728], R86 ;  /* 0x0007285601007387 */ /* 0x000fe20000100a00 */
[----:B------:R3:W-:Y:S02]  /*93030*/  STL [R1+0x718], R74 ;  /* 0x0007184a01007387 */ /* 0x0007e40000100800 */
[----:B------:R-:W5:Y:S02]  /*93040*/  LDL.LU R218, [R1+0x3a94] ;  /* 0x003a940001da7983 */ /* 0x000f640000300800 */
[----:B------:R-:W2:Y:S01]  /*93050*/  LDL.LU R219, [R1+0x3a90] ;  /* 0x003a900001db7983 */ /* 0x000ea20000300800 */
[----:B------:R-:W3:Y:S01]  /*93060*/  LDL.LU R94, [R1+0xc58] ;  /* 0x000c5800015e7983 */ /* 0x000ee20000300800 */
[----:B------:R-:W3:Y:S02]  /*93070*/  LDL.LU R95, [R1+0xc5c] ;  /* 0x000c5c00015f7983 */ /* 0x000ee40000300800 */
[----:B------:R-:W3:Y:S02]  /*93080*/  LDL.LU R216, [R1+0x3a8c] ;  /* 0x003a8c0001d87983 */ /* 0x000ee40000300800 */
[----:B------:R-:W3:Y:S01]  /*93090*/  LDL.LU R217, [R1+0x3a88] ;  /* 0x003a880001d97983 */ /* 0x000ee20000300800 */
[----:B-----5:R-:W-:Y:S01]  /*930a0*/  MOV R102, R218 ;  /* 0x000000da00667202 */ /* 0x020fe20000000f00 */
[----:B--2---:R-:W-:Y:S01]  /*930b0*/  IMAD.MOV.U32 R103, RZ, RZ, R219 ;  /* 0x000000ffff677224 */ /* 0x004fe200078e00db */
[----:B------:R-:W3:Y:S01]  /*930c0*/  LDL.LU R218, [R1+0x3a84] ;  /* 0x003a840001da7983 */ /* 0x000ee20000300800 */
[----:B------:R-:W3:Y:S02]  /*930d0*/  LDL.LU R219, [R1+0x3a80] ;  /* 0x003a800001db7983 */ /* 0x000ee40000300800 */
[----:B------:R-:W-:-:S02]  /*930e0*/  IMAD.MOV.U32 R188, RZ, RZ, R75 ;  /* 0x000000ffffbc7224 */ /* 0x000fc400078e004b */
[----:B------:R-:W2:Y:S01]  /*930f0*/  LDL.LU R104, [R1+0xb20] ;  /* 0x000b200001687983 */ /* 0x000ea20000300800 */
[----:B------:R-:W2:Y:S01]  /*93100*/  LDL.LU R105, [R1+0xb24] ;  /* 0x000b240001697983 */ /* 0x000ea20000300800 */
[----:B------:R-:W2:Y:S02]  /*93110*/  LDL.LU R106, [R1+0xb28] ;  /* 0x000b2800016a7983 */ /* 0x000ea40000300800 */
[----:B------:R-:W2:Y:S02]  /*93120*/  LDL.LU R107, [R1+0xb2c] ;  /* 0x000b2c00016b7983 */ /* 0x000ea40000300800 */
[----:B------:R-:W5:Y:S01]  /*93130*/  LDL.LU R228, [R1+0xc40] ;  /* 0x000c400001e47983 */ /* 0x000f620000300800 */
[----:B------:R-:W5:Y:S01]  /*93140*/  LDL.LU R229, [R1+0xc44] ;  /* 0x000c440001e57983 */ /* 0x000f620000300800 */
[----:B------:R-:W5:Y:S02]  /*93150*/  LDL.LU R230, [R1+0xc48] ;  /* 0x000c480001e67983 */ /* 0x000f640000300800 */
[----:B------:R-:W5:Y:S02]  /*93160*/  LDL.LU R231, [R1+0xc4c] ;  /* 0x000c4c0001e77983 */ /* 0x000f640000300800 */
[----:B------:R-:W-:Y:S01]  /*93170*/  STL [R1+0x3990], R188 ;  /* 0x003990bc01007387 */ /* 0x000fe20000100800 */
[----:B------:R-:W2:Y:S01]  /*93180*/  LDL.LU R248, [R1+0xc70] ;  /* 0x000c700001f87983 */ /* 0x000ea20000300800 */
[----:B-1----:R-:W-:Y:S01]  /*93190*/  MOV R88, R68 ;  /* 0x0000004400587202 */ /* 0x002fe20000000f00 */
[----:B------:R-:W-:-:S02]  /*931a0*/  IMAD.MOV.U32 R89, RZ, RZ, R69 ;  /* 0x000000ffff597224 */ /* 0x000fc400078e0045 */
[----:B------:R-:W-:Y:S01]  /*931b0*/  IMAD.MOV.U32 R90, RZ, RZ, R70 ;  /* 0x000000ffff5a7224 */ /* 0x000fe200078e0046 */
[----:B------:R-:W-:Y:S01]  /*931c0*/  MOV R91, R71 ;  /* 0x00000047005b7202 */ /* 0x000fe20000000f00 */
[C---:B---3--:R-:W-:Y:S11]  /*931d0*/  HMMA.1688.F32.TF32 R72, R80.reuse, R38, R216 ;  /* 0x000000265048723c */ /* 0x048ff600000810d8 */
[----:B------:R-:W-:Y:S11]  /*931e0*/  @!UPT UIADD3 URZ, URZ, URZ, URZ ;  /* 0x0000003f3f3ff290 */ /* 0x000ff6000fffe03f */
[----:B------:R-:W-:Y:S01]  /*931f0*/  @!UPT UIADD3 URZ, URZ, URZ, URZ ;  /* 0x0000003f3f3ff290 */ /* 0x000fe2000fffe03f */
[----:B------:R-:W-:Y:S01]  /*93200*/  STL.64 [R1+0x700], R72 ;  /* 0x0007004801007387 */ /* 0x000fe20000100a00 */
[----:B------:R1:W-:Y:S02]  /*93210*/  STL.64 [R1+0x708], R74 ;  /* 0x0007084a01007387 */ /* 0x0003e40000100a00 */
[----:B------:R-:W3:Y:S02]  /*93220*/  LDL.LU R249, [R1+0xc74] ;  /* 0x000c740001f97983 */ /* 0x000ee40000300800 */
[----:B------:R-:W3:Y:S01]  /*93230*/  LDL.LU R250, [R1+0xc78] ;  /* 0x000c780001fa7983 */ /* 0x000ee20000300800 */
[----:B------:R-:W3:Y:S01]  /*93240*/  LDL.LU R251, [R1+0xc7c] ;  /* 0x000c7c0001fb7983 */ /* 0x000ee20000300800 */
        /* <DEDUP_REMOVED lines=12> */
[----:B------:R-:W3:Y:S01]  /*93310*/  LDL.LU R84, [R1+0xca0] ;  /* 0x000ca00001547983 */ /* 0x000ee20000300800 */
[C---:B------:R-:W-:Y:S08]  /*93320*/  HMMA.1688.F32.TF32 R100, R80.reuse, R22, R100 ;  /* 0x000000165064723c */ /* 0x040ff00000081064 */
[C---:B-1----:R-:W-:Y:S08]  /*93330*/  HMMA.1688.F32.TF32 R72, R80.reuse, R34, R220 ;  /* 0x000000225048723c */ /* 0x042ff000000810dc */
[C---:B--2---:R-:W-:Y:S11]  /*93340*/  HMMA.1688.F32.TF32 R68, R80.reuse, R30, R68 ;  /* 0x0000001e5044723c */ /* 0x044ff60000081044 */
[----:B------:R-:W-:Y:S04]  /*93350*/  @!UPT UIADD3 URZ, URZ, URZ, URZ ;  /* 0x0000003f3f3ff290 */ /* 0x000fe8000fffe03f */
[----:B------:R-:W-:Y:S01]  /*93360*/  STL.64 [R1+0x6f0], R72 ;  /* 0x0006f04801007387 */ /* 0x000fe20000100a00 */
[----:B------:R-:W-:Y:S02]  /*93370*/  STL.64 [R1+0x6f8], R74 ;  /* 0x0006f84a01007387 */ /* 0x000fe40000100a00 */
[----:B------:R-:W2:Y:S02]  /*93380*/  LDL.LU R85, [R1+0xca4] ;  /* 0x000ca40001557983 */ /* 0x000ea40000300800 */
[----:B------:R-:W2:Y:S01]  /*93390*/  LDL.LU R86, [R1+0xca8] ;  /* 0x000ca80001567983 */ /* 0x000ea20000300800 */
[----:B------:R-:W2:Y:S01]  /*933a0*/  LDL.LU R87, [R1+0xcac] ;  /* 0x000cac0001577983 */ /* 0x000ea20000300800 */
[----:B------:R-:W4:Y:S02]  /*933b0*/  LDL.LU R236, [R1+0xcb0] ;  /* 0x000cb00001ec7983 */ /* 0x000f240000300800 */
[----:B------:R-:W-:Y:S02]  /*933c0*/  STL.64 [R1+0x140], R68 ;  /* 0x0001404401007387 */ /* 0x000fe40000100a00 */
[----:B------:R1:W-:Y:S01]  /*933d0*/  STL.64 [R1+0x148], R70 ;  /* 0x0001484601007387 */ /* 0x0003e20000100a00 */
[----:B------:R-:W4:Y:S01]  /*933e0*/  LDL.LU R237, [R1+0xcb4] ;  /* 0x000cb40001ed7983 */ /* 0x000f220000300800 */
[----:B------:R-:W4:Y:S02]  /*933f0*/  LDL.LU R238, [R1+0xcb8] ;  /* 0x000cb80001ee7983 */ /* 0x000f240000300800 */
[----:B------:R-:W4:Y:S01]  /*93400*/  LDL.LU R239, [R1+0xcbc] ;  /* 0x000cbc0001ef7983 */ /* 0x000f220000300800 */
[C---:B-1----:R-:W-:Y:S08]  /*93410*/  HMMA.1688.F32.TF32 R68, R80.reuse, R26, R104 ;  /* 0x0000001a5044723c */ /* 0x042ff00000081068 */
[C---:B-----5:R-:W-:Y:S11]  /*93420*/  HMMA.1688.F32.TF32 R72, R80.reuse, R18, R228 ;  /* 0x000000125048723c */ /* 0x060ff600000810e4 */
[----:B------:R-:W-:Y:S04]  /*93430*/  @!UPT UIADD3 URZ, URZ, URZ, URZ ;  /* 0x0000003f3f3ff290 */ /* 0x000fe8000fffe03f */
[----:B------:R-:W-:Y:S01]  /*93440*/  STL.64 [R1+0x130], R68 ;  /* 0x0001304401007387 */ /* 0x000fe20000100a00 */
[----:B------:R1:W-:Y:S02]  /*93450*/  STL.64 [R1+0x138], R70 ;  /* 0x0001384601007387 */ /* 0x0003e40000100a00 */
[C---:B-1----:R-:W-:Y:S01]  /*93460*/  HMMA.1688.F32.TF32 R68, R80.reuse, R14, R92 ;  /* 0x0000000e5044723c */ /* 0x042fe2000008105c */
[----:B------:R-:W-:Y:S01]  /*93470*/  STL.64 [R1+0x120], R100 ;  /* 0x0001206401007387 */ /* 0x000fe20000100a00 */
[----:B------:R-:W-:Y:S02]  /*93480*/  STL.64 [R1+0x128], R102 ;  /* 0x0001286601007387 */ /* 0x000fe40000100a00 */
[----:B------:R-:W5:Y:S02]  /*93490*/  LDL.LU R92, [R1+0xcc0] ;  /* 0x000cc000015c7983 */ /* 0x000f640000300800 */
[----:B------:R-:W-:Y:S01]  /*934a0*/  STL.64 [R1+0x110], R72 ;  /* 0x0001104801007387 */ /* 0x000fe20000100a00 */
[----:B------:R-:W-:Y:S11]  /*934b0*/  STL.64 [R1+0x118], R74 ;  /* 0x0001184a01007387 */ /* 0x000ff60000100a00 */
[----:B------:R-:W-:Y:S05]  /*934c0*/  @!UPT UIADD3 URZ, URZ, URZ, URZ ;  /* 0x0000003f3f3ff290 */ /* 0x000fea000fffe03f */
[----:B------:R-:W-:Y:S01]  /*934d0*/  STL.64 [R1+0x100], R68 ;  /* 0x0001004401007387 */ /* 0x000fe20000100a00 */
[----:B------:R3:W-:Y:S02]  /*934e0*/  STL.64 [R1+0x108], R70 ;  /* 0x0001084601007387 */ /* 0x0007e40000100a00 */
[----:B------:R-:W5:Y:S02]  /*934f0*/  LDL.LU R93, [R1+0xcc4] ;  /* 0x000cc400015d7983 */ /* 0x000f640000300800 */
[----:B------:R-:W5:Y:S01]  /*93500*/  LDL.LU R94, [R1+0xcc8] ;  /* 0x000cc800015e7983 */ /* 0x000f620000300800 */
[----:B------:R-:W5:Y:S01]  /*93510*/  LDL.LU R95, [R1+0xccc] ;  /* 0x000ccc00015f7983 */ /* 0x000f620000300800 */
[----:B---3--:R-:W-:Y:S11]  /*93520*/  HMMA.1688.F32.TF32 R68, R80, R10, R248 ;  /* 0x0000000a5044723c */ /* 0x008ff600000810f8 */
[----:B------:R-:W-:Y:S11]  /*93530*/  @!UPT UIADD3 URZ, URZ, URZ, URZ ;  /* 0x0000003f3f3ff290 */ /* 0x000ff6000fffe03f */
[----:B------:R-:W-:Y:S01]  /*93540*/  @!UPT UIADD3 URZ, URZ, URZ, URZ ;  /* 0x0000003f3f3ff290 */ /* 0x000fe2000fffe03f */
[----:B------:R-:W-:Y:S01]  /*93550*/  STL.64 [R1+0xf0], R68 ;  /* 0x0000f04401007387 */ /* 0x000fe20000100a00 */
[----:B------:R1:W-:Y:S02]  /*93560*/  STL [R1+0xf8], R70 ;  /* 0x0000f84601007387 */ /* 0x0003e40000100800 */
[----:B------:R-:W3:Y:S02]  /*93570*/  LDL.LU R248, [R1+0xcd0] ;  /* 0x000cd00001f87983 */ /* 0x000ee40000300800 */
[----:B------:R-:W3:Y:S01]  /*93580*/  LDL.LU R249, [R1+0xcd4] ;  /* 0x000cd40001f97983 */ /* 0x000ee20000300800 */
[----:B------:R-:W3:Y:S01]  /*93590*/  LDL.LU R250, [R1+0xcd8] ;  /* 0x000cd80001fa7983 */ /* 0x000ee20000300800 */
[----:B------:R-:W3:Y:S02]  /*935a0*/  LDL.LU R251, [R1+0xcdc] ;  /* 0x000cdc0001fb7983 */ /* 0x000ee40000300800 */
[----:B------:R-:W-:Y:S01]  /*935b0*/  IMAD.MOV.U32 R188, RZ, RZ, R71 ;  /* 0x000000ffffbc7224 */ /* 0x000fe200078e0047 */
[----:B------:R-:W-:Y:S08]  /*935c0*/  HMMA.1688.F32.TF32 R72, R112, R66, R96 ;  /* 0x000000427048723c */ /* 0x000ff00000081060 */
[----:B-1----:R-:W-:Y:S08]  /*935d0*/  HMMA.1688.F32.TF32 R68, R80, R6, R224 ;  /* 0x000000065044723c */ /* 0x002ff000000810e0 */
[C---:B------:R-:W-:Y:S11]  /*935e0*/  HMMA.1688.F32.TF32 R80, R112.reuse, R62, R88 ;  /* 0x0000003e7050723c */ /* 0x040ff60000081058 */
[----:B------:R-:W-:Y:S04]  /*935f0*/  @!UPT UIADD3 URZ, URZ, URZ, URZ ;  /* 0x0000003f3f3ff290 */ /* 0x000fe8000fffe03f */
[----:B------:R-:W-:Y:S01]  /*93600*/  STL.64 [R1+0x3858], R70 ;  /* 0x0038584601007387 */ /* 0x000fe20000100a00 */
[----:B------:R1:W-:Y:S02]  /*93610*/  STL.64 [R1+0x3850], R68 ;  /* 0x0038504401007387 */ /* 0x0003e40000100a00 */
[----:B------:R-:W-:Y:S02]  /*93620*/  STL.64 [R1+0x3868], R74 ;  /* 0x0038684a01007387 */ /* 0x000fe40000100a00 */
[----:B------:R-:W-:Y:S03]  /*93630*/  STL.64 [R1+0x3860], R72 ;  /* 0x0038604801007387 */ /* 0x000fe60000100a00 */
[----:B------:R-:W-:Y:S01]  /*93640*/  STL [R1+0x3828], R80 ;  /* 0x0038285001007387 */ /* 0x000fe20000100800 */
[----:B------:R-:W-:Y:S02]  /*93650*/  STL [R1+0x3824], R81 ;  /* 0x0038245101007387 */ /* 0x000fe40000100800 */
[----:B------:R-:W-:Y:S02]  /*93660*/  STL [R1+0x3820], R82 ;  /* 0x0038205201007387 */ /* 0x000fe40000100800 */
[----:B------:R-:W-:Y:S01]  /*93670*/  STL [R1+0x381c], R83 ;  /* 0x00381c5301007387 */ /* 0x000fe20000100800 */
[C---:B--2---:R-:W-:Y:S08]  /*93680*/  HMMA.1688.F32.TF32 R84, R112.reuse, R58, R84 ;  /* 0x0000003a7054723c */ /* 0x044ff00000081054 */
[C---:B----4-:R-:W-:Y:S11]  /*93690*/  HMMA.1688.F32.TF32 R88, R112.reuse, R54, R236 ;  /* 0x000000367058723c */ /* 0x050ff600000810ec */
[----:B------:R-:W-:Y:S04]  /*936a0*/  @!UPT UIADD3 URZ, URZ, URZ, URZ ;  /* 0x0000003f3f3ff290 */ /* 0x000fe8000fffe03f */
[----:B------:R-:W-:Y:S01]  /*936b0*/  STL [R1+0x382c], R84 ;  /* 0x00382c5401007387 */ /* 0x000fe20000100800 */
[----:B------:R-:W-:Y:S02]  /*936c0*/  STL [R1+0x3818], R85 ;  /* 0x0038185501007387 */ /* 0x000fe40000100800 */
[----:B------:R-:W-:Y:S02]  /*936d0*/  STL [R1+0x3814], R86 ;  /* 0x0038145601007387 */ /* 0x000fe40000100800 */
[----:B------:R-:W-:Y:S01]  /*936e0*/  STL [R1+0x3810], R87 ;  /* 0x0038105701007387 */ /* 0x000fe20000100800 */
[----:B------:R-:W2:Y:S01]  /*936f0*/  LDL.LU R236, [R1+0xce0] ;  /* 0x000ce00001ec7983 */ /* 0x000ea20000300800 */
[----:B------:R-:W2:Y:S02]  /*93700*/  LDL.LU R237, [R1+0xce4] ;  /* 0x000ce40001ed7983 */ /* 0x000ea40000300800 */
[----:B------:R-:W2:Y:S02]  /*93710*/  LDL.LU R238, [R1+0xce8] ;  /* 0x000ce80001ee7983 */ /* 0x000ea40000300800 */
[----:B------:R-:W2:Y:S01]  /*93720*/  LDL.LU R239, [R1+0xcec] ;  /* 0x000cec0001ef7983 */ /* 0x000ea20000300800 */
[----:B------:R-:W-:Y:S01]  /*93730*/  STL [R1+0x3830], R88 ;  /* 0x0038305801007387 */ /* 0x000fe20000100800 */
[----:B------:R-:W-:Y:S02]  /*93740*/  STL [R1+0x37f8], R89 ;  /* 0x0037f85901007387 */ /* 0x000fe40000100800 */
[----:B------:R-:W-:Y:S02]  /*93750*/  STL [R1+0x37f4], R90 ;  /* 0x0037f45a01007387 */ /* 0x000fe40000100800 */
[----:B------:R-:W-:Y:S01]  /*93760*/  STL [R1+0x37f0], R91 ;  /* 0x0037f05b01007387 */ /* 0x000fe20000100800 */
[C---:B-----5:R-:W-:Y:S11]  /*93770*/  HMMA.1688.F32.TF32 R92, R112.reuse, R50, R92 ;  /* 0x00000032705c723c */ /* 0x060ff6000008105c */
[----:B------:R-:W-:Y:S11]  /*93780*/  @!UPT UIADD3 URZ, URZ, URZ, URZ ;  /* 0x0000003f3f3ff290 */ /* 0x000ff6000fffe03f */
[----:B------:R-:W-:Y:S01]  /*93790*/  @!UPT UIADD3 URZ, URZ, URZ, URZ ;  /* 0x0000003f3f3ff290 */ /* 0x000fe2000fffe03f */
[----:B------:R-:W-:Y:S01]  /*937a0*/  STL [R1+0x3834], R92 ;  /* 0x0038345c01007387 */ /* 0x000fe20000100800 */
[----:B------:R-:W-:Y:S02]  /*937b0*/  STL [R1+0x37ec], R93 ;  /* 0x0037ec5d01007387 */ /* 0x000fe40000100800 */
[----:B------:R-:W-:Y:S02]  /*937c0*/  STL [R1+0x37e8], R94 ;  /* 0x0037e85e01007387 */ /* 0x000fe40000100800 */
[----:B------:R-:W-:Y:S01]  /*937d0*/  STL [R1+0x37e4], R95 ;  /* 0x0037e45f01007387 */ /* 0x000fe20000100800 */
[C---:B---3--:R-:W-:Y:S01]  /*937e0*/  HMMA.1688.F32.TF32 R96, R112.reuse, R46, R248 ;  /* 0x0000002e7060723c */ /* 0x048fe200000810f8 */
[----:B------:R-:W3:Y:S01]  /*937f0*/  LDL.LU R248, [R1+0xcf0] ;  /* 0x000cf00001f87983 */ /* 0x000ee20000300800 */
[----:B------:R-:W3:Y:S02]  /*93800*/  LDL.LU R249, [R1+0xcf4] ;  /* 0x000cf40001f97983 */ /* 0x000ee40000300800 */
[----:B------:R-:W3:Y:S02]  /*93810*/  LDL.LU R250, [R1+0xcf8] ;  /* 0x000cf80001fa7983 */ /* 0x000ee40000300800 */
[----:B------:R-:W3:Y:S01]  /*93820*/  LDL.LU R251, [R1+0xcfc] ;  /* 0x000cfc0001fb7983 */ /* 0x000ee20000300800 */
[----:B------:R-:W1:Y:S01]  /*93830*/  LDL.LU R116, [R1+0xd20] ;  /* 0x000d200001747983 */ /* 0x000e620000300800 */
[----:B------:R-:W1:Y:S02]  /*93840*/  LDL.LU R117, [R1+0xd24] ;  /* 0x000d240001757983 */ /* 0x000e640000300800 */
[----:B------:R-:W1:Y:S02]  /*93850*/  LDL.LU R118, [R1+0xd28] ;  /* 0x000d280001767983 */ /* 0x000e640000300800 */
[----:B------:R-:W1:Y:S01]  /*93860*/  LDL.LU R119, [R1+0xd2c] ;  /* 0x000d2c0001777983 */ /* 0x000e620000300800 */
        /* <DEDUP_REMOVED lines=8> */
[----:B------:R-:W-:Y:S01]  /*938f0*/  STL [R1+0x3838], R96 ;  /* 0x0038386001007387 */ /* 0x000fe20000100800 */
[----:B------:R-:W-:Y:S02]  /*93900*/  STL [R1+0x37e0], R97 ;  /* 0x0037e06101007387 */ /* 0x000fe40000100800 */
[----:B------:R-:W-:Y:S02]  /*93910*/  STL [R1+0x37dc], R98 ;  /* 0x0037dc6201007387 */ /* 0x000fe40000100800 */
[----:B------:R-:W-:Y:S01]  /*93920*/  STL [R1+0x37d8], R99 ;  /* 0x0037d86301007387 */ /* 0x000fe20000100800 */
        /* <DEDUP_REMOVED lines=8> */
[C---:B--2---:R-:W-:Y:S01]  /*939b0*/  HMMA.1688.F32.TF32 R100, R112.reuse, R42, R236 ;  /* 0x0000002a7064723c */ /* 0x044fe200000810ec */
[----:B------:R-:W2:Y:S01]  /*939c0*/  LDL.LU R236, [R1+0xdb0] ;  /* 0x000db00001ec7983 */ /* 0x000ea20000300800 */
[----:B------:R-:W2:Y:S02]  /*939d0*/  LDL.LU R237, [R1+0xdb4] ;  /* 0x000db40001ed7983 */ /* 0x000ea40000300800 */
[----:B------:R-:W2:Y:S02]  /*939e0*/  LDL.LU R238, [R1+0xdb8] ;  /* 0x000db80001ee7983 */ /* 0x000ea40000300800 */
[----:B------:R-:W2:Y:S11]  /*939f0*/  LDL.LU R239, [R1+0xdbc] ;  /* 0x000dbc0001ef7983 */ /* 0x000eb60000300800 */
[----:B------:R-:W-:Y:S06]  /*93a00*/  @!UPT UIADD3 URZ, URZ, URZ, URZ ;  /* 0x0000003f3f3ff290 */ /* 0x000fec000fffe03f */
        /* <DEDUP_REMOVED lines=8> */
[----:B------:R-:W3:Y:S02]  /*93a90*/  LDL.LU R251, [R1+0xddc] ;  /* 0x000ddc0001fb7983 */ /* 0x000ee40000300800 */
[----:B-1----:R-:W-:Y:S11]  /*93aa0*/  HMMA.1688.F32.TF32 R68, R112, R26, R116 ;  /* 0x0000001a7044723c */ /* 0x002ff60000081074 */
[----:B------:R-:W-:Y:S04]  /*93ab0*/  @!UPT UIADD3 URZ, URZ, URZ, URZ ;  /* 0x0000003f3f3ff290 */ /* 0x000fe8000fffe03f */
[----:B------:R1:W-:Y:S01]  /*93ac0*/  STL [R1+0x37c8], R104 ;  /* 0x0037c86801007387 */ /* 0x0003e20000100800 */
[----:B------:R4:W-:Y:S02]  /*93ad0*/  STL [R1+0x37c4], R105 ;  /* 0x0037c46901007387 */ /* 0x0009e40000100800 */
[----:B------:R5:W-:Y:S02]  /*93ae0*/  STL [R1+0x37c0], R106 ;  /* 0x0037c06a01007387 */ /* 0x000be40000100800 */
[----:B------:R5:W-:Y:S04]  /*93af0*/  STL [R1+0x37bc], R107 ;  /* 0x0037bc6b01007387 */ /* 0x000be80000100800 */
[----:B-1----:R-:W-:Y:S01]  /*93b00*/  IMAD.MOV.U32 R104, RZ, RZ, R68 ;  /* 0x000000ffff687224 */ /* 0x002fe200078e0044 */
[----:B----4-:R-:W-:Y:S01]  /*93b10*/  MOV R105, R69 ;  /* 0x0000004500697202 */ /* 0x010fe20000000f00 */
[----:B-----5:R-:W-:-:S02]  /*93b20*/  IMAD.MOV.U32 R106, RZ, RZ, R70 ;  /* 0x000000ffff6a7224 */ /* 0x020fc400078e0046 */
[----:B------:R-:W-:Y:S02]  /*93b30*/  IMAD.MOV.U32 R107, RZ, RZ, R71 ;  /* 0x000000ffff6b7224 */ /* 0x000fe400078e0047 */
[C---:B------:R-:W-:Y:S11]  /*93b40*/  HMMA.1688.F32.TF32 R68, R112.reuse, R22, R228 ;  /* 0x000000167044723c */ /* 0x040ff600000810e4 */
[----:B------:R-:W-:Y:S11]  /*93b50*/  @!UPT UIADD3 URZ, URZ, URZ, URZ ;  /* 0x0000003f3f3ff290 */ /* 0x000ff6000fffe03f */
[----:B------:R-:W-:Y:S02]  /*93b60*/  @!UPT UIADD3 URZ, URZ, URZ, URZ ;  /* 0x0000003f3f3ff290 */ /* 0x000fe4000fffe03f */
[----:B------:R-:W-:Y:S01]  /*93b70*/  MOV R97, R68 ;  /* 0x0000004400617202 */ /* 0x000fe20000000f00 */
[----:B------:R-:W-:Y:S02]  /*93b80*/  IMAD.MOV.U32 R98, RZ, RZ, R69 ;  /* 0x000000ffff627224 */ /* 0x000fe400078e0045 */
[----:B------:R-:W-:Y:S01]  /*93b90*/  IMAD.MOV.U32 R99, RZ, RZ, R70 ;  /* 0x000000ffff637224 */ /* 0x000fe200078e0046 */
[----:B------:R-:W-:Y:S02]  /*93ba0*/  MOV R101, R71 ;  /* 0x0000004700657202 */ /* 0x000fe40000000f00 */
[C---:B------:R-:W-:Y:S08]  /*93bb0*/  HMMA.1688.F32.TF32 R68, R112.reuse, R18, R224 ;  /* 0x000000127044723c */ /* 0x040ff000000810e0 */
[C---:B------:R-:W-:Y:S08]  /*93bc0*/  HMMA.1688.F32.TF32 R108, R112.reuse, R34, R108 ;  /* 0x00000022706c723c */ /* 0x040ff0000008106c */
[----:B------:R-:W-:Y:S08]  /*93bd0*/  HMMA.1688.F32.TF32 R72, R112, R30, R232 ;  /* 0x0000001e7048723c */ /* 0x000ff000000810e8 */
[----:B------:R-:W-:-:S02]  /*93be0*/  IMAD.MOV.U32 R89, RZ, RZ, R68 ;  /* 0x000000ffff597224 */ /* 0x000fc400078e0044 */
[----:B------:R-:W-:Y:S01]  /*93bf0*/  IMAD.MOV.U32 R90, RZ, RZ, R69 ;  /* 0x000000ffff5a7224 */ /* 0x000fe200078e0045 */
[----:B------:R-:W-:Y:S01]  /*93c00*/  MOV R91, R70 ;  /* 0x00000046005b7202 */ /* 0x000fe20000000f00 */
[----:B------:R-:W-:-:S03]  /*93c10*/  IMAD.MOV.U32 R93, RZ, RZ, R71 ;  /* 0x000000ffff5d7224 */ /* 0x000fc600078e0047 */
[----:B------:R-:W-:Y:S01]  /*93c20*/  STL.64 [R1+0x3808], R110 ;  /* 0x0038086e01007387 */ /* 0x000fe20000100a00 */
[----:B------:R-:W-:Y:S07]  /*93c30*/  STL.64 [R1+0x3800], R108 ;  /* 0x0038006c01007387 */ /* 0x000fee0000100a00 */
[----:B------:R-:W-:Y:S02]  /*93c40*/  STL.64 [R1+0x490], R72 ;  /* 0x0004904801007387 */ /* 0x000fe40000100a00 */
[----:B------:R-:W-:Y:S01]  /*93c50*/  STL.64 [R1+0x498], R74 ;  /* 0x0004984a01007387 */ /* 0x000fe20000100a00 */
[----:B------:R-:W-:Y:S01]  /*93c60*/  STL.64 [R1+0x3848], R106 ;  /* 0x0038486a01007387 */ /* 0x000fe20000100a00 */
[----:B------:R-:W-:Y:S01]  /*93c70*/  STL.64 [R1+0x3840], R104 ;  /* 0x0038406801007387 */ /* 0x000fe20000100a00 */
[----:B------:R-:W-:Y:S01]  /*93c80*/  MOV R117, R64 ;  /* 0x0000004000757202 */ /* 0x000fe20000000f00 */
[----:B------:R-:W-:-:S02]  /*93c90*/  IMAD.MOV.U32 R118, RZ, RZ, R65 ;  /* 0x000000ffff767224 */ /* 0x000fc400078e0041 */
[----:B------:R-:W-:Y:S01]  /*93ca0*/  IMAD.MOV.U32 R119, RZ, RZ, R3 ;  /* 0x000000ffff777224 */ /* 0x000fe200078e0003 */
[C---:B--2---:R-:W-:Y:S07]  /*93cb0*/  HMMA.1688.F32.TF32 R68, R112.reuse, R14, R236 ;  /* 0x0000000e7044723c */ /* 0x044fee00000810ec */
[----:B------:R-:W-:Y:S01]  /*93cc0*/  IMAD.MOV.U32 R236, RZ, RZ, R60 ;  /* 0x000000ffffec7224 */ /* 0x000fe200078e003c */
[----:B------:R-:W-:Y:S11]  /*93cd0*/  MOV R237, R61 ;  /* 0x0000003d00ed7202 */ /* 0x000ff60000000f00 */
[----:B------:R-:W-:Y:S05]  /*93ce0*/  @!UPT UIADD3 URZ, URZ, URZ, URZ ;  /* 0x0000003f3f3ff290 */ /* 0x000fea000fffe03f */
[----:B------:R-:W-:Y:S01]  /*93cf0*/  IMAD.MOV.U32 R84, RZ, RZ, R68 ;  /* 0x000000ffff547224 */ /* 0x000fe200078e0044 */
[----:B------:R-:W-:Y:S01]  /*93d00*/  MOV R80, R69 ;  /* 0x0000004500507202 */ /* 0x000fe20000000f00 */
[----:B------:R-:W-:Y:S02]  /*93d10*/  IMAD.MOV.U32 R81, RZ, RZ, R70 ;  /* 0x000000ffff517224 */ /* 0x000fe400078e0046 */
[----:B------:R-:W-:Y:S02]  /*93d20*/  IMAD.MOV.U32 R82, RZ, RZ, R71 ;  /* 0x000000ffff527224 */ /* 0x000fe400078e0047 */
[----:B---3--:R-:W-:Y:S07]  /*93d30*/  HMMA.1688.F32.TF32 R68, R112, R10, R248 ;  /* 0x0000000a7044723c */ /* 0x008fee00000810f8 */
[----:B------:R-:W-:-:S02]  /*93d40*/  IMAD.MOV.U32 R248, RZ, RZ, R56 ;  /* 0x000000fffff87224 */ /* 0x000fc400078e0038 */
[----:B------:R-:W-:Y:S01]  /*93d50*/  IMAD.MOV.U32 R249, RZ, RZ, R57 ;  /* 0x000000fffff97224 */ /* 0x000fe200078e0039 */
[----:B------:R-:W2:Y:S01]  /*93d60*/  LDL.LU R56, [R1+0x3a5c] ;  /* 0x003a5c0001387983 */ /* 0x000ea20000300800 */
[----:B------:R-:W3:Y:S02]  /*93d70*/  LDL.LU R57, [R1+0x3a58] ;  /* 0x003a580001397983 */ /* 0x000ee40000300800 */
[----:B------:R-:W4:Y:S02]  /*93d80*/  LDL.LU R60, [R1+0x3a54] ;  /* 0x003a5400013c7983 */ /* 0x000f240000300800 */
        /* <DEDUP_REMOVED lines=32> */
[C---:B------:R-:W-:Y:S08]  /*93f90*/  HMMA.1688.F32.TF32 R44, R76.reuse, R46, R228 ;  /* 0x0000002e4c2c723c */ /* 0x040ff000000810e4 */
[C---:B------:R-:W-:Y:S08]  /*93fa0*/  HMMA.1688.F32.TF32 R40, R76.reuse, R42, R224 ;  /* 0x0000002a4c28723c */ /* 0x040ff000000810e0 */
[----:B------:R-:W-:Y:S01]  /*93fb0*/  HMMA.1688.F32.TF32 R36, R76, R38, R236 ;  /* 0x000000264c24723c */ /* 0x000fe200000810ec */
[----:B------:R-:W-:Y:S01]  /*93fc0*/  MOV R250, R33 ;  /* 0x0000002100fa7202 */ /* 0x000fe20000000f00 */
[----:B------:R-:W-:-:S07]  /*93fd0*/  IMAD.MOV.U32 R251, RZ, RZ, R32 ;  /* 0x000000fffffb7224 */ /* 0x000fce00078e0020 */
[----:B------:R-:W-:Y:S01]  /*93fe0*/  HMMA.1688.F32.TF32 R32, R76, R34, R248 ;  /* 0x000000224c20723c */ /* 0x000fe200000810f8 */
[----:B--2---:R-:W-:Y:S02]  /*93ff0*/  MOV R121, R3 ;  /* 0x0000000300797202 */ /* 0x004fe40000000f00 */
[----:B------:R-:W2:Y:S05]  /*94000*/  LDL.LU R3, [R1+0x3a40] ;  /* 0x003a400001037983 */ /* 0x000eaa0000300800 */
[----:B------:R-:W-:Y:S01]  /*94010*/  HMMA.1688.F32.TF32 R68, R112, R6, R132 ;  /* 0x000000067044723c */ /* 0x000fe20000081084 */
[----:B------:R-:W-:Y:S02]  /*94020*/  IMAD.MOV.U32 R122, RZ, RZ, R65 ;  /* 0x000000ffff7a7224 */ /* 0x000fe400078e0041 */
[----:B------:R-:W-:Y:S01]  /*94030*/  IMAD.MOV.U32 R123, RZ, RZ, R64 ;  /* 0x000000ffff7b7224 */ /* 0x000fe200078e0040 */
[----:B-----5:R-:W-:Y:S01]  /*94040*/  MOV R232, R61 ;  /* 0x0000003d00e87202 */ /* 0x020fe20000000f00 */
[----:B----4-:R-:W-:-:S02]  /*94050*/  IMAD.MOV.U32 R233, RZ, RZ, R60 ;  /* 0x000000ffffe97224 */ /* 0x010fc400078e003c */
[----:B---3--:R-:W-:Y:S01]  /*94060*/  IMAD.MOV.U32 R234, RZ, RZ, R57 ;  /* 0x000000ffffea7224 */ /* 0x008fe200078e0039 */
[----:B------:R-:W-:Y:S01]  /*94070*/  MOV R235, R56 ;  /* 0x0000003800eb7202 */ /* 0x000fe20000000f00 */
        /* <DEDUP_REMOVED lines=8> */
[----:B------:R-:W-:Y:S02]  /*94100*/  STL.64 [R1+0x3870], R96 ;  /* 0x0038706001007387 */ /* 0x000fe40000100a00 */
[----:B------:R-:W-:Y:S01]  /*94110*/  IMAD.MOV.U32 R86, RZ, RZ, R70 ;  /* 0x000000ffff567224 */ /* 0x000fe200078e0046 */
[----:B------:R-:W-:Y:S01]  /*94120*/  MOV R87, R71 ;  /* 0x0000004700577202 */ /* 0x000fe20000000f00 */
[----:B------:R-:W-:Y:S01]  /*94130*/  IMAD.MOV.U32 R85, RZ, RZ, R69 ;  /* 0x000000ffff557224 */ /* 0x000fe200078e0045 */
[----:B------:R-:W-:-:S03]  /*94140*/  MOV R83, R68 ;  /* 0x0000004400537202 */ /* 0x000fc60000000f00 */
        /* <DEDUP_REMOVED lines=21> */
[----:B------:R-:W3:Y:S02]  /*942a0*/  LDL.LU R249, [R1+0xb84] ;  /* 0x000b840001f97983 */ /* 0x000ee40000300800 */
[----:B------:R-:W-:Y:S02]  /*942b0*/  STL [R1+0x37b8], R35 ;  /* 0x0037b82301007387 */ /* 0x000fe40000100800 */
[----:B------:R-:W-:-:S02]  /*942c0*/  IMAD.MOV.U32 R250, RZ, RZ, R29 ;  /* 0x000000fffffa7224 */ /* 0x000fc400078e001d */
[----:B------:R-:W-:Y:S01]  /*942d0*/  IMAD.MOV.U32 R251, RZ, RZ, R28 ;  /* 0x000000fffffb7224 */ /* 0x000fe200078e001c */
[----:B--2---:R-:W1:Y:S04]  /*942e0*/  LDSM.16.M88.4 R104, [R3+0xc0100] ;  /* 0x0c0100000368783b */ /* 0x004e680000000200 */
[----:B------:R-:W2:Y:S04]  /*942f0*/  LDSM.16.M88.4 R108, [R3+0xc2100] ;  /* 0x0c210000036c783b */ /* 0x000ea80000000200 */
[----:B------:R-:W4:Y:S04]  /*94300*/  LDSM.16.M88.4 R48, [R3+0xc6100] ;  /* 0x0c6100000330783b */ /* 0x000f280000000200 */
[----:B------:R-:W5:Y:S04]  /*94310*/  LDSM.16.M88.4 R52, [R3+0xc4100] ;  /* 0x0c4100000334783b */ /* 0x000f680000000200 */
[----:B------:R-:W-:Y:S04]  /*94320*/  LDSM.16.M88.4 R44, [R3+0xca100] ;  /* 0x0ca10000032c783b */ /* 0x000fe80000000200 */
        /* <DEDUP_REMOVED lines=9> */
[----:B------:R-:W-:Y:S01]  /*943c0*/  LDSM.16.M88.4 R132, [R3+0xde100] ;  /* 0x0de100000384783b */ /* 0x000fe20000000200 */
[----:B-1----:R-:W-:Y:S01]  /*943d0*/  MOV R102, R106 ;  /* 0x0000006a00667202 */ /* 0x002fe20000000f00 */
[----:B------:R-:W-:-:S02]  /*943e0*/  IMAD.MOV.U32 R103, RZ, RZ, R107 ;  /* 0x000000ffff677224 */ /* 0x000fc400078e006b */
[----:B--2---:R-:W-:Y:S01]  /*943f0*/  IMAD.MOV.U32 R94, RZ, RZ, R110 ;  /* 0x000000ffff5e7224 */ /* 0x004fe200078e006e */
[----:B------:R-:W-:Y:S02]  /*94400*/  MOV R95, R111 ;  /* 0x0000006f005f7202 */ /* 0x000fe40000000f00 */
[----:B----4-:R-:W-:Y:S01]  /*94410*/  MOV R35, R50 ;  /* 0x0000003200237202 */ /* 0x010fe20000000f00 */
[----:B------:R-:W-:Y:S01]  /*94420*/  STL.64 [R1+0x3938], R102 ;  /* 0x0039386601007387 */ /* 0x000fe20000100a00 */
[----:B------:R-:W-:Y:S02]  /*94430*/  STL.64 [R1+0x3930], R100 ;  /* 0x0039306401007387 */ /* 0x000fe40000100a00 */
[----:B------:R-:W-:Y:S02]  /*94440*/  STL.64 [R1+0x1d8], R106 ;  /* 0x0001d86a01007387 */ /* 0x000fe40000100a00 */
[----:B------:R-:W-:Y:S01]  /*94450*/  STL.64 [R1+0x3948], R94 ;  /* 0x0039485e01007387 */ /* 0x000fe20000100a00 */
[----:B------:R-:W-:Y:S01]  /*94460*/  STL.64 [R1+0x3940], R92 ;  /* 0x0039405c01007387 */ /* 0x000fe20000100a00 */
[----:B------:R-:W-:Y:S02]  /*94470*/  STL.64 [R1+0x1c8], R110 ;  /* 0x0001c86e01007387 */ /* 0x000fe40000100a00 */
[----:B-----5:R-:W-:Y:S02]  /*94480*/  STL.64 [R1+0x1b8], R54 ;  /* 0x0001b83601007387 */ /* 0x020fe40000100a00 */
[----:B------:R-:W-:Y:S01]  /*94490*/  STL.64 [R1+0x3958], R34 ;  /* 0x0039582201007387 */ /* 0x000fe20000100a00 */
[----:B------:R-:W-:Y:S02]  /*944a0*/  STL.64 [R1+0x3950], R32 ;  /* 0x0039502001007387 */ /* 0x000fe40000100a00 */
[----:B------:R-:W1:Y:S04]  /*944b0*/  LDSM.16.M88.4 R32, [R3+0xc8100] ;  /* 0x0c8100000320783b */ /* 0x000e680000000200 */
[----:B------:R-:W-:Y:S01]  /*944c0*/  STL.64 [R1+0x1a8], R50 ;  /* 0x0001a83201007387 */ /* 0x000fe20000100a00 */
[C---:B---3--:R-:W-:Y:S01]  /*944d0*/  HMMA.1688.F32.TF32 R28, R76.reuse, R30, R248 ;  /* 0x0000001e4c1c723c */ /* 0x048fe200000810f8 */
[----:B-1----:R-:W-:Y:S01]  /*944e0*/  STL.64 [R1+0x198], R34 ;  /* 0x0001982201007387 */ /* 0x002fe20000100a00 */
[----:B------:R-:W-:Y:S02]  /*944f0*/  STL.64 [R1+0x180], R44 ;  /* 0x0001802c01007387 */ /* 0x000fe40000100a00 */
[----:B------:R-:W-:Y:S02]  /*94500*/  STL.64 [R1+0x188], R46 ;  /* 0x0001882e01007387 */ /* 0x000fe40000100a00 */
[----:B------:R-:W-:Y:S01]  /*94510*/  STL.64 [R1+0x170], R40 ;  /* 0x0001702801007387 */ /* 0x000fe20000100a00 */
[----:B------:R-:W-:Y:S01]  /*94520*/  STL.64 [R1+0x178], R42 ;  /* 0x0001782a01007387 */ /* 0x000fe20000100a00 */
[----:B------:R-:W-:Y:S02]  /*94530*/  STL.64 [R1+0x168], R86 ;  /* 0x0001685601007387 */ /* 0x000fe40000100a00 */
        /* <DEDUP_REMOVED lines=8> */
[----:B------:R-:W4:Y:S02]  /*945c0*/  LDL.LU R248, [R1+0x1580] ;  /* 0x0015800001f87983 */ /* 0x000f240000300800 */
[----:B------:R-:W4:Y:S01]  /*945d0*/  LDL.LU R249, [R1+0x1584] ;  /* 0x0015840001f97983 */ /* 0x000f220000300800 */
[----:B------:R-:W4:Y:S01]  /*945e0*/  LDL.LU R250, [R1+0x1588] ;  /* 0x0015880001fa7983 */ /* 0x000f220000300800 */
[----:B------:R-:W4:Y:S02]  /*945f0*/  LDL.LU R251, [R1+0x158c] ;  /* 0x00158c0001fb7983 */ /* 0x000f240000300800 */
        /* <DEDUP_REMOVED lines=16> */
[----:B------:R-:W-:Y:S02]  /*94700*/  STL.64 [R1+0x3968], R30 ;  /* 0x0039681e01007387 */ /* 0x000fe40000100a00 */
[----:B------:R1:W-:Y:S01]  /*94710*/  STL.64 [R1+0x3960], R28 ;  /* 0x0039601c01007387 */ /* 0x0003e20000100a00 */
[----:B------:R-:W-:Y:S01]  /*94720*/  STL.64 [R1+0x150], R36 ;  /* 0x0001502401007387 */ /* 0x000fe20000100a00 */
[----:B------:R-:W-:Y:S02]  /*94730*/  STL.64 [R1+0x158], R38 ;  /* 0x0001582601007387 */ /* 0x000fe40000100a00 */
        /* <DEDUP_REMOVED lines=15> */
[C---:B--2---:R-:W-:Y:S08]  /*94830*/  HMMA.1688.F32.TF32 R112, R76.reuse, R26, R116 ;  /* 0x0000001a4c70723c */ /* 0x044ff00000081074 */
[C---:B------:R-:W-:Y:S08]  /*94840*/  HMMA.1688.F32.TF32 R116, R76.reuse, R22, R224 ;  /* 0x000000164c74723c */ /* 0x040ff000000810e0 */
[C---:B------:R-:W-:Y:S08]  /*94850*/  HMMA.1688.F32.TF32 R120, R76.reuse, R18, R120 ;  /* 0x000000124c78723c */ /* 0x040ff00000081078 */
[C---:B-----5:R-:W-:Y:S08]  /*94860*/  HMMA.1688.F32.TF32 R124, R76.reuse, R14, R236 ;  /* 0x0000000e4c7c723c */ /* 0x060ff000000810ec */
[C---:B----4-:R-:W-:Y:S01]  /*94870*/  HMMA.1688.F32.TF32 R128, R76.reuse, R10, R248 ;  /* 0x0000000a4c80723c */ /* 0x050fe200000810f8 */
[----:B------:R-:W-:Y:S01]  /*94880*/  MOV R90, R9 ;  /* 0x00000009005a7202 */ /* 0x000fe20000000f00 */
[----:B------:R-:W-:Y:S01]  /*94890*/  IMAD.MOV.U32 R91, RZ, RZ, R8 ;  /* 0x000000ffff5b7224 */ /* 0x000fe200078e0008 */
[----:B------:R-:W-:Y:S04]  /*948a0*/  LDS R26, [R161+0x2a200] ;  /* 0x02a20000a11a7984 */ /* 0x000fe80000000800 */
[----:B------:R-:W-:Y:S04]  /*948b0*/  LDS R27, [R189+0x2a200] ;  /* 0x02a20000bd1b7984 */ /* 0x000fe80000000800 */
[----:B------:R-:W-:Y:S01]  /*948c0*/  STL.64 [R1+0x3978], R114 ;  /* 0x0039787201007387 */ /* 0x000fe20000100a00 */
[----:B------:R-:W-:Y:S02]  /*948d0*/  STL.64 [R1+0x3970], R112 ;  /* 0x0039707001007387 */ /* 0x000fe40000100a00 */
[----:B------:R-:W2:Y:S02]  /*948e0*/  LDL.LU R224, [R1+0x1200] ;  /* 0x0012000001e07983 */ /* 0x000ea40000300800 */
[----:B------:R-:W2:Y:S01]  /*948f0*/  LDL.LU R225, [R1+0x1204] ;  /* 0x0012040001e17983 */ /* 0x000ea20000300800 */
[----:B------:R-:W2:Y:S01]  /*94900*/  LDL.LU R226, [R1+0x1208] ;  /* 0x0012080001e27983 */ /* 0x000ea20000300800 */
[----:B------:R-:W2:Y:S02]  /*94910*/  LDL.LU R227, [R1+0x120c] ;  /* 0x00120c0001e37983 */ /* 0x000ea40000300800 */
[----:B------:R-:W-:Y:S02]  /*94920*/  STL.64 [R1+0x3988], R118 ;  /* 0x0039887601007387 */ /* 0x000fe40000100a00 */
[----:B------:R-:W-:Y:S01]  /*94930*/  STL.64 [R1+0x3980], R116 ;  /* 0x0039807401007387 */ /* 0x000fe20000100a00 */
[----:B------:R-:W-:Y:S01]  /*94940*/  STL.64 [R1+0x39a0], R122 ;  /* 0x0039a07a01007387 */ /* 0x000fe20000100a00 */
[----:B------:R-:W-:Y:S02]  /*94950*/  STL.64 [R1+0x3998], R120 ;  /* 0x0039987801007387 */ /* 0x000fe40000100a00 */
[----:B------:R-:W4:Y:S02]  /*94960*/  LDL.LU R236, [R1+0x11f0] ;  /* 0x0011f00001ec7983 */ /* 0x000f240000300800 */
[----:B------:R-:W4:Y:S01]  /*94970*/  LDL.LU R237, [R1+0x11f4] ;  /* 0x0011f40001ed7983 */ /* 0x000f220000300800 */
[----:B------:R-:W4:Y:S01]  /*94980*/  LDL.LU R238, [R1+0x11f8] ;  /* 0x0011f80001ee7983 */ /* 0x000f220000300800 */
[----:B------:R-:W4:Y:S02]  /*94990*/  LDL.LU R239, [R1+0x11fc] ;  /* 0x0011fc0001ef7983 */ /* 0x000f240000300800 */
[----:B------:R-:W-:Y:S02]  /*949a0*/  STL.64 [R1+0x39b0], R126 ;  /* 0x0039b07e01007387 */ /* 0x000fe40000100a00 */
[----:B------:R-:W-:Y:S01]  /*949b0*/  STL.64 [R1+0x39a8], R124 ;  /* 0x0039a87c01007387 */ /* 0x000fe20000100a00 */
[----:B------:R-:W5:Y:S01]  /*949c0*/  LDL.LU R248, [R1+0x11e0] ;  /* 0x0011e00001f87983 */ /* 0x000f620000300800 */
[----:B------:R-:W5:Y:S02]  /*949d0*/  LDL.LU R249, [R1+0x11e4] ;  /* 0x0011e40001f97983 */ /* 0x000f640000300800 */
[----:B------:R-:W5:Y:S02]  /*949e0*/  LDL.LU R250, [R1+0x11e8] ;  /* 0x0011e80001fa7983 */ /* 0x000f640000300800 */
[----:B------:R-:W5:Y:S01]  /*949f0*/  LDL.LU R251, [R1+0x11ec] ;  /* 0x0011ec0001fb7983 */ /* 0x000f620000300800 */
[----:B---3--:R-:W-:Y:S01]  /*94a00*/  HMMA.1688.F32.TF32 R76, R76, R6, R232 ;  /* 0x000000064c4c723c */ /* 0x008fe200000810e8 */
[----:B------:R-:W-:Y:S01]  /*94a10*/  STL.64 [R1+0x39c0], R130 ;  /* 0x0039c08201007387 */ /* 0x000fe20000100a00 */
[----:B------:R-:W-:Y:S06]  /*94a20*/  STL.64 [R1+0x39b8], R128 ;  /* 0x0039b88001007387 */ /* 0x000fec0000100a00 */
[C---:B------:R-:W-:Y:S01]  /*94a30*/  HMMA.1688.F32.TF32 R232, R168.reuse, R104, R228 ;  /* 0x00000068a8e8723c */ /* 0x040fe200000810e4 */
[----:B------:R-:W-:Y:S04]  /*94a40*/  LDS R6, [R161+0x2a100] ;  /* 0x02a10000a1067984 */ /* 0x000fe80000000800 */
[----:B------:R-:W-:Y:S04]  /*94a50*/  LDS R7, [R189+0x2a100] ;  /* 0x02a10000bd077984 */ /* 0x000fe80000000800 */
[----:B------:R-:W-:Y:S04]  /*94a60*/  LDS R8, [R161+0x28180] ;  /* 0x02818000a1087984 */ /* 0x000fe80000000800 */
[----:B------:R-:W-:Y:S04]  /*94a70*/  LDS R10, [R161+0x2a180] ;  /* 0x02a18000a10a7984 */ /* 0x000fe80000000800 */
[----:B------:R-:W-:Y:S04]  /*94a80*/  LDS R9, [R189+0x28180] ;  /* 0x02818000bd097984 */ /* 0x000fe80000000800 */
[----:B------:R-:W-:Y:S04]  /*94a90*/  LDS R11, [R189+0x2a180] ;  /* 0x02a18000bd0b7984 */ /* 0x000fe80000000800 */
[----:B------:R-:W-:Y:S01]  /*94aa0*/  STL.64 [R1+0x39d0], R78 ;  /* 0x0039d04e01007387 */ /* 0x000fe20000100a00 */
[----:B------:R-:W-:Y:S02]  /*94ab0*/  STL.64 [R1+0x39c8], R76 ;  /* 0x0039c84c01007387 */ /* 0x000fe40000100a00 */
[----:B------:R-:W3:Y:S02]  /*94ac0*/  LDL.LU R176, [R1+0x11d0] ;  /* 0x0011d00001b07983 */ /* 0x000ee40000300800 */
[----:B------:R-:W3:Y:S01]  /*94ad0*/  LDL.LU R177, [R1+0x11d4] ;  /* 0x0011d40001b17983 */ /* 0x000ee20000300800 */
[----:B------:R-:W3:Y:S01]  /*94ae0*/  LDL.LU R178, [R1+0x11d8] ;  /* 0x0011d80001b27983 */ /* 0x000ee20000300800 */
[----:B------:R-:W3:Y:S02]  /*94af0*/  LDL.LU R179, [R1+0x11dc] ;  /* 0x0011dc0001b37983 */ /* 0x000ee40000300800 */
[----:B------:R-:W-:Y:S02]  /*94b00*/  STL [R1+0x368c], R232 ;  /* 0x00368ce801007387 */ /* 0x000fe40000100800 */
[----:B------:R-:W-:Y:S01]  /*94b10*/  STL [R1+0x3688], R233 ;  /* 0x003688e901007387 */ /* 0x000fe20000100800 */
[----:B------:R-:W-:Y:S01]  /*94b20*/  STL [R1+0x3684], R234 ;  /* 0x003684ea01007387 */ /* 0x000fe20000100800 */
[----:B------:R-:W-:Y:S02]  /*94b30*/  STL [R1+0x3680], R235 ;  /* 0x003680eb01007387 */ /* 0x000fe40000100800 */
[----:B------:R-:W3:Y:S02]  /*94b40*/  LDL.LU R172, [R1+0x11c0] ;  /* 0x0011c00001ac7983 */ /* 0x000ee40000300800 */
[----:B------:R-:W3:Y:S01]  /*94b50*/  LDL.LU R173, [R1+0x11c4] ;  /* 0x0011c40001ad7983 */ /* 0x000ee20000300800 */
[----:B------:R-:W3:Y:S01]  /*94b60*/  LDL.LU R174, [R1+0x11c8] ;  /* 0x0011c80001ae7983 */ /* 0x000ee20000300800 */
[----:B------:R-:W3:Y:S01]  /*94b70*/  LDL.LU R175, [R1+0x11cc] ;  /* 0x0011cc0001af7983 */ /* 0x000ee20000300800 */
        /* <DEDUP_REMOVED lines=15> */
[C---:B-----5:R-:W-:Y:S01]  /*94c70*/  HMMA.1688.F32.TF32 R220, R168.reuse, R48, R248 ;  /* 0x00000030a8dc723c */ /* 0x060fe200000810f8 */
[----:B------:R-:W4:Y:S01]  /*94c80*/  LDL.LU R248, [R1+0x11a0] ;  /* 0x0011a00001f87983 */ /* 0x000f220000300800 */
[----:B------:R-:W4:Y:S02]  /*94c90*/  LDL.LU R249, [R1+0x11a4] ;  /* 0x0011a40001f97983 */ /* 0x000f240000300800 */
[----:B------:R-:W4:Y:S02]  /*94ca0*/  LDL.LU R250, [R1+0x11a8] ;  /* 0x0011a80001fa7983 */ /* 0x000f240000300800 */
[----:B------:R-:W4:Y:S02]  /*94cb0*/  LDL.LU R251, [R1+0x11ac] ;  /* 0x0011ac0001fb7983 */ /* 0x000f240000300800 */
[C---:B---3--:R-:W-:Y:S11]  /*94cc0*/  HMMA.1688.F32.TF32 R216, R168.reuse, R32, R176 ;  /* 0x00000020a8d8723c */ /* 0x048ff600000810b0 */
[----:B------:R-:W-:Y:S04]  /*94cd0*/  @!UPT UIADD3 URZ, URZ, URZ, URZ ;  /* 0x0000003f3f3ff290 */ /* 0x000fe8000fffe03f */
[----:B------:R-:W-:Y:S01]  /*94ce0*/  STL [R1+0x36bc], R220 ;  /* 0x0036bcdc01007387 */ /* 0x000fe20000100800 */
[----:B------:R-:W-:Y:S02]  /*94cf0*/  STL [R1+0x36b8], R221 ;  /* 0x0036b8dd01007387 */ /* 0x000fe40000100800 */
[----:B------:R-:W-:Y:S02]  /*94d00*/  STL [R1+0x36b4], R222 ;  /* 0x0036b4de01007387 */ /* 0x000fe40000100800 */
[----:B------:R-:W-:Y:S01]  /*94d10*/  STL [R1+0x36b0], R223 ;  /* 0x0036b0df01007387 */ /* 0x000fe20000100800 */
[----:B------:R-:W3:Y:S01]  /*94d20*/  LDL.LU R176, [R1+0x1570] ;  /* 0x0015700001b07983 */ /* 0x000ee20000300800 */
[----:B------:R-:W3:Y:S02]  /*94d30*/  LDL.LU R177, [R1+0x1574] ;  /* 0x0015740001b17983 */ /* 0x000ee40000300800 */
[----:B------:R-:W3:Y:S02]  /*94d40*/  LDL.LU R178, [R1+0x1578] ;  /* 0x0015780001b27983 */ /* 0x000ee40000300800 */
[----:B------:R-:W3:Y:S01]  /*94d50*/  LDL.LU R179, [R1+0x157c] ;  /* 0x00157c0001b37983 */ /* 0x000ee20000300800 */
[----:B------:R-:W-:Y:S01]  /*94d60*/  STL [R1+0x36cc], R216 ;  /* 0x0036ccd801007387 */ /* 0x000fe20000100800 */
[----:B------:R-:W-:Y:S02]  /*94d70*/  STL [R1+0x36c8], R217 ;  /* 0x0036c8d901007387 */ /* 0x000fe40000100800 */
[----:B------:R-:W-:Y:S02]  /*94d80*/  STL [R1+0x36c4], R218 ;  /* 0x0036c4da01007387 */ /* 0x000fe40000100800 */
[----:B------:R-:W-:Y:S01]  /*94d90*/  STL [R1+0x36c0], R219 ;  /* 0x0036c0db01007387 */ /* 0x000fe20000100800 */
[C---:B------:R-:W-:Y:S01]  /*94da0*/  HMMA.1688.F32.TF32 R212, R168.reuse, R44, R172 ;  /* 0x0000002ca8d4723c */ /* 0x040fe200000810ac */
[----:B------:R-:W5:Y:S01]  /*94db0*/  LDL.LU R172, [R1+0x1560] ;  /* 0x0015600001ac7983 */ /* 0x000f620000300800 */
[----:B------:R-:W5:Y:S02]  /*94dc0*/  LDL.LU R173, [R1+0x1564] ;  /* 0x0015640001ad7983 */ /* 0x000f640000300800 */
[----:B------:R-:W5:Y:S02]  /*94dd0*/  LDL.LU R174, [R1+0x1568] ;  /* 0x0015680001ae7983 */ /* 0x000f640000300800 */
[----:B------:R-:W5:Y:S11]  /*94de0*/  LDL.LU R175, [R1+0x156c] ;  /* 0x00156c0001af7983 */ /* 0x000f760000300800 */
[----:B------:R-:W-:Y:S06]  /*94df0*/  @!UPT UIADD3 URZ, URZ, URZ, URZ ;  /* 0x0000003f3f3ff290 */ /* 0x000fec000fffe03f */
[----:B------:R-:W-:Y:S01]  /*94e00*/  STL [R1+0x36dc], R212 ;  /* 0x0036dcd401007387 */ /* 0x000fe20000100800 */
[----:B------:R-:W-:Y:S02]  /*94e10*/  STL [R1+0x36d8], R213 ;  /* 0x0036d8d501007387 */ /* 0x000fe40000100800 */
[----:B------:R-:W-:Y:S02]  /*94e20*/  STL [R1+0x36d4], R214 ;  /* 0x0036d4d601007387 */ /* 0x000fe40000100800 */
[----:B------:R-:W-:Y:S01]  /*94e30*/  STL [R1+0x36d0], R215 ;  /* 0x0036d0d701007387 */ /* 0x000fe20000100800 */
[C---:B--2---:R-:W-:Y:S01]  /*94e40*/  HMMA.1688.F32.TF32 R208, R168.reuse, R40, R236 ;  /* 0x00000028a8d0723c */ /* 0x044fe200000810ec */
[----:B------:R-:W2:Y:S01]  /*94e50*/  LDL.LU R236, [R1+0x1550] ;  /* 0x0015500001ec7983 */ /* 0x000ea20000300800 */
[----:B------:R-:W2:Y:S02]  /*94e60*/  LDL.LU R237, [R1+0x1554] ;  /* 0x0015540001ed7983 */ /* 0x000ea40000300800 */
[----:B------:R-:W2:Y:S02]  /*94e70*/  LDL.LU R238, [R1+0x1558] ;  /* 0x0015580001ee7983 */ /* 0x000ea40000300800 */
[----:B------:R-:W2:Y:S02]  /*94e80*/  LDL.LU R239, [R1+0x155c] ;  /* 0x00155c0001ef7983 */ /* 0x000ea40000300800 */
[C---:B----4-:R-:W-:Y:S11]  /*94e90*/  HMMA.1688.F32.TF32 R204, R168.reuse, R84, R248 ;  /* 0x00000054a8cc723c */ /* 0x050ff600000810f8 */
[----:B------:R-:W-:Y:S04]  /*94ea0*/  @!UPT UIADD3 URZ, URZ, URZ, URZ ;  /* 0x0000003f3f3ff290 */ /* 0x000fe8000fffe03f */
[----:B------:R-:W-:Y:S01]  /*94eb0*/  STL [R1+0x36ec], R208 ;  /* 0x0036ecd001007387 */ /* 0x000fe20000100800 */
[----:B------:R-:W-:Y:S02]  /*94ec0*/  STL [R1+0x36e8], R209 ;  /* 0x0036e8d101007387 */ /* 0x000fe40000100800 */
[----:B------:R-:W-:Y:S02]  /*94ed0*/  STL [R1+0x36e4], R210 ;  /* 0x0036e4d201007387 */ /* 0x000fe40000100800 */
[----:B------:R-:W-:Y:S01]  /*94ee0*/  STL [R1+0x36e0], R211 ;  /* 0x0036e0d301007387 */ /* 0x000fe20000100800 */
[----:B------:R-:W4:Y:S01]  /*94ef0*/  LDL.LU R248, [R1+0x1540] ;  /* 0x0015400001f87983 */ /* 0x000f220000300800 */
[----:B------:R-:W4:Y:S01]  /*94f00*/  LDL.LU R249, [R1+0x1544] ;  /* 0x0015440001f97983 */ /* 0x000f220000300800 */
[C---:B---3--:R-:W-:Y:S02]  /*94f10*/  HMMA.1688.F32.TF32 R200, R168.reuse, R36, R176 ;  /* 0x00000024a8c8723c */ /* 0x048fe400000810b0 */
[----:B------:R-:W-:Y:S01]  /*94f20*/  STL [R1+0x36fc], R204 ;  /* 0x0036fccc01007387 */ /* 0x000fe20000100800 */
[----:B------:R-:W-:Y:S02]  /*94f30*/  STL [R1+0x36f8], R205 ;  /* 0x0036f8cd01007387 */ /* 0x000fe40000100800 */
[----:B------:R-:W-:Y:S02]  /*94f40*/  STL [R1+0x36f4], R206 ;  /* 0x0036f4ce01007387 */ /* 0x000fe40000100800 */
[----:B------:R-:W-:Y:S01]  /*94f50*/  STL [R1+0x36f0], R207 ;  /* 0x0036f0cf01007387 */ /* 0x000fe20000100800 */
[C---:B-----5:R-:W-:Y:S11]  /*94f60*/  HMMA.1688.F32.TF32 R196, R168.reuse, R156, R172 ;  /* 0x0000009ca8c4723c */ /* 0x060ff600000810ac */
        /* <DEDUP_REMOVED lines=13> */
[----:B------:R-:W-:Y:S01]  /*95040*/  MOV R250, R5 ;  /* 0x0000000500fa7202 */ /* 0x000fe20000000f00 */
[----:B------:R-:W-:Y:S01]  /*95050*/  IMAD.MOV.U32 R251, RZ, RZ, R4 ;  /* 0x000000fffffb7224 */ /* 0x000fe200078e0004 */
[----:B------:R-:W-:Y:S04]  /*95060*/  LDS R5, [R189+0x28100] ;  /* 0x02810000bd057984 */ /* 0x000fe80000000800 */
[----:B------:R-:W5:Y:S01]  /*95070*/  LDS R4, [R161+0x28100] ;  /* 0x02810000a1047984 */ /* 0x000f620000000800 */
[C---:B--2---:R-:W-:Y:S03]  /*95080*/  HMMA.1688.F32.TF32 R192, R168.reuse, R152, R236 ;  /* 0x00000098a8c0723c */ /* 0x044fe600000810ec */
[----:B------:R-:W2:Y:S01]  /*95090*/  LDL.LU R236, [R1+0x1520] ;  /* 0x0015200001ec7983 */ /* 0x000ea20000300800 */
[----:B------:R-:W2:Y:S02]  /*950a0*/  LDL.LU R237, [R1+0x1524] ;  /* 0x0015240001ed7983 */ /* 0x000ea40000300800 */
[----:B------:R-:W2:Y:S02]  /*950b0*/  LDL.LU R238, [R1+0x1528] ;  /* 0x0015280001ee7983 */ /* 0x000ea40000300800 */
[----:B------:R-:W2:Y:S11]  /*950c0*/  LDL.LU R239, [R1+0x152c] ;  /* 0x00152c0001ef7983 */ /* 0x000eb60000300800 */
[----:B------:R-:W-:Y:S04]  /*950d0*/  @!UPT UIADD3 URZ, URZ, URZ, URZ ;  /* 0x0000003f3f3ff290 */ /* 0x000fe8000fffe03f */
[----:B------:R-:W-:Y:S01]  /*950e0*/  STL [R1+0x372c], R192 ;  /* 0x00372cc001007387 */ /* 0x000fe20000100800 */
[----:B------:R-:W-:Y:S02]  /*950f0*/  STL [R1+0x3728], R193 ;  /* 0x003728c101007387 */ /* 0x000fe40000100800 */
[----:B------:R-:W-:Y:S02]  /*95100*/  STL [R1+0x3724], R194 ;  /* 0x003724c201007387 */ /* 0x000fe40000100800 */
[----:B------:R-:W-:Y:S01]  /*95110*/  STL [R1+0x3720], R195 ;  /* 0x003720c301007387 */ /* 0x000fe20000100800 */
        /* <DEDUP_REMOVED lines=8> */
[----:B------:R-:W1:Y:S01]  /*951a0*/  LDL.LU R240, [R1+0x1180] ;  /* 0x0011800001f07983 */ /* 0x000e620000300800 */
[----:B------:R-:W1:Y:S02]  /*951b0*/  LDL.LU R241, [R1+0x1184] ;  /* 0x0011840001f17983 */ /* 0x000e640000300800 */
[----:B------:R-:W1:Y:S02]  /*951c0*/  LDL.LU R242, [R1+0x1188] ;  /* 0x0011880001f27983 */ /* 0x000e640000300800 */
[----:B------:R-:W1:Y:S01]  /*951d0*/  LDL.LU R243, [R1+0x118c] ;  /* 0x00118c0001f37983 */ /* 0x000e620000300800 */
[C---:B----4-:R-:W-:Y:S01]  /*951e0*/  HMMA.1688.F32.TF32 R184, R168.reuse, R148, R248 ;  /* 0x00000094a8b8723c */ /* 0x050fe200000810f8 */
        /* <DEDUP_REMOVED lines=19> */
[C---:B-----5:R-:W-:Y:S08]  /*95320*/  HMMA.1688.F32.TF32 R172, R168.reuse, R136, R172 ;  /* 0x00000088a8ac723c */ /* 0x060ff000000810ac */
[----:B------:R-:W-:Y:S08]  /*95330*/  HMMA.1688.F32.TF32 R168, R168, R132, R68 ;  /* 0x00000084a8a8723c */ /* 0x000ff00000081044 */
[C---:B-1----:R-:W-:Y:S01]  /*95340*/  HMMA.1688.F32.TF32 R28, R164.reuse, R104, R240 ;  /* 0x00000068a41c723c */ /* 0x042fe200000810f0 */
[----:B------:R-:W-:Y:S01]  /*95350*/  STL [R1+0x375c], R176 ;  /* 0x00375cb001007387 */ /* 0x000fe20000100800 */
[----:B------:R-:W-:Y:S02]  /*95360*/  STL [R1+0x3758], R177 ;  /* 0x003758b101007387 */ /* 0x000fe40000100800 */
[----:B------:R-:W-:Y:S02]  /*95370*/  STL [R1+0x3754], R178 ;  /* 0x003754b201007387 */ /* 0x000fe40000100800 */
[----:B------:R-:W-:Y:S01]  /*95380*/  STL [R1+0x3750], R179 ;  /* 0x003750b301007387 */ /* 0x000fe20000100800 */
        /* <DEDUP_REMOVED lines=8> */
[----:B------:R-:W3:Y:S02]  /*95410*/  LDL.LU R72, [R1+0x1150] ;  /* 0x0011500001487983 */ /* 0x000ee40000300800 */
[----:B------:R-:W-:Y:S02]  /*95420*/  STL.64 [R1+0x420], R28 ;  /* 0x0004201c01007387 */ /* 0x000fe40000100a00 */
[----:B------:R4:W-:Y:S02]  /*95430*/  STL.64 [R1+0x428], R30 ;  /* 0x0004281e01007387 */ /* 0x0009e40000100a00 */
[----:B------:R-:W3:Y:S01]  /*95440*/  LDL.LU R73, [R1+0x1154] ;  /* 0x0011540001497983 */ /* 0x000ee20000300800 */
[----:B------:R-:W3:Y:S01]  /*95450*/  LDL.LU R74, [R1+0x1158] ;  /* 0x00115800014a7983 */ /* 0x000ee20000300800 */
[----:B------:R-:W3:Y:S01]  /*95460*/  LDL.LU R75, [R1+0x115c] ;  /* 0x00115c00014b7983 */ /* 0x000ee20000300800 */
[C---:B----4-:R-:W-:Y:S02]  /*95470*/  HMMA.1688.F32.TF32 R28, R164.reuse, R108, R248 ;  /* 0x0000006ca41c723c */ /* 0x050fe400000810f8 */
[----:B------:R-:W4:Y:S01]  /*95480*/  LDL.LU R248, [R1+0x1140] ;  /* 0x0011400001f87983 */ /* 0x000f220000300800 */
[----:B------:R-:W4:Y:S02]  /*95490*/  LDL.LU R249, [R1+0x1144] ;  /* 0x0011440001f97983 */ /* 0x000f240000300800 */
[----:B------:R-:W4:Y:S02]  /*954a0*/  LDL.LU R250, [R1+0x1148] ;  /* 0x0011480001fa7983 */ /* 0x000f240000300800 */
[----:B------:R-:W4:Y:S11]  /*954b0*/  LDL.LU R251, [R1+0x114c] ;  /* 0x00114c0001fb7983 */ /* 0x000f360000300800 */
[----:B------:R-:W-:Y:S06]  /*954c0*/  @!UPT UIADD3 URZ, URZ, URZ, URZ ;  /* 0x0000003f3f3ff290 */ /* 0x000fec000fffe03f */
[----:B------:R-:W-:Y:S02]  /*954d0*/  IMAD.MOV.U32 R135, RZ, RZ, R31 ;  /* 0x000000ffff877224 */ /* 0x000fe400078e001f */
[----:B------:R-:W-:Y:S01]  /*954e0*/  IMAD.MOV.U32 R134, RZ, RZ, R30 ;  /* 0x000000ffff867224 */ /* 0x000fe200078e001e */
[----:B------:R-:W-:Y:S01]  /*954f0*/  MOV R235, R29 ;  /* 0x0000001d00eb7202 */ /* 0x000fe20000000f00 */
[----:B------:R-:W-:Y:S01]  /*95500*/  IMAD.MOV.U32 R234, RZ, RZ, R28 ;  /* 0x000000ffffea7224 */ /* 0x000fe200078e001c */
[----:B------:R-:W-:Y:S02]  /*95510*/  STL [R1+0x378c], R135 ;  /* 0x00378c8701007387 */ /* 0x000fe40000100800 */
[----:B------:R-:W-:Y:S02]  /*95520*/  STL [R1+0x3788], R134 ;  /* 0x0037888601007387 */ /* 0x000fe40000100800 */
[----:B------:R1:W-:Y:S02]  /*95530*/  STL [R1+0x3784], R235 ;  /* 0x003784eb01007387 */ /* 0x0003e40000100800 */
[----:B------:R5:W-:Y:S01]  /*95540*/  STL [R1+0x3780], R234 ;  /* 0x003780ea01007387 */ /* 0x000be20000100800 */
[----:B------:R-:W5:Y:S01]  /*95550*/  LDL.LU R68, [R1+0x1130] ;  /* 0x0011300001447983 */ /* 0x000f620000300800 */
[----:B------:R-:W5:Y:S02]  /*95560*/  LDL.LU R69, [R1+0x1134] ;  /* 0x0011340001457983 */ /* 0x000f640000300800 */
[----:B------:R-:W5:Y:S02]  /*95570*/  LDL.LU R70, [R1+0x1138] ;  /* 0x0011380001467983 */ /* 0x000f640000300800 */
[----:B------:R-:W5:Y:S01]  /*95580*/  LDL.LU R71, [R1+0x113c] ;  /* 0x00113c0001477983 */ /* 0x000f620000300800 */
[----:B--2---:R-:W-:Y:S01]  /*95590*/  HMMA.1688.F32.TF32 R28, R164, R52, R236 ;  /* 0x00000034a41c723c */ /* 0x004fe200000810ec */
[----:B------:R-:W2:Y:S01]  /*955a0*/  LDL.LU R236, [R1+0x1120] ;  /* 0x0011200001ec7983 */ /* 0x000ea20000300800 */
[----:B------:R-:W2:Y:S02]  /*955b0*/  LDL.LU R237, [R1+0x1124] ;  /* 0x0011240001ed7983 */ /* 0x000ea40000300800 */
[----:B------:R-:W2:Y:S02]  /*955c0*/  LDL.LU R238, [R1+0x1128] ;  /* 0x0011280001ee7983 */ /* 0x000ea40000300800 */
[----:B------:R-:W2:Y:S01]  /*955d0*/  LDL.LU R239, [R1+0x112c] ;  /* 0x00112c0001ef7983 */ /* 0x000ea20000300800 */
[----:B------:R-:W2:Y:S01]  /*955e0*/  LDL.LU R240, [R1+0x1110] ;  /* 0x0011100001f07983 */ /* 0x000ea20000300800 */
[----:B------:R-:W2:Y:S02]  /*955f0*/  LDL.LU R241, [R1+0x1114] ;  /* 0x0011140001f17983 */ /* 0x000ea40000300800 */
[----:B------:R-:W2:Y:S02]  /*95600*/  LDL.LU R242, [R1+0x1118] ;  /* 0x0011180001f27983 */ /* 0x000ea40000300800 */
[----:B------:R-:W2:Y:S11]  /*95610*/  LDL.LU R243, [R1+0x111c] ;  /* 0x00111c0001f37983 */ /* 0x000eb60000300800 */
[----:B------:R-:W-:Y:S01]  /*95620*/  @!UPT UIADD3 URZ, URZ, URZ, URZ ;  /* 0x0000003f3f3ff290 */ /* 0x000fe2000fffe03f */
[----:B------:R-:W-:Y:S01]  /*95630*/  MOV R138, R28 ;  /* 0x0000001c008a7202 */ /* 0x000fe20000000f00 */
[----:B------:R-:W-:Y:S02]  /*95640*/  IMAD.MOV.U32 R139, RZ, RZ, R29 ;  /* 0x000000ffff8b7224 */ /* 0x000fe400078e001d */
[----:B------:R-:W-:Y:S01]  /*95650*/  IMAD.MOV.U32 R142, RZ, RZ, R30 ;  /* 0x000000ffff8e7224 */ /* 0x000fe200078e001e */
[----:B------:R-:W-:-:S05]  /*95660*/  MOV R143, R31 ;  /* 0x0000001f008f7202 */ /* 0x000fca0000000f00 */
[----:B------:R-:W-:Y:S01]  /*95670*/  STL [R1+0x379c], R143 ;  /* 0x00379c8f01007387 */ /* 0x000fe20000100800 */
[C---:B---3--:R-:W-:Y:S03]  /*95680*/  HMMA.1688.F32.TF32 R28, R164.reuse, R48, R72 ;  /* 0x00000030a41c723c */ /* 0x048fe60000081048 */
[----:B------:R-:W-:Y:S01]  /*95690*/  STL [R1+0x3798], R142 ;  /* 0x0037988e01007387 */ /* 0x000fe20000100800 */
[----:B------:R3:W-:Y:S02]  /*956a0*/  STL [R1+0x3794], R139 ;  /* 0x0037948b01007387 */ /* 0x0007e40000100800 */
[----:B------:R1:W-:Y:S11]  /*956b0*/  STL [R1+0x3790], R138 ;  /* 0x0037908a01007387 */ /* 0x0003f60000100800 */
[----:B------:R-:W-:Y:S07]  /*956c0*/  @!UPT UIADD3 URZ, URZ, URZ, URZ ;  /* 0x0000003f3f3ff290 */ /* 0x000fee000fffe03f */
[----:B------:R-:W-:Y:S01]  /*956d0*/  IMAD.MOV.U32 R233, RZ, RZ, R31 ;  /* 0x000000ffffe97224 */ /* 0x000fe200078e001f */
[----:B------:R-:W-:Y:S01]  /*956e0*/  MOV R232, R30 ;  /* 0x0000001e00e87202 */ /* 0x000fe20000000f00 */
[----:B------:R-:W-:Y:S02]  /*956f0*/  IMAD.MOV.U32 R231, RZ, RZ, R29 ;  /* 0x000000ffffe77224 */ /* 0x000fe400078e001d */
[----:B------:R-:W-:Y:S01]  /*95700*/  IMAD.MOV.U32 R230, RZ, RZ, R28 ;  /* 0x000000ffffe67224 */ /* 0x000fe200078e001c */
[----:B------:R-:W-:Y:S01]  /*95710*/  STL [R1+0x37ac], R233 ;  /* 0x0037ace901007387 */ /* 0x000fe20000100800 */
[----:B------:R-:W-:Y:S02]  /*95720*/  STL [R1+0x37a8], R232 ;  /* 0x0037a8e801007387 */ /* 0x000fe40000100800 */
[----:B------:R-:W-:Y:S02]  /*95730*/  STL [R1+0x37a4], R231 ;  /* 0x0037a4e701007387 */ /* 0x000fe40000100800 */
[----:B------:R-:W-:Y:S01]  /*95740*/  STL [R1+0x37a0], R230 ;  /* 0x0037a0e601007387 */ /* 0x000fe20000100800 */
[C---:B----4-:R-:W-:Y:S01]  /*95750*/  HMMA.1688.F32.TF32 R28, R164.reuse, R32, R248 ;  /* 0x00000020a41c723c */ /* 0x050fe200000810f8 */
[----:B------:R-:W4:Y:S01]  /*95760*/  LDL.LU R248, [R1+0x1500] ;  /* 0x0015000001f87983 */ /* 0x000f220000300800 */
[----:B------:R-:W4:Y:S02]  /*95770*/  LDL.LU R249, [R1+0x1504] ;  /* 0x0015040001f97983 */ /* 0x000f240000300800 */
[----:B------:R-:W4:Y:S02]  /*95780*/  LDL.LU R250, [R1+0x1508] ;  /* 0x0015080001fa7983 */ /* 0x000f240000300800 */
[----:B------:R-:W4:Y:S11]  /*95790*/  LDL.LU R251, [R1+0x150c] ;  /* 0x00150c0001fb7983 */ /* 0x000f360000300800 */
[----:B------:R-:W-:Y:S07]  /*957a0*/  @!UPT UIADD3 URZ, URZ, URZ, URZ ;  /* 0x0000003f3f3ff290 */ /* 0x000fee000fffe03f */
[----:B------:R-:W-:Y:S01]  /*957b0*/  IMAD.MOV.U32 R226, RZ, RZ, R28 ;  /* 0x000000ffffe27224 */ /* 0x000fe200078e001c */
[----:B------:R-:W-:Y:S01]  /*957c0*/  MOV R227, R29 ;  /* 0x0000001d00e37202 */ /* 0x000fe20000000f00 */
[----:B------:R-:W-:Y:S02]  /*957d0*/  IMAD.MOV.U32 R228, RZ, RZ, R30 ;  /* 0x000000ffffe47224 */ /* 0x000fe400078e001e */
[----:B------:R-:W-:Y:S02]  /*957e0*/  IMAD.MOV.U32 R229, RZ, RZ, R31 ;  /* 0x000000ffffe57224 */ /* 0x000fe400078e001f */
[C---:B-----5:R-:W-:Y:S01]  /*957f0*/  HMMA.1688.F32.TF32 R28, R164.reuse, R44, R68 ;  /* 0x0000002ca41c723c */ /* 0x060fe20000081044 */
[----:B------:R-:W-:Y:S01]  /*95800*/  STL [R1+0x37b4], R227 ;  /* 0x0037b4e301007387 */ /* 0x000fe20000100800 */
[----:B------:R-:W-:Y:S11]  /*95810*/  STL [R1+0x37b0], R226 ;  /* 0x0037b0e201007387 */ /* 0x000ff60000100800 */
[----:B------:R-:W-:Y:S11]  /*95820*/  @!UPT UIADD3 URZ, URZ, URZ, URZ ;  /* 0x0000003f3f3ff290 */ /* 0x000ff6000fffe03f */
[----:B------:R-:W-:Y:S01]  /*95830*/  MOV R222, R28 ;  /* 0x0000001c00de7202 */ /* 0x000fe20000000f00 */
[----:B------:R-:W-:Y:S02]  /*95840*/  IMAD.MOV.U32 R223, RZ, RZ, R29 ;  /* 0x000000ffffdf7224 */ /* 0x000fe400078e001d */
[----:B------:R-:W-:Y:S01]  /*95850*/  IMAD.MOV.U32 R224, RZ, RZ, R30 ;  /* 0x000000ffffe07224 */ /* 0x000fe200078e001e */
[----:B------:R-:W-:Y:S02]  /*95860*/  MOV R225, R31 ;  /* 0x0000001f00e17202 */ /* 0x000fe40000000f00 */
[----:B--2---:R-:W-:Y:S01]  /*95870*/  HMMA.1688.F32.TF32 R28, R164, R40, R236 ;  /* 0x00000028a41c723c */ /* 0x004fe200000810ec */
        /* <DEDUP_REMOVED lines=8> */
[----:B------:R-:W3:Y:S01]  /*95900*/  LDL.LU R88, [R1+0x14e0] ;  /* 0x0014e00001587983 */ /* 0x000ee20000300800 */
[----:B------:R-:W3:Y:S10]  /*95910*/  LDL.LU R89, [R1+0x14e4] ;  /* 0x0014e40001597983 */ /* 0x000ef40000300800 */
[----:B------:R-:W-:-:S02]  /*95920*/  IMAD.MOV.U32 R146, RZ, RZ, R28 ;  /* 0x000000ffff927224 */ /* 0x000fc400078e001c */
[----:B------:R-:W-:Y:S01]  /*95930*/  IMAD.MOV.U32 R147, RZ, RZ, R29 ;  /* 0x000000ffff937224 */ /* 0x000fe200078e001d */
[----:B------:R-:W-:Y:S01]  /*95940*/  MOV R150, R30 ;  /* 0x0000001e00967202 */ /* 0x000fe20000000f00 */
[----:B------:R-:W-:Y:S02]  /*95950*/  IMAD.MOV.U32 R151, RZ, RZ, R31 ;  /* 0x000000ffff977224 */ /* 0x000fe400078e001f */
[----:B------:R-:W-:Y:S01]  /*95960*/  HMMA.1688.F32.TF32 R28, R164, R84, R240 ;  /* 0x00000054a41c723c */ /* 0x000fe200000810f0 */
[----:B------:R-:W-:Y:S11]  /*95970*/  STL.64 [R1+0x39e0], R222 ;  /* 0x0039e0de01007387 */ /* 0x000ff60000100a00 */
[----:B------:R-:W-:Y:S11]  /*95980*/  @!UPT UIADD3 URZ, URZ, URZ, URZ ;  /* 0x0000003f3f3ff290 */ /* 0x000ff6000fffe03f */
[----:B------:R-:W-:Y:S01]  /*95990*/  @!UPT UIADD3 URZ, URZ, URZ, URZ ;  /* 0x0000003f3f3ff290 */ /* 0x000fe2000fffe03f */
[----:B------:R-:W-:Y:S02]  /*959a0*/  IMAD.MOV.U32 R220, RZ, RZ, R30 ;  /* 0x000000ffffdc7224 */ /* 0x000fe400078e001e */
[----:B------:R-:W-:-:S05]  /*959b0*/  IMAD.MOV.U32 R221, RZ, RZ, R31 ;  /* 0x000000ffffdd7224 */ /* 0x000fca00078e001f */
[----:B------:R1:W-:Y:S01]  /*959c0*/  STL.64 [R1+0x39d8], R220 ;  /* 0x0039d8dc01007387 */ /* 0x0003e20000100a00 */
[----:B------:R-:W5:Y:S02]  /*959d0*/  LDL.LU R68, [R1+0x14c0] ;  /* 0x0014c00001447983 */ /* 0x000f640000300800 */
[----:B------:R-:W5:Y:S02]  /*959e0*/  LDL.LU R69, [R1+0x14c4] ;  /* 0x0014c40001457983 */ /* 0x000f640000300800 */
[----:B------:R-:W5:Y:S01]  /*959f0*/  LDL.LU R70, [R1+0x14c8] ;  /* 0x0014c80001467983 */ /* 0x000f620000300800 */
[----:B------:R-:W5:Y:S01]  /*95a00*/  LDL.LU R71, [R1+0x14cc] ;  /* 0x0014cc0001477983 */ /* 0x000f620000300800 */
[----:B------:R-:W-:Y:S01]  /*95a10*/  IMAD.MOV.U32 R218, RZ, RZ, R28 ;  /* 0x000000ffffda7224 */ /* 0x000fe200078e001c */
[----:B------:R-:W-:Y:S02]  /*95a20*/  MOV R219, R29 ;  /* 0x0000001d00db7202 */ /* 0x000fe40000000f00 */
[C---:B----4-:R-:W-:Y:S01]  /*95a30*/  HMMA.1688.F32.TF32 R28, R164.reuse, R36, R248 ;  /* 0x00000024a41c723c */ /* 0x050fe200000810f8 */
[----:B------:R-:W4:Y:S01]  /*95a40*/  LDL.LU R248, [R1+0x14b0] ;  /* 0x0014b00001f87983 */ /* 0x000f220000300800 */
[----:B------:R-:W4:Y:S02]  /*95a50*/  LDL.LU R249, [R1+0x14b4] ;  /* 0x0014b40001f97983 */ /* 0x000f240000300800 */
[----:B------:R-:W4:Y:S02]  /*95a60*/  LDL.LU R250, [R1+0x14b8] ;  /* 0x0014b80001fa7983 */ /* 0x000f240000300800 */
[----:B------:R-:W4:Y:S01]  /*95a70*/  LDL.LU R251, [R1+0x14bc] ;  /* 0x0014bc0001fb7983 */ /* 0x000f220000300800 */
[----:B------:R-:W4:Y:S01]  /*95a80*/  LDL.LU R240, [R1+0x14a0] ;  /* 0x0014a00001f07983 */ /* 0x000f220000300800 */
[----:B------:R-:W4:Y:S02]  /*95a90*/  LDL.LU R241, [R1+0x14a4] ;  /* 0x0014a40001f17983 */ /* 0x000f240000300800 */
[----:B------:R-:W4:Y:S02]  /*95aa0*/  LDL.LU R242, [R1+0x14a8] ;  /* 0x0014a80001f27983 */ /* 0x000f240000300800 */
[----:B------:R-:W4:Y:S11]  /*95ab0*/  LDL.LU R243, [R1+0x14ac] ;  /* 0x0014ac0001f37983 */ /* 0x000f360000300800 */
[----:B------:R-:W-:Y:S01]  /*95ac0*/  @!UPT UIADD3 URZ, URZ, URZ, URZ ;  /* 0x0000003f3f3ff290 */ /* 0x000fe2000fffe03f */
[----:B------:R-:W-:Y:S01]  /*95ad0*/  IMAD.MOV.U32 R154, RZ, RZ, R28 ;  /* 0x000000ffff9a7224 */ /* 0x000fe200078e001c */
[----:B------:R-:W-:Y:S01]  /*95ae0*/  MOV R155, R29 ;  /* 0x0000001d009b7202 */ /* 0x000fe20000000f00 */
[----:B------:R-:W-:Y:S02]  /*95af0*/  IMAD.MOV.U32 R158, RZ, RZ, R30 ;  /* 0x000000ffff9e7224 */ /* 0x000fe400078e001e */
[----:B------:R-:W-:Y:S02]  /*95b00*/  IMAD.MOV.U32 R159, RZ, RZ, R31 ;  /* 0x000000ffff9f7224 */ /* 0x000fe400078e001f */
[C---:B--2---:R-:W-:Y:S01]  /*95b10*/  HMMA.1688.F32.TF32 R28, R164.reuse, R156, R236 ;  /* 0x0000009ca41c723c */ /* 0x044fe200000810ec */
[----:B------:R-:W2:Y:S01]  /*95b20*/  LDL.LU R236, [R1+0x1100] ;  /* 0x0011000001ec7983 */ /* 0x000ea20000300800 */
[----:B------:R-:W2:Y:S02]  /*95b30*/  LDL.LU R237, [R1+0x1104] ;  /* 0x0011040001ed7983 */ /* 0x000ea40000300800 */
[----:B------:R-:W2:Y:S02]  /*95b40*/  LDL.LU R238, [R1+0x1108] ;  /* 0x0011080001ee7983 */ /* 0x000ea40000300800 */
[----:B------:R-:W2:Y:S11]  /*95b50*/  LDL.LU R239, [R1+0x110c] ;  /* 0x00110c0001ef7983 */ /* 0x000eb60000300800 */
[----:B------:R-:W-:Y:S07]  /*95b60*/  @!UPT UIADD3 URZ, URZ, URZ, URZ ;  /* 0x0000003f3f3ff290 */ /* 0x000fee000fffe03f */
        /* <DEDUP_REMOVED lines=19> */
[----:B------:R-:W-:Y:S01]  /*95ca0*/  STL.64 [R1+0x39f0], R218 ;  /* 0x0039f0da01007387 */ /* 0x000fe20000100a00 */
[----:B------:R3:W-:Y:S11]  /*95cb0*/  STL.64 [R1+0x39e8], R216 ;  /* 0x0039e8d801007387 */ /* 0x0007f60000100a00 */
[----:B------:R-:W-:Y:S11]  /*95cc0*/  @!UPT UIADD3 URZ, URZ, URZ, URZ ;  /* 0x0000003f3f3ff290 */ /* 0x000ff6000fffe03f */
[----:B------:R-:W-:Y:S01]  /*95cd0*/  MOV R202, R28 ;  /* 0x0000001c00ca7202 */ /* 0x000fe20000000f00 */
[----:B------:R-:W-:Y:S02]  /*95ce0*/  IMAD.MOV.U32 R203, RZ, RZ, R29 ;  /* 0x000000ffffcb7224 */ /* 0x000fe400078e001d */
[----:B------:R-:W-:Y:S01]  /*95cf0*/  IMAD.MOV.U32 R204, RZ, RZ, R30 ;  /* 0x000000ffffcc7224 */ /* 0x000fe200078e001e */
[----:B------:R-:W-:Y:S02]  /*95d00*/  MOV R205, R31 ;  /* 0x0000001f00cd7202 */ /* 0x000fe40000000f00 */
[----:B----4-:R-:W-:Y:S01]  /*95d10*/  HMMA.1688.F32.TF32 R28, R164, R140, R248 ;  /* 0x0000008ca41c723c */ /* 0x010fe200000810f8 */
        /* <DEDUP_REMOVED lines=20> */
[----:B------:R-:W-:-:S02]  /*95e60*/  IMAD.MOV.U32 R198, RZ, RZ, R28 ;  /* 0x000000ffffc67224 */ /* 0x000fc400078e001c */
[----:B------:R-:W-:Y:S01]  /*95e70*/  IMAD.MOV.U32 R199, RZ, RZ, R29 ;  /* 0x000000ffffc77224 */ /* 0x000fe200078e001d */
[----:B------:R-:W-:Y:S01]  /*95e80*/  MOV R200, R30 ;  /* 0x0000001e00c87202 */ /* 0x000fe20000000f00 */
[----:B------:R-:W-:Y:S02]  /*95e90*/  IMAD.MOV.U32 R201, RZ, RZ, R31 ;  /* 0x000000ffffc97224 */ /* 0x000fe400078e001f */
[C---:B------:R-:W-:Y:S01]  /*95ea0*/  HMMA.1688.F32.TF32 R28, R164.reuse, R136, R240 ;  /* 0x00000088a41c723c */ /* 0x040fe200000810f0 */
[----:B------:R-:W3:Y:S01]  /*95eb0*/  LDL.LU R240, [R1+0x10a0] ;  /* 0x0010a00001f07983 */ /* 0x000ee20000300800 */
[----:B------:R-:W3:Y:S02]  /*95ec0*/  LDL.LU R241, [R1+0x10a4] ;  /* 0x0010a40001f17983 */ /* 0x000ee40000300800 */
[----:B------:R-:W3:Y:S02]  /*95ed0*/  LDL.LU R242, [R1+0x10a8] ;  /* 0x0010a80001f27983 */ /* 0x000ee40000300800 */
[----:B------:R-:W3:Y:S11]  /*95ee0*/  LDL.LU R243, [R1+0x10ac] ;  /* 0x0010ac0001f37983 */ /* 0x000ef60000300800 */
[----:B------:R-:W-:Y:S07]  /*95ef0*/  @!UPT UIADD3 URZ, URZ, URZ, URZ ;  /* 0x0000003f3f3ff290 */ /* 0x000fee000fffe03f */
[----:B------:R-:W-:Y:S01]  /*95f00*/  IMAD.MOV.U32 R194, RZ, RZ, R28 ;  /* 0x000000ffffc27224 */ /* 0x000fe200078e001c */
[----:B------:R-:W-:Y:S01]  /*95f10*/  MOV R195, R29 ;  /* 0x0000001d00c37202 */ /* 0x000fe20000000f00 */
[----:B------:R-:W-:Y:S02]  /*95f20*/  IMAD.MOV.U32 R196, RZ, RZ, R30 ;  /* 0x000000ffffc47224 */ /* 0x000fe400078e001e */
[----:B------:R-:W-:Y:S02]  /*95f30*/  IMAD.MOV.U32 R197, RZ, RZ, R31 ;  /* 0x000000ffffc57224 */ /* 0x000fe400078e001f */
[----:B--2---:R-:W-:Y:S01]  /*95f40*/  HMMA.1688.F32.TF32 R28, R164, R132, R236 ;  /* 0x00000084a41c723c */ /* 0x004fe200000810ec */
        /* <DEDUP_REMOVED lines=9> */
[C---:B----4-:R-:W-:Y:S01]  /*95fe0*/  HMMA.1688.F32.TF32 R28, R4.reuse, R104, R248 ;  /* 0x00000068041c723c */ /* 0x050fe200000810f8 */
[----:B------:R-:W4:Y:S01]  /*95ff0*/  LDL.LU R248, [R1+0x1080] ;  /* 0x0010800001f87983 */ /* 0x000f220000300800 */
[----:B------:R-:W4:Y:S02]  /*96000*/  LDL.LU R249, [R1+0x1084] ;  /* 0x0010840001f97983 */ /* 0x000f240000300800 */
[----:B------:R-:W4:Y:S02]  /*96010*/  LDL.LU R250, [R1+0x1088] ;  /* 0x0010880001fa7983 */ /* 0x000f240000300800 */
[----:B------:R-:W4:Y:S11]  /*96020*/  LDL.LU R251, [R1+0x108c] ;  /* 0x00108c0001fb7983 */ /* 0x000f360000300800 */
[----:B------:R-:W-:Y:S07]  /*96030*/  @!UPT UIADD3 URZ, URZ, URZ, URZ ;  /* 0x0000003f3f3ff290 */ /* 0x000fee000fffe03f */
        /* <DEDUP_REMOVED lines=15> */
[----:B------:R-:W-:Y:S02]  /*96130*/  IMAD.MOV.U32 R175, RZ, RZ, R29 ;  /* 0x000000ffffaf7224 */ /* 0x000fe400078e001d */
[----:B------:R-:W-:Y:S01]  /*96140*/  IMAD.MOV.U32 R176, RZ, RZ, R30 ;  /* 0x000000ffffb07224 */ /* 0x000fe200078e001e */
[----:B------:R-:W-:Y:S02]  /*96150*/  MOV R177, R31 ;  /* 0x0000001f00b17202 */ /* 0x000fe40000000f00 */
[C---:B------:R-:W-:Y:S11]  /*96160*/  HMMA.1688.F32.TF32 R28, R4.reuse, R48, R72 ;  /* 0x00000030041c723c */ /* 0x040ff60000081048 */
[----:B------:R-:W-:Y:S11]  /*96170*/  @!UPT UIADD3 URZ, URZ, URZ, URZ ;  /* 0x0000003f3f3ff290 */ /* 0x000ff6000fffe03f */
[----:B------:R-:W-:Y:S02]  /*96180*/  @!UPT UIADD3 URZ, URZ, URZ, URZ ;  /* 0x0000003f3f3ff290 */ /* 0x000fe4000fffe03f */
[----:B------:R-:W-:Y:S02]  /*96190*/  IMAD.MOV.U32 R170, RZ, RZ, R28 ;  /* 0x000000ffffaa7224 */ /* 0x000fe400078e001c */
[----:B------:R-:W-:Y:S01]  /*961a0*/  IMAD.MOV.U32 R171, RZ, RZ, R29 ;  /* 0x000000ffffab7224 */ /* 0x000fe200078e001d */
[----:B------:R-:W-:Y:S01]  /*961b0*/  MOV R172, R30 ;  /* 0x0000001e00ac7202 */ /* 0x000fe20000000f00 */
[----:B------:R-:W-:Y:S02]  /*961c0*/  IMAD.MOV.U32 R173, RZ, RZ, R31 ;  /* 0x000000ffffad7224 */ /* 0x000fe400078e001f */
[C---:B------:R-:W-:Y:S11]  /*961d0*/  HMMA.1688.F32.TF32 R28, R4.reuse, R32, R68 ;  /* 0x00000020041c723c */ /* 0x040ff60000081044 */
[----:B------:R-:W-:Y:S11]  /*961e0*/  @!UPT UIADD3 URZ, URZ, URZ, URZ ;  /* 0x0000003f3f3ff290 */ /* 0x000ff6000fffe03f */
[----:B------:R-:W-:Y:S02]  /*961f0*/  @!UPT UIADD3 URZ, URZ, URZ, URZ ;  /* 0x0000003f3f3ff290 */ /* 0x000fe4000fffe03f */
[----:B-1----:R-:W-:Y:S01]  /*96200*/  IMAD.MOV.U32 R235, RZ, RZ, R28 ;  /* 0x000000ffffeb7224 */ /* 0x002fe200078e001c */
[----:B------:R-:W-:Y:S01]  /*96210*/  MOV R234, R29 ;  /* 0x0000001d00ea7202 */ /* 0x000fe20000000f00 */
[----:B------:R-:W-:Y:S02]  /*96220*/  IMAD.MOV.U32 R168, RZ, RZ, R30 ;  /* 0x000000ffffa87224 */ /* 0x000fe400078e001e */
[----:B------:R-:W-:Y:S02]  /*96230*/  IMAD.MOV.U32 R169, RZ, RZ, R31 ;  /* 0x000000ffffa97224 */ /* 0x000fe400078e001f */
[----:B------:R-:W-:Y:S01]  /*96240*/  HMMA.1688.F32.TF32 R28, R4, R44, R240 ;  /* 0x0000002c041c723c */ /* 0x000fe200000810f0 */
        /* <DEDUP_REMOVED lines=37> */
[----:B------:R-:W3:Y:S01]  /*964a0*/  LDL.LU R113, [R1+0x1054] ;  /* 0x0010540001717983 */ /* 0x000ee20000300800 */
[----:B------:R-:W3:Y:S02]  /*964b0*/  LDL.LU R114, [R1+0x1058] ;  /* 0x0010580001727983 */ /* 0x000ee40000300800 */
[----:B------:R-:W3:Y:S02]  /*964c0*/  LDL.LU R115, [R1+0x105c] ;  /* 0x00105c0001737983 */ /* 0x000ee40000300800 */
[----:B------:R-:W3:Y:S01]  /*964d0*/  LDL.LU R116, [R1+0x1060] ;  /* 0x0010600001747983 */ /* 0x000ee20000300800 */
[----:B------:R-:W3:Y:S01]  /*964e0*/  LDL.LU R117, [R1+0x1064] ;  /* 0x0010640001757983 */ /* 0x000ee20000300800 */
[----:B--2---:R-:W-:Y:S01]  /*964f0*/  HMMA.1688.F32.TF32 R28, R4, R40, R236 ;  /* 0x00000028041c723c */ /* 0x004fe200000810ec */
        /* <DEDUP_REMOVED lines=22> */
[----:B------:R-:W-:-:S02]  /*96660*/  IMAD.MOV.U32 R231, RZ, RZ, R28 ;  /* 0x000000ffffe77224 */ /* 0x000fc400078e001c */
[----:B------:R-:W-:Y:S01]  /*96670*/  IMAD.MOV.U32 R230, RZ, RZ, R29 ;  /* 0x000000ffffe67224 */ /* 0x000fe200078e001d */
[----:B------:R-:W-:Y:S01]  /*96680*/  MOV R143, R30 ;  /* 0x0000001e008f7202 */ /* 0x000fe20000000f00 */
[----:B------:R-:W-:Y:S02]  /*96690*/  IMAD.MOV.U32 R142, RZ, RZ, R31 ;  /* 0x000000ffff8e7224 */ /* 0x000fe400078e001f */
        /* <DEDUP_REMOVED lines=9> */
[----:B------:R-:W3:Y:S01]  /*96730*/  LDL.LU R124, [R1+0x1430] ;  /* 0x00143000017c7983 */ /* 0x000ee20000300800 */
[----:B------:R-:W3:Y:S02]  /*96740*/  LDL.LU R125, [R1+0x1434] ;  /* 0x00143400017d7983 */ /* 0x000ee40000300800 */
[----:B------:R-:W3:Y:S02]  /*96750*/  LDL.LU R126, [R1+0x1438] ;  /* 0x00143800017e7983 */ /* 0x000ee40000300800 */
[----:B------:R-:W3:Y:S06]  /*96760*/  LDL.LU R127, [R1+0x143c] ;  /* 0x00143c00017f7983 */ /* 0x000eec0000300800 */
[----:B------:R-:W-:Y:S01]  /*96770*/  IMAD.MOV.U32 R227, RZ, RZ, R28 ;  /* 0x000000ffffe37224 */ /* 0x000fe200078e001c */
[----:B------:R-:W-:Y:S01]  /*96780*/  MOV R226, R29 ;  /* 0x0000001d00e27202 */ /* 0x000fe20000000f00 */
[----:B------:R-:W3:Y:S01]  /*96790*/  LDL.LU R28, [R1+0x1040] ;  /* 0x00104000011c7983 */ /* 0x000ee20000300800 */
[----:B------:R-:W-:-:S02]  /*967a0*/  IMAD.MOV.U32 R233, RZ, RZ, R30 ;  /* 0x000000ffffe97224 */ /* 0x000fc400078e001e */
[----:B------:R-:W3:Y:S02]  /*967b0*/  LDL.LU R29, [R1+0x1044] ;  /* 0x00104400011d7983 */ /* 0x000ee40000300800 */
[----:B------:R-:W-:Y:S01]  /*967c0*/  IMAD.MOV.U32 R232, RZ, RZ, R31 ;  /* 0x000000ffffe87224 */ /* 0x000fe200078e001f */
        /* <DEDUP_REMOVED lines=16> */
[C---:B--2---:R-:W-:Y:S08]  /*968d0*/  HMMA.1688.F32.TF32 R164, R4.reuse, R156, R164 ;  /* 0x0000009c04a4723c */ /* 0x044ff000000810a4 */
[C---:B----4-:R-:W-:Y:S11]  /*968e0*/  HMMA.1688.F32.TF32 R248, R4.reuse, R36, R248 ;  /* 0x0000002404f8723c */ /* 0x050ff600000810f8 */
[----:B------:R-:W-:Y:S11]  /*968f0*/  @!UPT UIADD3 URZ, URZ, URZ, URZ ;  /* 0x0000003f3f3ff290 */ /* 0x000ff6000fffe03f */
[----:B------:R-:W-:Y:S01]  /*96900*/  @!UPT UIADD3 URZ, URZ, URZ, URZ ;  /* 0x0000003f3f3ff290 */ /* 0x000fe2000fffe03f */
[----:B------:R-:W-:Y:S01]  /*96910*/  STL.64 [R1+0x670], R248 ;  /* 0x000670f801007387 */ /* 0x000fe20000100a00 */
[----:B------:R1:W-:Y:S03]  /*96920*/  STL.64 [R1+0x678], R250 ;  /* 0x000678fa01007387 */ /* 0x0003e60000100a00 */
[----:B-1----:R-:W2:Y:S01]  /*96930*/  LDL.LU.64 R250, [R1+0x3a38] ;  /* 0x003a380001fa7983 */ /* 0x002ea20000300a00 */
[----:B------:R-:W4:Y:S02]  /*96940*/  LDL.LU.64 R248, [R1+0x3a30] ;  /* 0x003a300001f87983 */ /* 0x000f240000300a00 */
[----:B------:R-:W-:Y:S02]  /*96950*/  STL.64 [R1+0x660], R164 ;  /* 0x000660a401007387 */ /* 0x000fe40000100a00 */
[----:B------:R3:W-:Y:S02]  /*96960*/  STL.64 [R1+0x668], R166 ;  /* 0x000668a601007387 */ /* 0x0007e40000100a00 */
[C---:B---3--:R-:W-:Y:S08]  /*96970*/  HMMA.1688.F32.TF32 R164, R4.reuse, R152, R216 ;  /* 0x0000009804a4723c */ /* 0x048ff000000810d8 */
[C---:B------:R-:W-:Y:S11]  /*96980*/  HMMA.1688.F32.TF32 R216, R4.reuse, R148, R220 ;  /* 0x0000009404d8723c */ /* 0x040ff600000810dc */
[----:B------:R-:W-:Y:S04]  /*96990*/  @!UPT UIADD3 URZ, URZ, URZ, URZ ;  /* 0x0000003f3f3ff290 */ /* 0x000fe8000fffe03f */
[----:B------:R-:W-:Y:S01]  /*969a0*/  STL.64 [R1+0x650], R164 ;  /* 0x000650a401007387 */ /* 0x000fe20000100a00 */
[----:B------:R1:W-:Y:S02]  /*969b0*/  STL.64 [R1+0x658], R166 ;  /* 0x000658a601007387 */ /* 0x0003e40000100a00 */
[C---:B-1----:R-:W-:Y:S08]  /*969c0*/  HMMA.1688.F32.TF32 R164, R4.reuse, R144, R76 ;  /* 0x0000009004a4723c */ /* 0x042ff0000008104c */
[C---:B------:R-:W-:Y:S01]  /*969d0*/  HMMA.1688.F32.TF32 R76, R4.reuse, R140, R128 ;  /* 0x0000008c044c723c */ /* 0x040fe20000081080 */
[----:B------:R-:W-:Y:S01]  /*969e0*/  STL.64 [R1+0x640], R216 ;  /* 0x000640d801007387 */ /* 0x000fe20000100a00 */
[----:B------:R-:W-:Y:S06]  /*969f0*/  STL.64 [R1+0x648], R218 ;  /* 0x000648da01007387 */ /* 0x000fec0000100a00 */
[C---:B------:R-:W-:Y:S08]  /*96a00*/  HMMA.1688.F32.TF32 R124, R4.reuse, R136, R124 ;  /* 0x00000088047c723c */ /* 0x040ff0000008107c */
[----:B------:R-:W-:Y:S01]  /*96a10*/  HMMA.1688.F32.TF32 R4, R4, R132, R120 ;  /* 0x000000840404723c */ /* 0x000fe20000081078 */
[----:B------:R-:W-:Y:S01]  /*96a20*/  STL.64 [R1+0x630], R164 ;  /* 0x000630a401007387 */ /* 0x000fe20000100a00 */
[----:B------:R-:W-:Y:S05]  /*96a30*/  STL.64 [R1+0x638], R166 ;  /* 0x000638a601007387 */ /* 0x000fea0000100a00 */
[----:B------:R-:W-:Y:S02]  /*96a40*/  STL.64 [R1+0x620], R76 ;  /* 0x0006204c01007387 */ /* 0x000fe40000100a00 */
[----:B------:R1:W-:Y:S01]  /*96a50*/  STL.64 [R1+0x628], R78 ;  /* 0x0006284e01007387 */ /* 0x0003e20000100a00 */
[----:B------:R-:W-:Y:S01]  /*96a60*/  HMMA.1688.F32.TF32 R112, R8, R108, R112 ;  /* 0x0000006c0870723c */ /* 0x000fe20000081070 */
[----:B------:R-:W-:Y:S01]  /*96a70*/  MOV R238, R25 ;  /* 0x0000001900ee7202 */ /* 0x000fe20000000f00 */
[----:B------:R-:W-:-:S02]  /*96a80*/  IMAD.MOV.U32 R239, RZ, RZ, R24 ;  /* 0x000000ffffef7224 */ /* 0x000fc400078e0018 */
[----:B------:R-:W-:Y:S01]  /*96a90*/  IMAD.MOV.U32 R3, RZ, RZ, R49 ;  /* 0x000000ffff037224 */ /* 0x000fe200078e0031 */
[----:B------:R-:W-:Y:S04]  /*96aa0*/  LDS R164, [R161+0x28400] ;  /* 0x02840000a1a47984 */ /* 0x000fe80000000800 */
[----:B------:R-:W-:Y:S04]  /*96ab0*/  LDS R166, [R161+0x2a400] ;  /* 0x02a40000a1a67984 */ /* 0x000fe80000000800 */
[----:B------:R-:W-:Y:S04]  /*96ac0*/  LDS R165, [R189+0x28400] ;  /* 0x02840000bda57984 */ /* 0x000fe80000000800 */
[----:B------:R-:W-:Y:S01]  /*96ad0*/  LDS R167, [R189+0x2a400] ;  /* 0x02a40000bda77984 */ /* 0x000fe20000000800 */
[C---:B-1----:R-:W-:Y:S03]  /*96ae0*/  HMMA.1688.F32.TF32 R76, R8.reuse, R104, R116 ;  /* 0x00000068084c723c */ /* 0x042fe60000081074 */
[----:B------:R-:W-:Y:S01]  /*96af0*/  STL.64 [R1+0x610], R124 ;  /* 0x0006107c01007387 */ /* 0x000fe20000100a00 */
[----:B------:R-:W-:Y:S02]  /*96b00*/  STL.64 [R1+0x618], R126 ;  /* 0x0006187e01007387 */ /* 0x000fe40000100a00 */
[----:B------:R-:W-:Y:S02]  /*96b10*/  STL.64 [R1+0x310], R4 ;  /* 0x0003100401007387 */ /* 0x000fe40000100a00 */
[----:B------:R1:W-:Y:S01]  /*96b20*/  STL.64 [R1+0x318], R6 ;  /* 0x0003180601007387 */ /* 0x0003e20000100a00 */
[----:B------:R-:W-:Y:S04]  /*96b30*/  LDS R24, [R161+0x28200] ;  /* 0x02820000a1187984 */ /* 0x000fe80000000800 */
[----:B------:R-:W3:Y:S01]  /*96b40*/  LDS R25, [R189+0x28200] ;  /* 0x02820000bd197984 */ /* 0x000ee20000000800 */
[C---:B-1----:R-:W-:Y:S08]  /*96b50*/  HMMA.1688.F32.TF32 R4, R8.reuse, R52, R28 ;  /* 0x000000340804723c */ /* 0x042ff0000008101c */
[C---:B------:R-:W-:Y:S01]  /*96b60*/  HMMA.1688.F32.TF32 R28, R8.reuse, R32, R100 ;  /* 0x00000020081c723c */ /* 0x040fe20000081064 */
[----:B------:R-:W-:Y:S01]  /*96b70*/  STL.64 [R1+0x300], R76 ;  /* 0x0003004c01007387 */ /* 0x000fe20000100a00 */
[----:B------:R1:W-:Y:S06]  /*96b80*/  STL.64 [R1+0x308], R78 ;  /* 0x0003084e01007387 */ /* 0x0003ec0000100a00 */
[C---:B-1----:R-:W-:Y:S01]  /*96b90*/  HMMA.1688.F32.TF32 R76, R8.reuse, R48, R92 ;  /* 0x00000030084c723c */ /* 0x042fe2000008105c */
[----:B------:R-:W-:Y:S01]  /*96ba0*/  STL.64 [R1+0x2f0], R112 ;  /* 0x0002f07001007387 */ /* 0x000fe20000100a00 */
[----:B------:R-:W-:Y:S05]  /*96bb0*/  STL.64 [R1+0x2f8], R114 ;  /* 0x0002f87201007387 */ /* 0x000fea0000100a00 */
[----:B------:R-:W-:Y:S02]  /*96bc0*/  STL.64 [R1+0x2e0], R4 ;  /* 0x0002e00401007387 */ /* 0x000fe40000100a00 */
[----:B------:R1:W-:Y:S02]  /*96bd0*/  STL.64 [R1+0x2e8], R6 ;  /* 0x0002e80601007387 */ /* 0x0003e40000100a00 */
[C---:B-1----:R-:W-:Y:S08]  /*96be0*/  HMMA.1688.F32.TF32 R4, R8.reuse, R44, R56 ;  /* 0x0000002c0804723c */ /* 0x042ff00000081038 */
[C---:B------:R-:W-:Y:S04]  /*96bf0*/  HMMA.1688.F32.TF32 R56, R8.reuse, R40, R60 ;  /* 0x000000280838723c */ /* 0x040fe8000008103c */
[----:B------:R-:W-:Y:S01]  /*96c00*/  STL.64 [R1+0x2d0], R76 ;  /* 0x0002d04c01007387 */ /* 0x000fe20000100a00 */
[----:B------:R-:W-:Y:S02]  /*96c10*/  STL.64 [R1+0x2d8], R78 ;  /* 0x0002d84e01007387 */ /* 0x000fe40000100a00 */
[----:B------:R-:W-:Y:S02]  /*96c20*/  STL.64 [R1+0x2c0], R28 ;  /* 0x0002c01c01007387 */ /* 0x000fe40000100a00 */
[----:B------:R1:W-:Y:S02]  /*96c30*/  STL.64 [R1+0x2c8], R30 ;  /* 0x0002c81e01007387 */ /* 0x0003e40000100a00 */
[C---:B-1----:R-:W-:Y:S04]  /*96c40*/  HMMA.1688.F32.TF32 R28, R8.reuse, R84, R64 ;  /* 0x00000054081c723c */ /* 0x042fe80000081040 */
[----:B------:R-:W-:Y:S01]  /*96c50*/  STL.64 [R1+0x2b0], R4 ;  /* 0x0002b00401007387 */ /* 0x000fe20000100a00 */
[----:B------:R-:W-:Y:S07]  /*96c60*/  STL.64 [R1+0x2b8], R6 ;  /* 0x0002b80601007387 */ /* 0x000fee0000100a00 */
[----:B------:R-:W-:Y:S02]  /*96c70*/  STL.64 [R1+0x2a0], R56 ;  /* 0x0002a03801007387 */ /* 0x000fe40000100a00 */
[----:B------:R-:W-:Y:S01]  /*96c80*/  STL.64 [R1+0x2a8], R58 ;  /* 0x0002a83a01007387 */ /* 0x000fe20000100a00 */
[C---:B------:R-:W-:Y:S01]  /*96c90*/  HMMA.1688.F32.TF32 R60, R8.reuse, R156, R96 ;  /* 0x0000009c083c723c */ /* 0x040fe20000081060 */
[----:B------:R-:W-:Y:S04]  /*96ca0*/  LDS R4, [R161+0x28280] ;  /* 0x02828000a1047984 */ /* 0x000fe80000000800 */
[----:B------:R-:W-:Y:S04]  /*96cb0*/  LDS R6, [R161+0x2a280] ;  /* 0x02a28000a1067984 */ /* 0x000fe80000000800 */
[----:B------:R-:W-:Y:S04]  /*96cc0*/  LDS R5, [R189+0x28280] ;  /* 0x02828000bd057984 */ /* 0x000fe80000000800 */
[----:B------:R-:W1:Y:S04]  /*96cd0*/  LDS R7, [R189+0x2a280] ;  /* 0x02a28000bd077984 */ /* 0x000e680000000800 */
[----:B------:R-:W-:Y:S01]  /*96ce0*/  STL.64 [R1+0x290], R28 ;  /* 0x0002901c01007387 */ /* 0x000fe20000100a00 */
[----:B------:R3:W-:Y:S02]  /*96cf0*/  STL.64 [R1+0x298], R30 ;  /* 0x0002981e01007387 */ /* 0x0007e40000100a00 */
[C---:B---3--:R-:W-:Y:S08]  /*96d00*/  HMMA.1688.F32.TF32 R28, R8.reuse, R36, R80 ;  /* 0x00000024081c723c */ /* 0x048ff00000081050 */
[C---:B------:R-:W-:Y:S11]  /*96d10*/  HMMA.1688.F32.TF32 R56, R8.reuse, R152, R88 ;  /* 0x000000980838723c */ /* 0x040ff60000081058 */
[----:B------:R-:W-:Y:S04]  /*96d20*/  @!UPT UIADD3 URZ, URZ, URZ, URZ ;  /* 0x0000003f3f3ff290 */ /* 0x000fe8000fffe03f */
[----:B------:R-:W-:Y:S01]  /*96d30*/  STL.64 [R1+0x280], R28 ;  /* 0x0002801c01007387 */ /* 0x000fe20000100a00 */
[----:B------:R3:W-:Y:S02]  /*96d40*/  STL.64 [R1+0x288], R30 ;  /* 0x0002881e01007387 */ /* 0x0007e40000100a00 */
[C---:B---3--:R-:W-:Y:S01]  /*96d50*/  HMMA.1688.F32.TF32 R28, R8.reuse, R148, R72 ;  /* 0x00000094081c723c */ /* 0x048fe20000081048 */
[----:B------:R-:W-:Y:S01]  /*96d60*/  STL.64 [R1+0x270], R60 ;  /* 0x0002703c01007387 */ /* 0x000fe20000100a00 */
[----:B------:R5:W-:Y:S03]  /*96d70*/  STL.64 [R1+0x278], R62 ;  /* 0x0002783e01007387 */ /* 0x000be60000100a00 */
[----:B------:R-:W-:Y:S02]  /*96d80*/  STL.64 [R1+0x260], R56 ;  /* 0x0002603801007387 */ /* 0x000fe40000100a00 */
[----:B------:R3:W-:Y:S01]  /*96d90*/  STL.64 [R1+0x268], R58 ;  /* 0x0002683a01007387 */ /* 0x0007e20000100a00 */
[C---:B-----5:R-:W-:Y:S08]  /*96da0*/  HMMA.1688.F32.TF32 R60, R8.reuse, R144, R68 ;  /* 0x00000090083c723c */ /* 0x060ff00000081044 */
[C---:B---3--:R-:W-:Y:S07]  /*96db0*/  HMMA.1688.F32.TF32 R56, R8.reuse, R140, R240 ;  /* 0x0000008c0838723c */ /* 0x048fee00000810f0 */
[----:B------:R-:W-:Y:S01]  /*96dc0*/  STL.64 [R1+0x600], R28 ;  /* 0x0006001c01007387 */ /* 0x000fe20000100a00 */
[----:B------:R3:W-:Y:S02]  /*96dd0*/  STL.64 [R1+0x608], R30 ;  /* 0x0006081e01007387 */ /* 0x0007e40000100a00 */
[C---:B---3--:R-:W-:Y:S05]  /*96de0*/  HMMA.1688.F32.TF32 R28, R8.reuse, R136, R236 ;  /* 0x00000088081c723c */ /* 0x048fea00000810ec */
[----:B------:R-:W-:Y:S01]  /*96df0*/  STL.64 [R1+0x5f0], R60 ;  /* 0x0005f03c01007387 */ /* 0x000fe20000100a00 */
[----:B------:R-:W-:Y:S02]  /*96e00*/  STL.64 [R1+0x5f8], R62 ;  /* 0x0005f83e01007387 */ /* 0x000fe40000100a00 */
[----:B------:R-:W3:Y:S05]  /*96e10*/  LDL.LU R68, [R1+0x1350] ;  /* 0x0013500001447983 */ /* 0x000eea0000300800 */
[----:B------:R-:W-:Y:S01]  /*96e20*/  STL.64 [R1+0x5e0], R56 ;  /* 0x0005e03801007387 */ /* 0x000fe20000100a00 */
[----:B------:R-:W-:Y:S09]  /*96e30*/  STL.64 [R1+0x5e8], R58 ;  /* 0x0005e83a01007387 */ /* 0x000ff20000100a00 */
[----:B------:R5:W-:Y:S01]  /*96e40*/  STL.64 [R1+0x5d0], R28 ;  /* 0x0005d01c01007387 */ /* 0x000be20000100a00 */
[----:B------:R1:W-:Y:S02]  /*96e50*/  STL.64 [R1+0x5d8], R30 ;  /* 0x0005d81e01007387 */ /* 0x0003e40000100a00 */
        /* <DEDUP_REMOVED lines=35> */
[----:B------:R-:W3:Y:S02]  /*97090*/  LDL.LU R116, [R1+0xfc0] ;  /* 0x000fc00001747983 */ /* 0x000ee40000300800 */
[----:B------:R-:W3:Y:S02]  /*970a0*/  LDL.LU R117, [R1+0xfc4] ;  /* 0x000fc40001757983 */ /* 0x000ee40000300800 */
[----:B------:R-:W3:Y:S01]  /*970b0*/  LDL.LU R118, [R1+0xfc8] ;  /* 0x000fc80001767983 */ /* 0x000ee20000300800 */
[----:B------:R-:W3:Y:S01]  /*970c0*/  LDL.LU R119, [R1+0xfcc] ;  /* 0x000fcc0001777983 */ /* 0x000ee20000300800 */
[----:B-----5:R-:W5:Y:S02]  /*970d0*/  LDL.LU R28, [R1+0xf90] ;  /* 0x000f9000011c7983 */ /* 0x020f640000300800 */
[----:B------:R-:W5:Y:S02]  /*970e0*/  LDL.LU R29, [R1+0xf94] ;  /* 0x000f9400011d7983 */ /* 0x000f640000300800 */
[----:B-1----:R-:W5:Y:S01]  /*970f0*/  LDL.LU R30, [R1+0xf98] ;  /* 0x000f9800011e7983 */ /* 0x002f620000300800 */
[----:B------:R-:W5:Y:S01]  /*97100*/  LDL.LU R31, [R1+0xf9c] ;  /* 0x000f9c00011f7983 */ /* 0x000f620000300800 */
        /* <DEDUP_REMOVED lines=24> */
[----:B--2---:R-:W-:Y:S08]  /*97290*/  HMMA.1688.F32.TF32 R76, R8, R132, R124 ;  /* 0x00000084084c723c */ /* 0x004ff0000008107c */
[C---:B------:R-:W-:Y:S08]  /*972a0*/  HMMA.1688.F32.TF32 R8, R24.reuse, R104, R120 ;  /* 0x000000681808723c */ /* 0x040ff00000081078 */
[C---:B---3--:R-:W-:Y:S07]  /*972b0*/  HMMA.1688.F32.TF32 R116, R24.reuse, R108, R116 ;  /* 0x0000006c1874723c */ /* 0x048fee0000081074 */
[----:B------:R-:W-:Y:S01]  /*972c0*/  STL.64 [R1+0x250], R76 ;  /* 0x0002504c01007387 */ /* 0x000fe20000100a00 */
[----:B------:R1:W-:Y:S07]  /*972d0*/  STL.64 [R1+0x258], R78 ;  /* 0x0002584e01007387 */ /* 0x0003ee0000100a00 */
[----:B------:R-:W-:Y:S02]  /*972e0*/  STL.64 [R1+0x240], R8 ;  /* 0x0002400801007387 */ /* 0x000fe40000100a00 */
[----:B------:R2:W-:Y:S01]  /*972f0*/  STL.64 [R1+0x248], R10 ;  /* 0x0002480a01007387 */ /* 0x0005e20000100a00 */
[C---:B-1----:R-:W-:Y:S08]  /*97300*/  HMMA.1688.F32.TF32 R76, R24.reuse, R52, R112 ;  /* 0x00000034184c723c */ /* 0x042ff00000081070 */
[----:B--2---:R-:W-:Y:S07]  /*97310*/  HMMA.1688.F32.TF32 R8, R24, R48, R236 ;  /* 0x000000301808723c */ /* 0x004fee00000810ec */
[----:B------:R-:W-:-:S02]  /*97320*/  IMAD.MOV.U32 R238, RZ, RZ, R13 ;  /* 0x000000ffffee7224 */ /* 0x000fc400078e000d */
[----:B------:R-:W-:Y:S02]  /*97330*/  IMAD.MOV.U32 R239, RZ, RZ, R12 ;  /* 0x000000ffffef7224 */ /* 0x000fe400078e000c */
[C---:B-----5:R-:W-:Y:S01]  /*97340*/  HMMA.1688.F32.TF32 R12, R24.reuse, R32, R28 ;  /* 0x00000020180c723c */ /* 0x060fe2000008101c */
[----:B------:R-:W-:Y:S01]  /*97350*/  STL.64 [R1+0x230], R116 ;  /* 0x0002307401007387 */ /* 0x000fe20000100a00 */
[----:B------:R-:W-:Y:S06]  /*97360*/  STL.64 [R1+0x238], R118 ;  /* 0x0002387601007387 */ /* 0x000fec0000100a00 */
[----:B----4-:R-:W-:Y:S01]  /*97370*/  HMMA.1688.F32.TF32 R28, R24, R44, R92 ;  /* 0x0000002c181c723c */ /* 0x010fe2000008105c */
[----:B------:R-:W-:Y:S01]  /*97380*/  IMAD.MOV.U32 R236, RZ, RZ, R21 ;  /* 0x000000ffffec7224 */ /* 0x000fe200078e0015 */
[----:B------:R-:W-:-:S06]  /*97390*/  MOV R237, R20 ;  /* 0x0000001400ed7202 */ /* 0x000fcc0000000f00 */
[C---:B------:R-:W-:Y:S01]  /*973a0*/  HMMA.1688.F32.TF32 R20, R24.reuse, R84, R56 ;  /* 0x000000541814723c */ /* 0x040fe20000081038 */
[----:B------:R-:W-:Y:S01]  /*973b0*/  STL.64 [R1+0x220], R76 ;  /* 0x0002204c01007387 */ /* 0x000fe20000100a00 */
[----:B------:R-:W-:Y:S02]  /*973c0*/  STL.64 [R1+0x228], R78 ;  /* 0x0002284e01007387 */ /* 0x000fe40000100a00 */
[----:B------:R-:W-:Y:S02]  /*973d0*/  STL.64 [R1+0x210], R8 ;  /* 0x0002100801007387 */ /* 0x000fe40000100a00 */
[----:B------:R-:W-:Y:S01]  /*973e0*/  STL.64 [R1+0x218], R10 ;  /* 0x0002180a01007387 */ /* 0x000fe20000100a00 */
[----:B------:R-:W-:Y:S01]  /*973f0*/  STL.64 [R1+0x200], R12 ;  /* 0x0002000c01007387 */ /* 0x000fe20000100a00 */
[----:B------:R1:W-:Y:S02]  /*97400*/  STL.64 [R1+0x208], R14 ;  /* 0x0002080e01007387 */ /* 0x0003e40000100a00 */
[C---:B-1----:R-:W-:Y:S05]  /*97410*/  HMMA.1688.F32.TF32 R12, R24.reuse, R40, R100 ;  /* 0x00000028180c723c */ /* 0x042fea0000081064 */
[----:B------:R-:W-:Y:S01]  /*97420*/  STL.64 [R1+0x1f0], R28 ;  /* 0x0001f01c01007387 */ /* 0x000fe20000100a00 */
[----:B------:R1:W-:Y:S07]  /*97430*/  STL.64 [R1+0x1f8], R30 ;  /* 0x0001f81e01007387 */ /* 0x0003ee0000100a00 */
[----:B------:R-:W-:Y:S10]  /*97440*/  STL [R1+0x35d4], R20 ;  /* 0x0035d41401007387 */ /* 0x000ff40000100800 */
[----:B------:R-:W-:Y:S01]  /*97450*/  STL.64 [R1+0x1e0], R12 ;  /* 0x0001e00c01007387 */ /* 0x000fe20000100a00 */
[----:B------:R-:W-:Y:S02]  /*97460*/  STL.64 [R1+0x1e8], R14 ;  /* 0x0001e80e01007387 */ /* 0x000fe40000100a00 */
[----:B------:R-:W-:Y:S02]  /*97470*/  STL [R1+0x35d0], R21 ;  /* 0x0035d01501007387 */ /* 0x000fe40000100800 */
[----:B------:R-:W-:Y:S01]  /*97480*/  STL [R1+0x35cc], R22 ;  /* 0x0035cc1601007387 */ /* 0x000fe20000100800 */
[----:B------:R2:W-:Y:S01]  /*97490*/  STL [R1+0x35c8], R23 ;  /* 0x0035c81701007387 */ /* 0x0005e20000100800 */
[----:B------:R-:W-:Y:S01]  /*974a0*/  MOV R10, R32 ;  /* 0x00000020000a7202 */ /* 0x000fe20000000f00 */
[----:B------:R-:W-:Y:S01]  /*974b0*/  IMAD.MOV.U32 R9, RZ, RZ, R33 ;  /* 0x000000ffff097224 */ /* 0x000fe200078e0021 */
[C---:B-1----:R-:W-:Y:S08]  /*974c0*/  HMMA.1688.F32.TF32 R28, R24.reuse, R152, R80 ;  /* 0x00000098181c723c */ /* 0x042ff00000081050 */
[C---:B--2---:R-:W-:Y:S08]  /*974d0*/  HMMA.1688.F32.TF32 R20, R24.reuse, R36, R60 ;  /* 0x000000241814723c */ /* 0x044ff0000008103c */
[C---:B------:R-:W-:Y:S01]  /*974e0*/  HMMA.1688.F32.TF32 R32, R24.reuse, R156, R64 ;  /* 0x0000009c1820723c */ /* 0x040fe20000081040 */
[----:B------:R-:W-:Y:S01]  /*974f0*/  MOV R8, R48 ;  /* 0x0000003000087202 */ /* 0x000fe20000000f00 */
[----:B------:R-:W-:Y:S04]  /*97500*/  LDS R12, [R161+0x28300] ;  /* 0x02830000a10c7984 */ /* 0x000fe80000000800 */
[----:B------:R-:W-:Y:S04]  /*97510*/  LDS R14, [R161+0x2a300] ;  /* 0x02a30000a10e7984 */ /* 0x000fe80000000800 */
[----:B------:R-:W-:Y:S04]  /*97520*/  LDS R13, [R189+0x28300] ;  /* 0x02830000bd0d7984 */ /* 0x000fe80000000800 */
[----:B------:R-:W1:Y:S04]  /*97530*/  LDS R15, [R189+0x2a300] ;  /* 0x02a30000bd0f7984 */ /* 0x000e680000000800 */
[----:B------:R-:W-:Y:S01]  /*97540*/  STL.64 [R1+0x5c0], R20 ;  /* 0x0005c01401007387 */ /* 0x000fe20000100a00 */
[----:B------:R2:W-:Y:S02]  /*97550*/  STL.64 [R1+0x5c8], R22 ;  /* 0x0005c81601007387 */ /* 0x0005e40000100a00 */
[C---:B--2---:R-:W-:Y:S02]  /*97560*/  HMMA.1688.F32.TF32 R20, R24.reuse, R148, R96 ;  /* 0x000000941814723c */ /* 0x044fe40000081060 */
[----:B------:R-:W-:Y:S01]  /*97570*/  STL.64 [R1+0x5b0], R32 ;  /* 0x0005b02001007387 */ /* 0x000fe20000100a00 */
[----:B------:R2:W-:Y:S02]  /*97580*/  STL.64 [R1+0x5b8], R34 ;  /* 0x0005b82201007387 */ /* 0x0005e40000100a00 */
[----:B------:R-:W-:Y:S02]  /*97590*/  STL.64 [R1+0x5a0], R28 ;  /* 0x0005a01c01007387 */ /* 0x000fe40000100a00 */
[----:B------:R3:W-:Y:S01]  /*975a0*/  STL.64 [R1+0x5a8], R30 ;  /* 0x0005a81e01007387 */ /* 0x0007e20000100a00 */
[C---:B--2---:R-:W-:Y:S08]  /*975b0*/  HMMA.1688.F32.TF32 R32, R24.reuse, R144, R88 ;  /* 0x000000901820723c */ /* 0x044ff00000081058 */
[C---:B---3--:R-:W-:Y:S07]  /*975c0*/  HMMA.1688.F32.TF32 R28, R24.reuse, R140, R72 ;  /* 0x0000008c181c723c */ /* 0x048fee0000081048 */
[----:B------:R-:W-:Y:S01]  /*975d0*/  STL.64 [R1+0x590], R20 ;  /* 0x0005901401007387 */ /* 0x000fe20000100a00 */
[----:B------:R2:W-:Y:S02]  /*975e0*/  STL.64 [R1+0x598], R22 ;  /* 0x0005981601007387 */ /* 0x0005e40000100a00 */
[C---:B--2---:R-:W-:Y:S05]  /*975f0*/  HMMA.1688.F32.TF32 R20, R24.reuse, R136, R68 ;  /* 0x000000881814723c */ /* 0x044fea0000081044 */
[----:B------:R-:W-:Y:S01]  /*97600*/  STL.64 [R1+0x580], R32 ;  /* 0x0005802001007387 */ /* 0x000fe20000100a00 */
[----:B------:R-:W-:Y:S07]  /*97610*/  STL.64 [R1+0x588], R34 ;  /* 0x0005882201007387 */ /* 0x000fee0000100a00 */
[----:B------:R-:W-:Y:S02]  /*97620*/  STL.64 [R1+0x570], R28 ;  /* 0x0005701c01007387 */ /* 0x000fe40000100a00 */
[----:B------:R-:W-:Y:S01]  /*97630*/  STL.64 [R1+0x578], R30 ;  /* 0x0005781e01007387 */ /* 0x000fe20000100a00 */
[----:B------:R-:W2:Y:S01]  /*97640*/  LDL.LU R64, [R1+0xf30] ;  /* 0x000f300001407983 */ /* 0x000ea20000300800 */
[----:B------:R-:W-:Y:S06]  /*97650*/  HMMA.1688.F32.TF32 R24, R24, R132, R240 ;  /* 0x000000841818723c */ /* 0x000fec00000810f0 */
[----:B------:R-:W-:Y:S01]  /*97660*/  STL.64 [R1+0x560], R20 ;  /* 0x0005601401007387 */ /* 0x000fe20000100a00 */
[----:B------:R3:W-:Y:S02]  /*97670*/  STL.64 [R1+0x568], R22 ;  /* 0x0005681601007387 */ /* 0x0007e40000100a00 */
[----:B------:R-:W2:Y:S02]  /*97680*/  LDL.LU R65, [R1+0xf34] ;  /* 0x000f340001417983 */ /* 0x000ea40000300800 */
[----:B------:R-:W2:Y:S01]  /*97690*/  LDL.LU R66, [R1+0xf38] ;  /* 0x000f380001427983 */ /* 0x000ea20000300800 */
[----:B------:R-:W2:Y:S01]  /*976a0*/  LDL.LU R67, [R1+0xf3c] ;  /* 0x000f3c0001437983 */ /* 0x000ea20000300800 */
[C---:B---3--:R-:W-:Y:S10]  /*976b0*/  HMMA.1688.F32.TF32 R20, R4.reuse, R104, R236 ;  /* 0x000000680414723c */ /* 0x048ff400000810ec */
[----:B------:R-:W-:Y:S01]  /*976c0*/  STL [R1+0x35e4], R24 ;  /* 0x0035e41801007387 */ /* 0x000fe20000100800 */
[----:B------:R-:W-:Y:S02]  /*976d0*/  STL [R1+0x35e0], R25 ;  /* 0x0035e01901007387 */ /* 0x000fe40000100800 */
[----:B------:R-:W-:Y:S02]  /*976e0*/  STL [R1+0x35dc], R26 ;  /* 0x0035dc1a01007387 */ /* 0x000fe40000100800 */
[----:B------:R-:W-:Y:S01]  /*976f0*/  STL [R1+0x35d8], R27 ;  /* 0x0035d81b01007387 */ /* 0x000fe20000100800 */
[----:B------:R-:W3:Y:S07]  /*97700*/  LDL.LU R80, [R1+0xf20] ;  /* 0x000f200001507983 */ /* 0x000eee0000300800 */
[----:B------:R-:W-:Y:S01]  /*97710*/  STL.64 [R1+0x550], R20 ;  /* 0x0005501401007387 */ /* 0x000fe20000100a00 */
[----:B------:R2:W-:Y:S02]  /*97720*/  STL.64 [R1+0x558], R22 ;  /* 0x0005581601007387 */ /* 0x0005e40000100a00 */
        /* <DEDUP_REMOVED lines=27> */
[C---:B--2---:R-:W-:Y:S11]  /*978e0*/  HMMA.1688.F32.TF32 R20, R4.reuse, R108, R64 ;  /* 0x0000006c0414723c */ /* 0x044ff60000081040 */
        /* <DEDUP_REMOVED lines=10> */
[C---:B----4-:R-:W-:Y:S08]  /*97990*/  HMMA.1688.F32.TF32 R20, R4.reuse, R48, R96 ;  /* 0x000000300414723c */ /* 0x050ff00000081060 */
[C---:B---3--:R-:W-:Y:S08]  /*979a0*/  HMMA.1688.F32.TF32 R24, R4.reuse, R52, R80 ;  /* 0x000000340418723c */ /* 0x048ff00000081050 */
[----:B-----5:R-:W-:Y:S11]  /*979b0*/  HMMA.1688.F32.TF32 R28, R4, R44, R72 ;  /* 0x0000002c041c723c */ /* 0x020ff60000081048 */
[----:B------:R-:W-:Y:S04]  /*979c0*/  @!UPT UIADD3 URZ, URZ, URZ, URZ ;  /* 0x0000003f3f3ff290 */ /* 0x000fe8000fffe03f */
[----:B------:R2:W-:Y:S01]  /*979d0*/  STL.64 [R1+0x530], R24 ;  /* 0x0005301801007387 */ /* 0x0005e20000100a00 */
[----:B------:R3:W-:Y:S02]  /*979e0*/  STL.64 [R1+0x538], R26 ;  /* 0x0005381a01007387 */ /* 0x0007e40000100a00 */
[----:B--2---:R-:W-:Y:S02]  /*979f0*/  IMAD.MOV.U32 R25, RZ, RZ, R22 ;  /* 0x000000ffff197224 */ /* 0x004fe400078e0016 */
[----:B---3--:R-:W-:Y:S01]  /*97a00*/  IMAD.MOV.U32 R27, RZ, RZ, R20 ;  /* 0x000000ffff1b7224 */ /* 0x008fe200078e0014 */
[----:B------:R-:W-:Y:S01]  /*97a10*/  MOV R26, R21 ;  /* 0x00000015001a7202 */ /* 0x000fe20000000f00 */
[----:B------:R-:W-:-:S04]  /*97a20*/  IMAD.MOV.U32 R24, RZ, RZ, R23 ;  /* 0x000000ffff187224 */ /* 0x000fc800078e0017 */
[----:B------:R-:W-:Y:S01]  /*97a30*/  STL.64 [R1+0x3600], R26 ;  /* 0x0036001a01007387 */ /* 0x000fe20000100a00 */
[----:B------:R2:W-:Y:S02]  /*97a40*/  STL.64 [R1+0x35f8], R24 ;  /* 0x0035f81801007387 */ /* 0x0005e40000100a00 */
[----:B--2---:R-:W-:Y:S01]  /*97a50*/  MOV R24, R10 ;  /* 0x0000000a00187202 */ /* 0x004fe20000000f00 */
[----:B------:R-:W-:-:S07]  /*97a60*/  IMAD.MOV.U32 R25, RZ, RZ, R9 ;  /* 0x000000ffff197224 */ /* 0x000fce00078e0009 */
[C---:B------:R-:W-:Y:S01]  /*97a70*/  HMMA.1688.F32.TF32 R32, R4.reuse, R24, R88 ;  /* 0x000000180420723c */ /* 0x040fe20000081058 */
[----:B------:R-:W-:Y:S02]  /*97a80*/  IMAD.MOV.U32 R22, RZ, RZ, R30 ;  /* 0x000000ffff167224 */ /* 0x000fe400078e001e */
[----:B------:R-:W-:Y:S02]  /*97a90*/  IMAD.MOV.U32 R23, RZ, RZ, R31 ;  /* 0x000000ffff177224 */ /* 0x000fe400078e001f */
[----:B------:R-:W-:Y:S01]  /*97aa0*/  IMAD.MOV.U32 R20, RZ, RZ, R28 ;  /* 0x000000ffff147224 */ /* 0x000fe200078e001c */
[----:B------:R-:W-:Y:S02]  /*97ab0*/  MOV R21, R29 ;  /* 0x0000001d00157202 */ /* 0x000fe40000000f00 */
[C---:B------:R-:W-:Y:S11]  /*97ac0*/  HMMA.1688.F32.TF32 R28, R4.reuse, R40, R68 ;  /* 0x00000028041c723c */ /* 0x040ff60000081044 */
[----:B------:R-:W-:Y:S04]  /*97ad0*/  @!UPT UIADD3 URZ, URZ, URZ, URZ ;  /* 0x0000003f3f3ff290 */ /* 0x000fe8000fffe03f */
[----:B------:R-:W-:Y:S01]  /*97ae0*/  STL.64 [R1+0x510], R32 ;  /* 0x0005102001007387 */ /* 0x000fe20000100a00 */
[----:B------:R-:W-:Y:S02]  /*97af0*/  STL.64 [R1+0x518], R34 ;  /* 0x0005182201007387 */ /* 0x000fe40000100a00 */
[----:B------:R-:W-:Y:S02]  /*97b00*/  STL.64 [R1+0x3610], R22 ;  /* 0x0036101601007387 */ /* 0x000fe40000100a00 */
[----:B------:R2:W-:Y:S02]  /*97b10*/  STL.64 [R1+0x3608], R20 ;  /* 0x0036081401007387 */ /* 0x0005e40000100a00 */
[----:B--2---:R-:W-:Y:S02]  /*97b20*/  MOV R20, R8 ;  /* 0x0000000800147202 */ /* 0x004fe40000000f00 */
[C---:B------:R-:W-:Y:S01]  /*97b30*/  HMMA.1688.F32.TF32 R8, R4.reuse, R84, R240 ;  /* 0x000000540408723c */ /* 0x040fe200000810f0 */
[----:B------:R-:W-:Y:S01]  /*97b40*/  STL.64 [R1+0x4f0], R28 ;  /* 0x0004f01c01007387 */ /* 0x000fe20000100a00 */
[----:B------:R-:W-:Y:S02]  /*97b50*/  STL.64 [R1+0x4f8], R30 ;  /* 0x0004f81e01007387 */ /* 0x000fe40000100a00 */
[----:B------:R-:W-:Y:S01]  /*97b60*/  IMAD.MOV.U32 R21, RZ, RZ, R3 ;  /* 0x000000ffff157224 */ /* 0x000fe200078e0003 */
[----:B------:R-:W-:Y:S04]  /*97b70*/  LDS R240, [R161+0x28380] ;  /* 0x02838000a1f07984 */ /* 0x000fe80000000800 */
[----:B------:R-:W-:Y:S04]  /*97b80*/  LDS R242, [R161+0x2a380] ;  /* 0x02a38000a1f27984 */ /* 0x000fe80000000800 */
[----:B------:R-:W-:Y:S04]  /*97b90*/  LDS R241, [R189+0x28380] ;  /* 0x02838000bdf17984 */ /* 0x000fe80000000800 */
[----:B------:R-:W2:Y:S06]  /*97ba0*/  LDS R243, [R189+0x2a380] ;  /* 0x02a38000bdf37984 */ /* 0x000eac0000000800 */
[----:B------:R-:W-:Y:S01]  /*97bb0*/  STL.64 [R1+0x4e0], R8 ;  /* 0x0004e00801007387 */ /* 0x000fe20000100a00 */
[----:B------:R3:W-:Y:S02]  /*97bc0*/  STL.64 [R1+0x4e8], R10 ;  /* 0x0004e80a01007387 */ /* 0x0007e40000100a00 */
[----:B------:R-:W1:Y:S01]  /*97bd0*/  LDL.LU R96, [R1+0x60] ;  /* 0x0000600001607983 */ /* 0x000e620000300800 */
[C---:B---3--:R-:W-:Y:S11]  /*97be0*/  HMMA.1688.F32.TF32 R8, R4.reuse, R36, R236 ;  /* 0x000000240408723c */ /* 0x048ff600000810ec */
[----:B------:R-:W-:Y:S11]  /*97bf0*/  @!UPT UIADD3 URZ, URZ, URZ, URZ ;  /* 0x0000003f3f3ff290 */ /* 0x000ff6000fffe03f */
[----:B------:R-:W-:Y:S01]  /*97c00*/  @!UPT UIADD3 URZ, URZ, URZ, URZ ;  /* 0x0000003f3f3ff290 */ /* 0x000fe2000fffe03f */
[----:B------:R-:W-:Y:S01]  /*97c10*/  STL.64 [R1+0x4d0], R8 ;  /* 0x0004d00801007387 */ /* 0x000fe20000100a00 */
[----:B------:R3:W-:Y:S02]  /*97c20*/  STL.64 [R1+0x4d8], R10 ;  /* 0x0004d80a01007387 */ /* 0x0007e40000100a00 */
[----:B------:R-:W1:Y:S02]  /*97c30*/  LDL.LU R97, [R1+0x64] ;  /* 0x0000640001617983 */ /* 0x000e640000300800 */
[----:B------:R-:W1:Y:S01]  /*97c40*/  LDL.LU R98, [R1+0x68] ;  /* 0x0000680001627983 */ /* 0x000e620000300800 */
[----:B------:R-:W1:Y:S01]  /*97c50*/  LDL.LU R99, [R1+0x6c] ;  /* 0x00006c0001637983 */ /* 0x000e620000300800 */
        /* <DEDUP_REMOVED lines=48> */
[----:B------:R-:W4:Y:S02]  /*97f60*/  LDL.LU R236, [R1] ;  /* 0x0000000001ec7983 */ /* 0x000f240000300800 */
[----:B------:R-:W4:Y:S02]  /*97f70*/  LDL.LU R237, [R1+0x4] ;  /* 0x0000040001ed7983 */ /* 0x000f240000300800 */
[----:B------:R-:W4:Y:S01]  /*97f80*/  LDL.LU R238, [R1+0x8] ;  /* 0x0000080001ee7983 */ /* 0x000f220000300800 */
[----:B------:R-:W4:Y:S01]  /*97f90*/  LDL.LU R239, [R1+0xc] ;  /* 0x00000c0001ef7983 */ /* 0x000f220000300800 */
[C---:B---3--:R-:W-:Y:S08]  /*97fa0*/  HMMA.1688.F32.TF32 R8, R4.reuse, R156, R28 ;  /* 0x0000009c0408723c */ /* 0x048ff0000008101c */
[C---:B--2---:R-:W-:Y:S08]  /*97fb0*/  HMMA.1688.F32.TF32 R32, R4.reuse, R152, R32 ;  /* 0x000000980420723c */ /* 0x044ff00000081020 */
[C---:B------:R-:W-:Y:S07]  /*97fc0*/  HMMA.1688.F32.TF32 R28, R4.reuse, R148, R92 ;  /* 0x00000094041c723c */ /* 0x040fee000008105c */
[----:B------:R-:W-:Y:S01]  /*97fd0*/  STL.64 [R1+0x4c0], R8 ;  /* 0x0004c00801007387 */ /* 0x000fe20000100a00 */
[----:B------:R2:W-:Y:S02]  /*97fe0*/  STL.64 [R1+0x4c8], R10 ;  /* 0x0004c80a01007387 */ /* 0x0005e40000100a00 */
[C---:B--2---:R-:W-:Y:S05]  /*97ff0*/  HMMA.1688.F32.TF32 R8, R4.reuse, R144, R100 ;  /* 0x000000900408723c */ /* 0x044fea0000081064 */
[----:B------:R-:W-:Y:S01]  /*98000*/  STL.64 [R1+0x4b0], R32 ;  /* 0x0004b02001007387 */ /* 0x000fe20000100a00 */
[----:B------:R5:W-:Y:S07]  /*98010*/  STL.64 [R1+0x4b8], R34 ;  /* 0x0004b82201007387 */ /* 0x000bee0000100a00 */
[----:B------:R-:W-:Y:S02]  /*98020*/  STL.64 [R1+0x4a0], R28 ;  /* 0x0004a01c01007387 */ /* 0x000fe40000100a00 */
[----:B------:R4:W-:Y:S01]  /*98030*/  STL.64 [R1+0x4a8], R30 ;  /* 0x0004a81e01007387 */ /* 0x0009e20000100a00 */
[C---:B-----5:R-:W-:Y:S08]  /*98040*/  HMMA.1688.F32.TF32 R32, R4.reuse, R140, R60 ;  /* 0x0000008c0420723c */ /* 0x060ff0000008103c */
[C---:B----4-:R-:W-:Y:S01]  /*98050*/  HMMA.1688.F32.TF32 R28, R4.reuse, R136, R64 ;  /* 0x00000088041c723c */ /* 0x050fe20000081040 */
[----:B------:R-:W-:Y:S01]  /*98060*/  STL.64 [R1+0xe0], R8 ;  /* 0x0000e00801007387 */ /* 0x000fe20000100a00 */
[----:B------:R2:W-:Y:S06]  /*98070*/  STL.64 [R1+0xe8], R10 ;  /* 0x0000e80a01007387 */ /* 0x0005ec0000100a00 */
[----:B--2---:R-:W-:Y:S08]  /*98080*/  HMMA.1688.F32.TF32 R8, R4, R132, R80 ;  /* 0x000000840408723c */ /* 0x004ff00000081050 */
[C---:B-1----:R-:W-:Y:S01]  /*98090*/  HMMA.1688.F32.TF32 R4, R12.reuse, R104, R96 ;  /* 0x000000680c04723c */ /* 0x042fe20000081060 */
[----:B------:R-:W-:Y:S01]  /*980a0*/  STL.64 [R1+0xd0], R32 ;  /* 0x0000d02001007387 */ /* 0x000fe20000100a00 */
[----:B------:R-:W-:Y:S05]  /*980b0*/  STL.64 [R1+0xd8], R34 ;  /* 0x0000d82201007387 */ /* 0x000fea0000100a00 */
[----:B------:R-:W-:Y:S02]  /*980c0*/  STL.64 [R1+0xc0], R28 ;  /* 0x0000c01c01007387 */ /* 0x000fe40000100a00 */
[----:B------:R1:W-:Y:S01]  /*980d0*/  STL.64 [R1+0xc8], R30 ;  /* 0x0000c81e01007387 */ /* 0x0003e20000100a00 */
[----:B------:R-:W2:Y:S01]  /*980e0*/  LDL.LU R80, [R1+0x12d0] ;  /* 0x0012d00001507983 */ /* 0x000ea20000300800 */
[C---:B-1----:R-:W-:Y:S04]  /*980f0*/  HMMA.1688.F32.TF32 R28, R12.reuse, R108, R48 ;  /* 0x0000006c0c1c723c */ /* 0x042fe80000081030 */
[----:B------:R-:W-:Y:S01]  /*98100*/  STL.64 [R1+0xb0], R8 ;  /* 0x0000b00801007387 */ /* 0x000fe20000100a00 */
[----:B------:R1:W-:Y:S07]  /*98110*/  STL.64 [R1+0xb8], R10 ;  /* 0x0000b80a01007387 */ /* 0x0003ee0000100a00 */
[----:B------:R-:W-:Y:S02]  /*98120*/  STL.64 [R1+0xa0], R4 ;  /* 0x0000a00401007387 */ /* 0x000fe40000100a00 */
[----:B------:R3:W-:Y:S01]  /*98130*/  STL.64 [R1+0xa8], R6 ;  /* 0x0000a80601007387 */ /* 0x0007e20000100a00 */
[----:B------:R-:W2:Y:S01]  /*98140*/  LDL.LU R81, [R1+0x12d4] ;  /* 0x0012d40001517983 */ /* 0x000ea20000300800 */
[----:B------:R-:W2:Y:S02]  /*98150*/  LDL.LU R82, [R1+0x12d8] ;  /* 0x0012d80001527983 */ /* 0x000ea40000300800 */
[----:B------:R-:W2:Y:S02]  /*98160*/  LDL.LU R83, [R1+0x12dc] ;  /* 0x0012dc0001537983 */ /* 0x000ea40000300800 */
[----:B------:R-:W4:Y:S01]  /*98170*/  LDL.LU R64, [R1+0x12e0] ;  /* 0x0012e00001407983 */ /* 0x000f220000300800 */
[----:B------:R-:W4:Y:S01]  /*98180*/  LDL.LU R65, [R1+0x12e4] ;  /* 0x0012e40001417983 */ /* 0x000f220000300800 */
[----:B------:R-:W4:Y:S02]  /*98190*/  LDL.LU R66, [R1+0x12e8] ;  /* 0x0012e80001427983 */ /* 0x000f240000300800 */
[----:B------:R-:W4:Y:S02]  /*981a0*/  LDL.LU R67, [R1+0x12ec] ;  /* 0x0012ec0001437983 */ /* 0x000f240000300800 */
[----:B------:R-:W5:Y:S01]  /*981b0*/  LDL.LU R60, [R1+0x12f0] ;  /* 0x0012f000013c7983 */ /* 0x000f620000300800 */
[----:B------:R-:W5:Y:S01]  /*981c0*/  LDL.LU R61, [R1+0x12f4] ;  /* 0x0012f400013d7983 */ /* 0x000f620000300800 */
[C---:B-1----:R-:W-:Y:S08]  /*981d0*/  HMMA.1688.F32.TF32 R8, R12.reuse, R52, R56 ;  /* 0x000000340c08723c */ /* 0x042ff00000081038 */
[C---:B---3--:R-:W-:Y:S01]  /*981e0*/  HMMA.1688.F32.TF32 R4, R12.reuse, R20, R88 ;  /* 0x000000140c04723c */ /* 0x048fe20000081058 */
[----:B------:R-:W5:Y:S01]  /*981f0*/  LDL.LU R62, [R1+0x12f8] ;  /* 0x0012f800013e7983 */ /* 0x000f620000300800 */
[----:B------:R-:W5:Y:S01]  /*98200*/  LDL.LU R63, [R1+0x12fc] ;  /* 0x0012fc00013f7983 */ /* 0x000f620000300800 */
[----:B------:R-:W3:Y:S02]  /*98210*/  LDL.LU R96, [R1+0x12c0] ;  /* 0x0012c00001607983 */ /* 0x000ee40000300800 */
[----:B------:R-:W3:Y:S02]  /*98220*/  LDL.LU R97, [R1+0x12c4] ;  /* 0x0012c40001617983 */ /* 0x000ee40000300800 */
[----:B------:R-:W3:Y:S01]  /*98230*/  LDL.LU R98, [R1+0x12c8] ;  /* 0x0012c80001627983 */ /* 0x000ee20000300800 */
[----:B------:R-:W3:Y:S01]  /*98240*/  LDL.LU R99, [R1+0x12cc] ;  /* 0x0012cc0001637983 */ /* 0x000ee20000300800 */
[----:B------:R-:W-:Y:S02]  /*98250*/  STL.64 [R1+0x90], R28 ;  /* 0x0000901c01007387 */ /* 0x000fe40000100a00 */
[----:B------:R1:W-:Y:S02]  /*98260*/  STL.64 [R1+0x98], R30 ;  /* 0x0000981e01007387 */ /* 0x0003e40000100a00 */
[C---:B-1----:R-:W-:Y:S02]  /*98270*/  HMMA.1688.F32.TF32 R28, R12.reuse, R24, R72 ;  /* 0x000000180c1c723c */ /* 0x042fe40000081048 */
[----:B------:R-:W-:Y:S01]  /*98280*/  STL.64 [R1+0x80], R8 ;  /* 0x0000800801007387 */ /* 0x000fe20000100a00 */
[----:B------:R1:W-:Y:S07]  /*98290*/  STL.64 [R1+0x88], R10 ;  /* 0x0000880a01007387 */ /* 0x0003ee0000100a00 */
[----:B------:R-:W-:Y:S02]  /*982a0*/  STL.64 [R1+0x70], R4 ;  /* 0x0000700401007387 */ /* 0x000fe40000100a00 */
[----:B------:R1:W-:Y:S02]  /*982b0*/  STL.64 [R1+0x78], R6 ;  /* 0x0000780601007387 */ /* 0x0003e40000100a00 */
[C---:B-1----:R-:W-:Y:S08]  /*982c0*/  HMMA.1688.F32.TF32 R8, R12.reuse, R44, R68 ;  /* 0x0000002c0c08723c */ /* 0x042ff00000081044 */
[----:B------:R-:W-:Y:S01]  /*982d0*/  HMMA.1688.F32.TF32 R4, R12, R40, R236 ;  /* 0x000000280c04723c */ /* 0x000fe200000810ec */
[----:B------:R-:W-:Y:S01]  /*982e0*/  STL.64 [R1+0x60], R28 ;  /* 0x0000601c01007387 */ /* 0x000fe20000100a00 */
[----:B------:R-:W-:Y:S02]  /*982f0*/  STL.64 [R1+0x68], R30 ;  /* 0x0000681e01007387 */ /* 0x000fe40000100a00 */
[----:B------:R-:W2:Y:S02]  /*98300*/  LDL.LU R88, [R1+0x12b0] ;  /* 0x0012b00001587983 */ /* 0x000ea40000300800 */
[----:B------:R-:W-:Y:S01]  /*98310*/  IMAD.MOV.U32 R74, RZ, RZ, R248 ;  /* 0x000000ffff4a7224 */ /* 0x000fe200078e00f8 */
[----:B------:R-:W-:Y:S01]  /*98320*/  MOV R75, R249 ;  /* 0x000000f9004b7202 */ /* 0x000fe20000000f00 */
[----:B------:R-:W-:-:S07]  /*98330*/  IMAD.MOV.U32 R68, RZ, RZ, R250 ;  /* 0x000000ffff447224 */ /* 0x000fce00078e00fa */
[----:B------:R-:W-:Y:S01]  /*98340*/  STL.64 [R1+0x50], R8 ;  /* 0x0000500801007387 */ /* 0x000fe20000100a00 */
[----:B------:R4:W-:Y:S07]  /*98350*/  STL.64 [R1+0x58], R10 ;  /* 0x0000580a01007387 */ /* 0x0009ee0000100a00 */
[----:B------:R-:W-:Y:S02]  /*98360*/  STL.64 [R1+0x40], R4 ;  /* 0x0000400401007387 */ /* 0x000fe40000100a00 */
[----:B------:R1:W-:Y:S01]  /*98370*/  STL.64 [R1+0x48], R6 ;  /* 0x0000480601007387 */ /* 0x0003e20000100a00 */
[----:B------:R-:W2:Y:S01]  /*98380*/  LDL.LU R89, [R1+0x12b4] ;  /* 0x0012b40001597983 */ /* 0x000ea20000300800 */
[----:B------:R-:W2:Y:S02]  /*98390*/  LDL.LU R90, [R1+0x12b8] ;  /* 0x0012b800015a7983 */ /* 0x000ea40000300800 */
[----:B------:R-:W2:Y:S02]  /*983a0*/  LDL.LU R91, [R1+0x12bc] ;  /* 0x0012bc00015b7983 */ /* 0x000ea40000300800 */
[----:B------:R-:W2:Y:S01]  /*983b0*/  LDL.LU R72, [R1+0x12a0] ;  /* 0x0012a00001487983 */ /* 0x000ea20000300800 */
[----:B------:R-:W2:Y:S01]  /*983c0*/  LDL.LU R73, [R1+0x12a4] ;  /* 0x0012a40001497983 */ /* 0x000ea20000300800 */
[----:B------:R-:W1:Y:S02]  /*983d0*/  LDL.LU R248, [R1+0x3a2c] ;  /* 0x003a2c0001f87983 */ /* 0x000e640000300800 */
[----:B------:R-:W1:Y:S02]  /*983e0*/  LDL.LU R249, [R1+0x3a28] ;  /* 0x003a280001f97983 */ /* 0x000e640000300800 */
[----:B------:R-:W1:Y:S02]  /*983f0*/  LDL.LU R250, [R1+0x3a24] ;  /* 0x003a240001fa7983 */ /* 0x000e640000300800 */
[----:B------:R-:W-:-:S02]  /*98400*/  IMAD.MOV.U32 R69, RZ, RZ, R251 ;  /* 0x000000ffff457224 */ /* 0x000fc400078e00fb */
[----:B------:R-:W1:Y:S01]  /*98410*/  LDL.LU R251, [R1+0x3a20] ;  /* 0x003a200001fb7983 */ /* 0x000e620000300800 */
[----:B------:R-:W-:Y:S02]  /*98420*/  MOV R70, R244 ;  /* 0x000000f400467202 */ /* 0x000fe40000000f00 */
[----:B------:R-:W2:Y:S02]  /*98430*/  LDL.LU R244, [R1+0x3a1c] ;  /* 0x003a1c0001f47983 */ /* 0x000ea40000300800 */
[----:B------:R-:W-:Y:S02]  /*98440*/  IMAD.MOV.U32 R71, RZ, RZ, R245 ;  /* 0x000000ffff477224 */ /* 0x000fe400078e00f5 */
[----:B------:R-:W-:Y:S01]  /*98450*/  IMAD.MOV.U32 R236, RZ, RZ, R246 ;  /* 0x000000ffffec7224 */ /* 0x000fe200078e00f6 */
[----:B------:R-:W2:Y:S01]  /*98460*/  LDL.LU R245, [R1+0x3a18] ;  /* 0x003a180001f57983 */ /* 0x000ea20000300800 */
[----:B------:R-:W2:Y:S01]  /*98470*/  LDL.LU R246, [R1+0x3a14] ;  /* 0x003a140001f67983 */ /* 0x000ea20000300800 */
[----:B------:R-:W-:-:S02]  /*98480*/  MOV R237, R247 ;  /* 0x000000f700ed7202 */ /* 0x000fc40000000f00 */
[----:B------:R-:W2:Y:S01]  /*98490*/  LDL.LU R247, [R1+0x3a10] ;  /* 0x003a100001f77983 */ /* 0x000ea20000300800 */
[C---:B----4-:R-:W-:Y:S08]  /*984a0*/  HMMA.1688.F32.TF32 R8, R12.reuse, R156, R64 ;  /* 0x0000009c0c08723c */ /* 0x050ff00000081040 */
[C---:B-1----:R-:W-:Y:S11]  /*984b0*/  HMMA.1688.F32.TF32 R4, R12.reuse, R84, R248 ;  /* 0x000000540c04723c */ /* 0x042ff600000810f8 */
[----:B------:R-:W-:Y:S11]  /*984c0*/  @!UPT UIADD3 URZ, URZ, URZ, URZ ;  /* 0x0000003f3f3ff290 */ /* 0x000ff6000fffe03f */
[----:B------:R-:W-:Y:S01]  /*984d0*/  @!UPT UIADD3 URZ, URZ, URZ, URZ ;  /* 0x0000003f3f3ff290 */ /* 0x000fe2000fffe03f */
[----:B------:R-:W-:Y:S01]  /*984e0*/  STL.64 [R1+0x30], R4 ;  /* 0x0000300401007387 */ /* 0x000fe20000100a00 */
[----:B------:R5:W-:Y:S02]  /*984f0*/  STL.64 [R1+0x38], R6 ;  /* 0x0000380601007387 */ /* 0x000be40000100a00 */
[C---:B-----5:R-:W-:Y:S08]  /*98500*/  HMMA.1688.F32.TF32 R4, R12.reuse, R36, R60 ;  /* 0x000000240c04723c */ /* 0x060ff0000008103c */
[C---:B---3--:R-:W-:Y:S11]  /*98510*/  HMMA.1688.F32.TF32 R248, R12.reuse, R148, R96 ;  /* 0x000000940cf8723c */ /* 0x048ff60000081060 */
[----:B------:R-:W-:Y:S04]  /*98520*/  @!UPT UIADD3 URZ, URZ, URZ, URZ ;  /* 0x0000003f3f3ff290 */ /* 0x000fe8000fffe03f */
[----:B------:R-:W-:Y:S01]  /*98530*/  STL.64 [R1+0x20], R4 ;  /* 0x0000200401007387 */ /* 0x000fe20000100a00 */
[----:B------:R2:W-:Y:S02]  /*98540*/  STL.64 [R1+0x28], R6 ;  /* 0x0000280601007387 */ /* 0x0005e40000100a00 */
[C---:B--2---:R-:W-:Y:S01]  /*98550*/  HMMA.1688.F32.TF32 R4, R12.reuse, R152, R80 ;  /* 0x000000980c04723c */ /* 0x044fe20000081050 */
[----:B------:R-:W-:Y:S01]  /*98560*/  STL.64 [R1+0x10], R8 ;  /* 0x0000100801007387 */ /* 0x000fe20000100a00 */
[----:B------:R1:W-:Y:S06]  /*98570*/  STL.64 [R1+0x18], R10 ;  /* 0x0000180a01007387 */ /* 0x0003ec0000100a00 */
[C---:B------:R-:W-:Y:S01]  /*98580*/  HMMA.1688.F32.TF32 R244, R12.reuse, R144, R244 ;  /* 0x000000900cf4723c */ /* 0x040fe200000810f4 */
[----:B------:R-:W-:Y:S07]  /*98590*/  STL.64 [R1+0x35b0], R250 ;  /* 0x0035b0fa01007387 */ /* 0x000fee0000100a00 */
[C---:B-1----:R-:W-:Y:S07]  /*985a0*/  HMMA.1688.F32.TF32 R8, R12.reuse, R136, R72 ;  /* 0x000000880c08723c */ /* 0x042fee0000081048 */
[----:B------:R-:W-:Y:S01]  /*985b0*/  STL.64 [R1], R4 ;  /* 0x0000000401007387 */ /* 0x000fe20000100a00 */
[----:B------:R1:W-:Y:S02]  /*985c0*/  STL.64 [R1+0x8], R6 ;  /* 0x0000080601007387 */ /* 0x0003e40000100a00 */
[C---:B-1----:R-:W-:Y:S08]  /*985d0*/  HMMA.1688.F32.TF32 R4, R12.reuse, R140, R88 ;  /* 0x0000008c0c04723c */ /* 0x042ff00000081058 */
[----:B------:R-:W-:Y:S01]  /*985e0*/  HMMA.1688.F32.TF32 R12, R12, R132, R68 ;  /* 0x000000840c0c723c */ /* 0x000fe20000081044 */
[----:B------:R1:W-:Y:S04]  /*985f0*/  STL.64 [R1+0x35a8], R248 ;  /* 0x0035a8f801007387 */ /* 0x0003e80000100a00 */
[----:B-1----:R-:W2:Y:S01]  /*98600*/  LDL.LU.64 R248, [R1+0x170] ;  /* 0x0001700001f87983 */ /* 0x002ea20000300a00 */
[----:B------:R-:W3:Y:S02]  /*98610*/  LDL.64 R250, [R1+0x178] ;  /* 0x0001780001fa7983 */ /* 0x000ee40000100a00 */
[----:B------:R-:W-:Y:S02]  /*98620*/  STL.64 [R1+0x35a0], R246 ;  /* 0x0035a0f601007387 */ /* 0x000fe40000100a00 */
[----:B------:R1:W-:Y:S01]  /*98630*/  STL.64 [R1+0x3598], R244 ;  /* 0x003598f401007387 */ /* 0x0003e20000100a00 */
[----:B------:R-:W-:Y:S01]  /*98640*/  MOV R68, R191 ;  /* 0x000000bf00447202 */ /* 0x000fe20000000f00 */
[----:B-1----:R-:W4:Y:S01]  /*98650*/  LDL.LU.64 R244, [R1+0x150] ;  /* 0x0001500001f47983 */ /* 0x002f220000300a00 */
[----:B------:R-:W5:Y:S02]  /*98660*/  LDL.64 R246, [R1+0x158] ;  /* 0x0001580001f67983 */ /* 0x000f640000100a00 */
[----:B------:R-:W-:Y:S02]  /*98670*/  STL.64 [R1+0x35c0], R6 ;  /* 0x0035c00601007387 */ /* 0x000fe40000100a00 */
[----:B------:R1:W-:Y:S02]  /*98680*/  STL.64 [R1+0x35b8], R4 ;  /* 0x0035b80401007387 */ /* 0x0003e40000100a00 */
[----:B------:R-:W-:Y:S01]  /*98690*/  IMAD.MOV.U32 R69, RZ, RZ, R252 ;  /* 0x000000ffff457224 */ /* 0x000fe200078e00fc */
[----:B-1----:R-:W2:Y:S01]  /*986a0*/  LDL.LU.64 R4, [R1+0x180] ;  /* 0x0001800001047983 */ /* 0x002ea20000300a00 */
[----:B------:R-:W2:Y:S02]  /*986b0*/  LDL.64 R6, [R1+0x188] ;  /* 0x0001880001067983 */ /* 0x000ea40000100a00 */
[----:B------:R-:W-:Y:S02]  /*986c0*/  STL [R1+0x3594], R9 ;  /* 0x0035940901007387 */ /* 0x000fe40000100800 */
[----:B------:R-:W-:Y:S01]  /*986d0*/  STL [R1+0x3590], R10 ;  /* 0x0035900a01007387 */ /* 0x000fe20000100800 */
[----:B------:R-:W-:Y:S01]  /*986e0*/  STL [R1+0x358c], R11 ;  /* 0x00358c0b01007387 */ /* 0x000fe20000100800 */
[----:B------:R-:W-:Y:S02]  /*986f0*/  STL.64 [R1+0x3620], R14 ;  /* 0x0036200e01007387 */ /* 0x000fe40000100a00 */
[----:B------:R1:W-:Y:S02]  /*98700*/  STL.64 [R1+0x3618], R12 ;  /* 0x0036180c01007387 */ /* 0x0003e40000100a00 */
[----:B------:R-:W2:Y:S01]  /*98710*/  LDL.LU R191, [R1+0x3a0c] ;  /* 0x003a0c0001bf7983 */ /* 0x000ea20000300800 */
[----:B------:R-:W3:Y:S01]  /*98720*/  LDL.LU R252, [R1+0x3a08] ;  /* 0x003a080001fc7983 */ /* 0x000ee20000300800 */
[----:B------:R-:W4:Y:S02]  /*98730*/  LDL.LU R70, [R1+0x1258] ;  /* 0x0012580001467983 */ /* 0x000f240000300800 */
[----:B------:R-:W4:Y:S02]  /*98740*/  LDL.LU R71, [R1+0x125c] ;  /* 0x00125c0001477983 */ /* 0x000f240000300800 */
[----:B------:R-:W-:Y:S01]  /*98750*/  IMAD.MOV.U32 R88, RZ, RZ, R163 ;  /* 0x000000ffff587224 */ /* 0x000fe200078e00a3 */
[----:B------:R-:W-:Y:S01]  /*98760*/  MOV R89, R190 ;  /* 0x000000be00597202 */ /* 0x000fe20000000f00 */
[----:B------:R-:W4:Y:S01]  /*98770*/  LDL.LU R163, [R1+0x3a04] ;  /* 0x003a040001a37983 */ /* 0x000f220000300800 */
[----:B------:R-:W4:Y:S02]  /*98780*/  LDL.LU R190, [R1+0x3a00] ;  /* 0x003a000001be7983 */ /* 0x000f240000300800 */
[----:B------:R-:W-:-:S02]  /*98790*/  IMAD.MOV.U32 R238, RZ, RZ, R17 ;  /* 0x000000ffffee7224 */ /* 0x000fc400078e0011 */
[----:B------:R-:W-:-:S07]  /*987a0*/  IMAD.MOV.U32 R239, RZ, RZ, R16 ;  /* 0x000000ffffef7224 */ /* 0x000fce00078e0010 */
[----:B------:R-:W-:Y:S01]  /*987b0*/  HMMA.1688.F32.TF32 R16, R240, R104, R236 ;  /* 0x00000068f010723c */ /* 0x000fe200000810ec */
[----:B--2---:R-:W-:Y:S02]  /*987c0*/  IMAD.MOV.U32 R90, RZ, RZ, R191 ;  /* 0x000000ffff5a7224 */ /* 0x004fe400078e00bf */
[----:B---3--:R-:W-:Y:S01]  /*987d0*/  IMAD.MOV.U32 R91, RZ, RZ, R252 ;  /* 0x000000ffff5b7224 */ /* 0x008fe200078e00fc */
[----:B------:R-:W2:Y:S01]  /*987e0*/  LDL.LU R191, [R1+0x39fc] ;  /* 0x0039fc0001bf7983 */ /* 0x000ea20000300800 */
[----:B------:R-:W3:Y:S02]  /*987f0*/  LDL.LU R252, [R1+0x39f8] ;  /* 0x0039f80001fc7983 */ /* 0x000ee40000300800 */
[----:B------:R-:W2:Y:S02]  /*98800*/  LDL.LU R96, [R1+0x1280] ;  /* 0x0012800001607983 */ /* 0x000ea40000300800 */
[----:B------:R-:W2:Y:S01]  /*98810*/  LDL.LU R97, [R1+0x1284] ;  /* 0x0012840001617983 */ /* 0x000ea20000300800 */
[----:B------:R-:W2:Y:S01]  /*98820*/  LDL.LU R98, [R1+0x1288] ;  /* 0x0012880001627983 */ /* 0x000ea20000300800 */
[----:B------:R-:W2:Y:S02]  /*98830*/  LDL.LU R99, [R1+0x128c] ;  /* 0x00128c0001637983 */ /* 0x000ea40000300800 */
[----:B------:R-:W1:Y:S02]  /*98840*/  LDL.LU R44, [R1+0x8a0] ;  /* 0x0008a000012c7983 */ /* 0x000e640000300800 */
[----:B------:R-:W1:Y:S01]  /*98850*/  LDL.LU R45, [R1+0x8a4] ;  /* 0x0008a400012d7983 */ /* 0x000e620000300800 */
[----:B------:R-:W1:Y:S01]  /*98860*/  LDL.LU R46, [R1+0x8a8] ;  /* 0x0008a800012e7983 */ /* 0x000e620000300800 */
[----:B------:R-:W1:Y:S02]  /*98870*/  LDL.LU R47, [R1+0x8ac] ;  /* 0x0008ac00012f7983 */ /* 0x000e640000300800 */
        /* <DEDUP_REMOVED lines=24> */
[----:B------:R-:W-:Y:S02]  /*98a00*/  STL.64 [R1+0x3630], R18 ;  /* 0x0036301201007387 */ /* 0x000fe40000100a00 */
[----:B------:R2:W-:Y:S02]  /*98a10*/  STL.64 [R1+0x3628], R16 ;  /* 0x0036281001007387 */ /* 0x0005e40000100a00 */
[----:B----4-:R-:W-:Y:S01]  /*98a20*/  IMAD.MOV.U32 R82, RZ, RZ, R190 ;  /* 0x000000ffff527224 */ /* 0x010fe200078e00be */
[----:B------:R-:W-:Y:S01]  /*98a30*/  MOV R83, R163 ;  /* 0x000000a300537202 */ /* 0x000fe20000000f00 */
[----:B------:R-:W-:-:S02]  /*98a40*/  IMAD.MOV.U32 R73, RZ, RZ, R160 ;  /* 0x000000ffff497224 */ /* 0x000fc400078e00a0 */
[----:B------:R-:W-:Y:S01]  /*98a50*/  IMAD.MOV.U32 R72, RZ, RZ, R162 ;  /* 0x000000ffff487224 */ /* 0x000fe200078e00a2 */
[----:B------:R-:W-:Y:S01]  /*98a60*/  MOV R74, R2 ;  /* 0x00000002004a7202 */ /* 0x000fe20000000f00 */
[----:B------:R-:W-:Y:S01]  /*98a70*/  IMAD.MOV.U32 R75, RZ, RZ, R0 ;  /* 0x000000ffff4b7224 */ /* 0x000fe200078e0000 */
[C---:B-1----:R-:W-:Y:S08]  /*98a80*/  HMMA.1688.F32.TF32 R12, R240.reuse, R52, R44 ;  /* 0x00000034f00c723c */ /* 0x042ff0000008102c */
[----:B--2---:R-:W-:Y:S11]  /*98a90*/  HMMA.1688.F32.TF32 R16, R240, R108, R40 ;  /* 0x0000006cf010723c */ /* 0x004ff60000081028 */
[----:B------:R-:W-:Y:S05]  /*98aa0*/  @!UPT UIADD3 URZ, URZ, URZ, URZ ;  /* 0x0000003f3f3ff290 */ /* 0x000fea000fffe03f */
[----:B------:R-:W-:Y:S01]  /*98ab0*/  MOV R10, R13 ;  /* 0x0000000d000a7202 */ /* 0x000fe20000000f00 */
[----:B------:R-:W-:Y:S02]  /*98ac0*/  IMAD.MOV.U32 R11, RZ, RZ, R14 ;  /* 0x000000ffff0b7224 */ /* 0x000fe400078e000e */
[----:B------:R-:W-:-:S04]  /*98ad0*/  IMAD.MOV.U32 R9, RZ, RZ, R12 ;  /* 0x000000ffff097224 */ /* 0x000fc800078e000c */
[----:B------:R-:W-:Y:S01]  /*98ae0*/  STL.64 [R1+0x830], R16 ;  /* 0x0008301001007387 */ /* 0x000fe20000100a00 */
[----:B------:R-:W-:Y:S02]  /*98af0*/  STL.64 [R1+0x838], R18 ;  /* 0x0008381201007387 */ /* 0x000fe40000100a00 */
[----:B------:R-:W-:Y:S02]  /*98b00*/  IMAD.MOV.U32 R3, RZ, RZ, R15 ;  /* 0x000000ffff037224 */ /* 0x000fe400078e000f */
[----:B------:R-:W-:Y:S01]  /*98b10*/  STL.64 [R1+0x3640], R10 ;  /* 0x0036400a01007387 */ /* 0x000fe20000100a00 */
[C---:B---3--:R-:W-:Y:S01]  /*98b20*/  HMMA.1688.F32.TF32 R12, R240.reuse, R20, R48 ;  /* 0x00000014f00c723c */ /* 0x048fe20000081030 */
[----:B------:R1:W-:Y:S07]  /*98b30*/  STL.64 [R1+0x3638], R8 ;  /* 0x0036380801007387 */ /* 0x0003ee0000100a00 */
[----:B-1----:R-:W-:Y:S01]  /*98b40*/  HMMA.1688.F32.TF32 R8, R240, R24, R56 ;  /* 0x00000018f008723c */ /* 0x002fe20000081038 */
[----:B------:R-:W-:-:S07]  /*98b50*/  IMAD.MOV.U32 R81, RZ, RZ, R191 ;  /* 0x000000ffff517224 */ /* 0x000fce00078e00bf */
[----:B------:R-:W-:Y:S01]  /*98b60*/  HMMA.1688.F32.TF32 R16, R240, R4, R60 ;  /* 0x00000004f010723c */ /* 0x000fe2000008103c */
[----:B------:R-:W-:-:S07]  /*98b70*/  MOV R80, R252 ;  /* 0x000000fc00507202 */ /* 0x000fce0000000f00 */
[----:B------:R-:W-:Y:S01]  /*98b80*/  MOV R160, R12 ;  /* 0x0000000c00a07202 */ /* 0x000fe20000000f00 */
[----:B------:R-:W-:Y:S02]  /*98b90*/  IMAD.MOV.U32 R191, RZ, RZ, R13 ;  /* 0x000000ffffbf7224 */ /* 0x000fe400078e000d */
[----:B------:R-:W-:Y:S01]  /*98ba0*/  IMAD.MOV.U32 R190, RZ, RZ, R14 ;  /* 0x000000ffffbe7224 */ /* 0x000fe200078e000e */
[----:B------:R-:W-:Y:S02]  /*98bb0*/  MOV R163, R15 ;  /* 0x0000000f00a37202 */ /* 0x000fe40000000f00 */
[----:B------:R-:W-:Y:S02]  /*98bc0*/  HMMA.1688.F32.TF32 R12, R240, R248, R64 ;  /* 0x000000f8f00c723c */ /* 0x000fe40000081040 */
[----:B------:R-:W-:Y:S02]  /*98bd0*/  IMAD.MOV.U32 R162, RZ, RZ, R8 ;  /* 0x000000ffffa27224 */ /* 0x000fe400078e0008 */
[----:B------:R-:W-:Y:S01]  /*98be0*/  IMAD.MOV.U32 R2, RZ, RZ, R9 ;  /* 0x000000ffff027224 */ /* 0x000fe200078e0009 */
[----:B------:R-:W-:Y:S01]  /*98bf0*/  MOV R0, R10 ;  /* 0x0000000a00007202 */ /* 0x000fe20000000f00 */
[----:B------:R-:W-:-:S02]  /*98c00*/  IMAD.MOV.U32 R252, RZ, RZ, R11 ;  /* 0x000000fffffc7224 */ /* 0x000fc400078e000b */
[C---:B------:R-:W-:Y:S01]  /*98c10*/  HMMA.1688.F32.TF32 R8, R240.reuse, R84, R236 ;  /* 0x00000054f008723c */ /* 0x040fe200000810ec */
[----:B------:R-:W-:Y:S01]  /*98c20*/  STL.64 [R1+0xb80], R16 ;  /* 0x000b801001007387 */ /* 0x000fe20000100a00 */
[----:B------:R-:W-:Y:S03]  /*98c30*/  STL.64 [R1+0xb88], R18 ;  /* 0x000b881201007387 */ /* 0x000fe60000100a00 */
[----:B------:R-:W-:Y:S04]  /*98c40*/  LDS R236, [R161+0x28480] ;  /* 0x02848000a1ec7984 */ /* 0x000fe80000000800 */
[----:B------:R-:W-:Y:S04]  /*98c50*/  LDS R238, [R161+0x2a480] ;  /* 0x02a48000a1ee7984 */ /* 0x000fe80000000800 */
[----:B------:R-:W-:Y:S04]  /*98c60*/  LDS R237, [R189+0x28480] ;  /* 0x02848000bded7984 */ /* 0x000fe80000000800 */
[----:B------:R-:W1:Y:S04]  /*98c70*/  LDS R239, [R189+0x2a480] ;  /* 0x02a48000bdef7984 */ /* 0x000e680000000800 */
[----:B------:R-:W-:Y:S01]  /*98c80*/  STL.64 [R1+0xb70], R12 ;  /* 0x000b700c01007387 */ /* 0x000fe20000100a00 */
[----:B------:R2:W-:Y:S03]  /*98c90*/  STL.64 [R1+0xb78], R14 ;  /* 0x000b780e01007387 */ /* 0x0005e60000100a00 */
[----:B------:R-:W-:Y:S01]  /*98ca0*/  STL.64 [R1+0xb60], R8 ;  /* 0x000b600801007387 */ /* 0x000fe20000100a00 */
[C---:B--2---:R-:W-:Y:S01]  /*98cb0*/  HMMA.1688.F32.TF32 R12, R240.reuse, R244, R80 ;  /* 0x000000f4f00c723c */ /* 0x044fe20000081050 */
[----:B------:R2:W-:Y:S07]  /*98cc0*/  STL.64 [R1+0xb68], R10 ;  /* 0x000b680a01007387 */ /* 0x0005ee0000100a00 */
[C---:B--2---:R-:W-:Y:S08]  /*98cd0*/  HMMA.1688.F32.TF32 R8, R240.reuse, R156, R96 ;  /* 0x0000009cf008723c */ /* 0x044ff00000081060 */
[C---:B------:R-:W-:Y:S07]  /*98ce0*/  HMMA.1688.F32.TF32 R16, R240.reuse, R152, R88 ;  /* 0x00000098f010723c */ /* 0x040fee0000081058 */
[----:B------:R-:W-:Y:S01]  /*98cf0*/  STL.64 [R1+0xbf0], R12 ;  /* 0x000bf00c01007387 */ /* 0x000fe20000100a00 */
[----:B------:R2:W-:Y:S02]  /*98d00*/  STL.64 [R1+0xbf8], R14 ;  /* 0x000bf80e01007387 */ /* 0x0005e40000100a00 */
[C---:B--2---:R-:W-:Y:S05]  /*98d10*/  HMMA.1688.F32.TF32 R12, R240.reuse, R148, R72 ;  /* 0x00000094f00c723c */ /* 0x044fea0000081048 */
[----:B------:R-:W-:Y:S01]  /*98d20*/  STL.64 [R1+0xbe0], R8 ;  /* 0x000be00801007387 */ /* 0x000fe20000100a00 */
[----:B------:R2:W-:Y:S02]  /*98d30*/  STL.64 [R1+0xbe8], R10 ;  /* 0x000be80a01007387 */ /* 0x0005e40000100a00 */
[C---:B--2---:R-:W-:Y:S05]  /*98d40*/  HMMA.1688.F32.TF32 R8, R240.reuse, R144, R68 ;  /* 0x00000090f008723c */ /* 0x044fea0000081044 */
[----:B------:R-:W-:Y:S01]  /*98d50*/  STL.64 [R1+0xbd0], R16 ;  /* 0x000bd01001007387 */ /* 0x000fe20000100a00 */
[----:B------:R-:W-:Y:S02]  /*98d60*/  STL.64 [R1+0xbd8], R18 ;  /* 0x000bd81201007387 */ /* 0x000fe40000100a00 */
[----:B------:R-:W2:Y:S07]  /*98d70*/  LDL.LU R72, [R1+0xc00] ;  /* 0x000c000001487983 */ /* 0x000eae0000300800 */
[----:B------:R3:W-:Y:S01]  /*98d80*/  STL.64 [R1+0xbc0], R12 ;  /* 0x000bc00c01007387 */ /* 0x0007e20000100a00 */
[----:B------:R4:W-:Y:S07]  /*98d90*/  STL.64 [R1+0xbc8], R14 ;  /* 0x000bc80e01007387 */ /* 0x0009ee0000100a00 */
        /* <DEDUP_REMOVED lines=61> */
[----:B---3--:R-:W3:Y:S02]  /*99170*/  LDL.LU R12, [R1+0xec0] ;  /* 0x000ec000010c7983 */ /* 0x008ee40000300800 */
[----:B------:R-:W3:Y:S02]  /*99180*/  LDL.LU R13, [R1+0xec4] ;  /* 0x000ec400010d7983 */ /* 0x000ee40000300800 */
[----:B----4-:R-:W3:Y:S01]  /*99190*/  LDL.LU R14, [R1+0xec8] ;  /* 0x000ec800010e7983 */ /* 0x010ee20000300800 */
[----:B------:R-:W3:Y:S01]  /*991a0*/  LDL.LU R15, [R1+0xecc] ;  /* 0x000ecc00010f7983 */ /* 0x000ee20000300800 */
[----:B------:R-:W4:Y:S02]  /*991b0*/  LDL.LU R16, [R1+0xed0] ;  /* 0x000ed00001107983 */ /* 0x000f240000300800 */
[----:B------:R-:W4:Y:S02]  /*991c0*/  LDL.LU R17, [R1+0xed4] ;  /* 0x000ed40001117983 */ /* 0x000f240000300800 */
[----:B------:R-:W4:Y:S01]  /*991d0*/  LDL.LU R18, [R1+0xed8] ;  /* 0x000ed80001127983 */ /* 0x000f220000300800 */
[----:B------:R-:W4:Y:S01]  /*991e0*/  LDL.LU R19, [R1+0xedc] ;  /* 0x000edc0001137983 */ /* 0x000f220000300800 */
[----:B------:R-:W2:Y:S02]  /*991f0*/  LDL.LU R220, [R1+0x1230] ;  /* 0x0012300001dc7983 */ /* 0x000ea40000300800 */
[----:B------:R-:W2:Y:S02]  /*99200*/  LDL.LU R221, [R1+0x1234] ;  /* 0x0012340001dd7983 */ /* 0x000ea40000300800 */
[----:B------:R-:W2:Y:S01]  /*99210*/  LDL.LU R222, [R1+0x1238] ;  /* 0x0012380001de7983 */ /* 0x000ea20000300800 */
[----:B------:R-:W2:Y:S01]  /*99220*/  LDL.LU R223, [R1+0x123c] ;  /* 0x00123c0001df7983 */ /* 0x000ea20000300800 */
[----:B------:R-:W3:Y:S02]  /*99230*/  LDL.LU R216, [R1+0x1240] ;  /* 0x0012400001d87983 */ /* 0x000ee40000300800 */
[----:B------:R-:W3:Y:S02]  /*99240*/  LDL.LU R217, [R1+0x1244] ;  /* 0x0012440001d97983 */ /* 0x000ee40000300800 */
[----:B------:R-:W3:Y:S01]  /*99250*/  LDL R218, [R1+0x1248] ;  /* 0x0012480001da7983 */ /* 0x000ee20000100800 */
[----:B------:R-:W3:Y:S01]  /*99260*/  LDL R219, [R1+0x124c] ;  /* 0x00124c0001db7983 */ /* 0x000ee20000100800 */
[----:B-1----:R-:W3:Y:S02]  /*99270*/  LDL.LU R8, [R1+0xb50] ;  /* 0x000b500001087983 */ /* 0x002ee40000300800 */
[----:B------:R-:W3:Y:S02]  /*99280*/  LDL.LU R9, [R1+0xb54] ;  /* 0x000b540001097983 */ /* 0x000ee40000300800 */
[----:B------:R-:W3:Y:S01]  /*99290*/  LDL.LU R10, [R1+0xb58] ;  /* 0x000b5800010a7983 */ /* 0x000ee20000300800 */
[----:B------:R-:W3:Y:S01]  /*992a0*/  LDL.LU R11, [R1+0xb5c] ;  /* 0x000b5c00010b7983 */ /* 0x000ee20000300800 */
        /* <DEDUP_REMOVED lines=28> */
[C---:B--2---:R-:W-:Y:S08]  /*99470*/  HMMA.1688.F32.TF32 R220, R240.reuse, R136, R220 ;  /* 0x00000088f0dc723c */ /* 0x044ff000000810dc */
[C---:B---3--:R-:W-:Y:S08]  /*99480*/  HMMA.1688.F32.TF32 R216, R240.reuse, R140, R216 ;  /* 0x0000008cf0d8723c */ /* 0x048ff000000810d8 */
[----:B------:R-:W-:Y:S08]  /*99490*/  HMMA.1688.F32.TF32 R8, R240, R132, R8 ;  /* 0x00000084f008723c */ /* 0x000ff00000081008 */
[C---:B----4-:R-:W-:Y:S07]  /*994a0*/  HMMA.1688.F32.TF32 R240, R164.reuse, R104, R16 ;  /* 0x00000068a4f0723c */ /* 0x050fee0000081010 */
[----:B------:R-:W-:Y:S01]  /*994b0*/  STL.64 [R1+0xba0], R216 ;  /* 0x000ba0d801007387 */ /* 0x000fe20000100a00 */
[----:B------:R1:W-:Y:S03]  /*994c0*/  STL.64 [R1+0xba8], R218 ;  /* 0x000ba8da01007387 */ /* 0x0003e60000100a00 */
[----:B-1----:R-:W2:Y:S01]  /*994d0*/  LDL.LU.64 R218, [R1+0x39f0] ;  /* 0x0039f00001da7983 */ /* 0x002ea20000300a00 */
[----:B------:R-:W3:Y:S02]  /*994e0*/  LDL.LU.64 R216, [R1+0x39e8] ;  /* 0x0039e80001d87983 */ /* 0x000ee40000300a00 */
[----:B------:R-:W-:Y:S02]  /*994f0*/  STL.64 [R1+0xb90], R220 ;  /* 0x000b90dc01007387 */ /* 0x000fe40000100a00 */
[----:B------:R1:W-:Y:S02]  /*99500*/  STL.64 [R1+0xb98], R222 ;  /* 0x000b98de01007387 */ /* 0x0003e40000100a00 */
[----:B-1----:R-:W4:Y:S01]  /*99510*/  LDL.LU.64 R222, [R1+0x39e0] ;  /* 0x0039e00001de7983 */ /* 0x002f220000300a00 */
[----:B------:R-:W2:Y:S02]  /*99520*/  LDL.LU.64 R220, [R1+0x39d8] ;  /* 0x0039d80001dc7983 */ /* 0x000ea40000300a00 */
[----:B------:R-:W-:Y:S02]  /*99530*/  STL.64 [R1+0xb50], R8 ;  /* 0x000b500801007387 */ /* 0x000fe40000100a00 */
[----:B------:R1:W-:Y:S02]  /*99540*/  STL.64 [R1+0xb58], R10 ;  /* 0x000b580a01007387 */ /* 0x0003e40000100a00 */
[C---:B-1----:R-:W-:Y:S08]  /*99550*/  HMMA.1688.F32.TF32 R8, R164.reuse, R108, R12 ;  /* 0x0000006ca408723c */ /* 0x042ff0000008100c */
[C---:B------:R-:W-:Y:S01]  /*99560*/  HMMA.1688.F32.TF32 R16, R164.reuse, R52, R76 ;  /* 0x00000034a410723c */ /* 0x040fe2000008104c */
[----:B------:R-:W-:Y:S01]  /*99570*/  STL.64 [R1+0xcb0], R240 ;  /* 0x000cb0f001007387 */ /* 0x000fe20000100a00 */
[----:B------:R-:W-:Y:S06]  /*99580*/  STL.64 [R1+0xcb8], R242 ;  /* 0x000cb8f201007387 */ /* 0x000fec0000100a00 */
[C---:B-----5:R-:W-:Y:S01]  /*99590*/  HMMA.1688.F32.TF32 R12, R164.reuse, R20, R128 ;  /* 0x00000014a40c723c */ /* 0x060fe20000081080 */
[----:B------:R-:W-:Y:S01]  /*995a0*/  LDS R240, [R161+0x28500] ;  /* 0x02850000a1f07984 */ /* 0x000fe20000000800 */
[----:B------:R-:W-:Y:S04]  /*995b0*/  LDS R242, [R161+0x2a500] ;  /* 0x02a50000a1f27984 */ /* 0x000fe80000000800 */
[----:B------:R-:W-:Y:S04]  /*995c0*/  LDS R241, [R189+0x28500] ;  /* 0x02850000bdf17984 */ /* 0x000fe80000000800 */
[----:B------:R-:W1:Y:S04]  /*995d0*/  LDS R243, [R189+0x2a500] ;  /* 0x02a50000bdf37984 */ /* 0x000e680000000800 */
[----:B------:R-:W-:Y:S01]  /*995e0*/  STL.64 [R1+0xca0], R8 ;  /* 0x000ca00801007387 */ /* 0x000fe20000100a00 */
[----:B------:R5:W-:Y:S02]  /*995f0*/  STL.64 [R1+0xca8], R10 ;  /* 0x000ca80a01007387 */ /* 0x000be40000100a00 */
[C---:B-----5:R-:W-:Y:S01]  /*99600*/  HMMA.1688.F32.TF32 R8, R164.reuse, R24, R124 ;  /* 0x00000018a408723c */ /* 0x060fe2000008107c */
[----:B------:R-:W-:Y:S01]  /*99610*/  STL.64 [R1+0xc90], R16 ;  /* 0x000c901001007387 */ /* 0x000fe20000100a00 */
[----:B------:R5:W-:Y:S04]  /*99620*/  STL.64 [R1+0xc98], R18 ;  /* 0x000c981201007387 */ /* 0x000be80000100a00 */
[----:B------:R-:W-:Y:S02]  /*99630*/  STL.64 [R1+0xc80], R12 ;  /* 0x000c800c01007387 */ /* 0x000fe40000100a00 */
[----:B------:R1:W-:Y:S01]  /*99640*/  STL.64 [R1+0xc88], R14 ;  /* 0x000c880e01007387 */ /* 0x0003e20000100a00 */
[C---:B-----5:R-:W-:Y:S08]  /*99650*/  HMMA.1688.F32.TF32 R16, R164.reuse, R4, R120 ;  /* 0x00000004a410723c */ /* 0x060ff00000081078 */
[C---:B-1----:R-:W-:Y:S06]  /*99660*/  HMMA.1688.F32.TF32 R12, R164.reuse, R248, R116 ;  /* 0x000000f8a40c723c */ /* 0x042fec0000081074 */
[----:B------:R-:W-:Y:S01]  /*99670*/  STL.64 [R1+0xc70], R8 ;  /* 0x000c700801007387 */ /* 0x000fe20000100a00 */
[----:B------:R1:W-:Y:S02]  /*99680*/  STL.64 [R1+0xc78], R10 ;  /* 0x000c780a01007387 */ /* 0x0003e40000100a00 */
[C---:B-1----:R-:W-:Y:S06]  /*99690*/  HMMA.1688.F32.TF32 R8, R164.reuse, R84, R112 ;  /* 0x00000054a408723c */ /* 0x042fec0000081070 */
[----:B------:R-:W-:Y:S01]  /*996a0*/  STL.64 [R1+0xc60], R16 ;  /* 0x000c601001007387 */ /* 0x000fe20000100a00 */
[----:B------:R-:W-:Y:S07]  /*996b0*/  STL.64 [R1+0xc68], R18 ;  /* 0x000c681201007387 */ /* 0x000fee0000100a00 */
[----:B------:R-:W-:Y:S02]  /*996c0*/  STL.64 [R1+0xc50], R12 ;  /* 0x000c500c01007387 */ /* 0x000fe40000100a00 */
[----:B------:R-:W-:Y:S07]  /*996d0*/  STL.64 [R1+0xc58], R14 ;  /* 0x000c580e01007387 */ /* 0x000fee0000100a00 */
[----:B------:R-:W-:Y:S01]  /*996e0*/  STL.64 [R1+0xc40], R8 ;  /* 0x000c400801007387 */ /* 0x000fe20000100a00 */
[----:B------:R1:W-:Y:S02]  /*996f0*/  STL.64 [R1+0xc48], R10 ;  /* 0x000c480a01007387 */ /* 0x0003e40000100a00 */
[C---:B-1----:R-:W-:Y:S08]  /*99700*/  HMMA.1688.F32.TF32 R8, R164.reuse, R244, R28 ;  /* 0x000000f4a408723c */ /* 0x042ff0000008101c */
[C---:B------:R-:W-:Y:S08]  /*99710*/  HMMA.1688.F32.TF32 R16, R164.reuse, R156, R32 ;  /* 0x0000009ca410723c */ /* 0x040ff00000081020 */
[C---:B------:R-:W-:Y:S07]  /*99720*/  HMMA.1688.F32.TF32 R12, R164.reuse, R152, R92 ;  /* 0x00000098a40c723c */ /* 0x040fee000008105c */
[----:B------:R-:W-:Y:S01]  /*99730*/  STL.64 [R1+0xd20], R8 ;  /* 0x000d200801007387 */ /* 0x000fe20000100a00 */
[----:B------:R1:W-:Y:S02]  /*99740*/  STL.64 [R1+0xd28], R10 ;  /* 0x000d280a01007387 */ /* 0x0003e40000100a00 */
[C---:B-1----:R-:W-:Y:S05]  /*99750*/  HMMA.1688.F32.TF32 R8, R164.reuse, R148, R100 ;  /* 0x00000094a408723c */ /* 0x042fea0000081064 */
[----:B------:R-:W-:Y:S01]  /*99760*/  STL.64 [R1+0xd10], R16 ;  /* 0x000d101001007387 */ /* 0x000fe20000100a00 */
[----:B------:R1:W-:Y:S07]  /*99770*/  STL.64 [R1+0xd18], R18 ;  /* 0x000d181201007387 */ /* 0x0003ee0000100a00 */
[----:B------:R-:W-:Y:S02]  /*99780*/  STL.64 [R1+0xd00], R12 ;  /* 0x000d000c01007387 */ /* 0x000fe40000100a00 */
[----:B------:R5:W-:Y:S01]  /*99790*/  STL.64 [R1+0xd08], R14 ;  /* 0x000d080e01007387 */ /* 0x000be20000100a00 */
[C---:B-1----:R-:W-:Y:S08]  /*997a0*/  HMMA.1688.F32.TF32 R16, R164.reuse, R144, R36 ;  /* 0x00000090a410723c */ /* 0x042ff00000081024 */
[C---:B-----5:R-:W-:Y:S01]  /*997b0*/  HMMA.1688.F32.TF32 R12, R164.reuse, R140, R40 ;  /* 0x0000008ca40c723c */ /* 0x060fe20000081028 */
[----:B------:R-:W-:Y:S01]  /*997c0*/  STL.64 [R1+0xcf0], R8 ;  /* 0x000cf00801007387 */ /* 0x000fe20000100a00 */
[----:B------:R1:W-:Y:S06]  /*997d0*/  STL.64 [R1+0xcf8], R10 ;  /* 0x000cf80a01007387 */ /* 0x0003ec0000100a00 */
[C---:B-1----:R-:W-:Y:S07]  /*997e0*/  HMMA.1688.F32.TF32 R8, R164.reuse, R136, R44 ;  /* 0x00000088a408723c */ /* 0x042fee000008102c */
[----:B------:R-:W-:Y:S01]  /*997f0*/  STL.64 [R1+0xce0], R16 ;  /* 0x000ce01001007387 */ /* 0x000fe20000100a00 */
[----:B------:R1:W-:Y:S07]  /*99800*/  STL.64 [R1+0xce8], R18 ;  /* 0x000ce81201007387 */ /* 0x0003ee0000100a00 */
[----:B------:R-:W-:Y:S02]  /*99810*/  STL.64 [R1+0xcd0], R12 ;  /* 0x000cd00c01007387 */ /* 0x000fe40000100a00 */
[----:B------:R5:W-:Y:S01]  /*99820*/  STL.64 [R1+0xcd8], R14 ;  /* 0x000cd80e01007387 */ /* 0x000be20000100a00 */
[----:B-1----:R-:W-:Y:S08]  /*99830*/  HMMA.1688.F32.TF32 R16, R164, R132, R48 ;  /* 0x00000084a410723c */ /* 0x002ff00000081030 */
[C---:B-----5:R-:W-:Y:S01]  /*99840*/  HMMA.1688.F32.TF32 R12, R236.reuse, R104, R56 ;  /* 0x00000068ec0c723c */ /* 0x060fe20000081038 */
[----:B------:R-:W-:Y:S04]  /*99850*/  LDS R164, [R161+0x28580] ;  /* 0x02858000a1a47984 */ /* 0x000fe80000000800 */
[----:B------:R-:W-:Y:S04]  /*99860*/  LDS R166, [R161+0x2a580] ;  /* 0x02a58000a1a67984 */ /* 0x000fe80000000800 */
[----:B------:R-:W-:Y:S04]  /*99870*/  LDS R165, [R189+0x28580] ;  /* 0x02858000bda57984 */ /* 0x000fe80000000800 */
[----:B------:R-:W1:Y:S04]  /*99880*/  LDS R167, [R189+0x2a580] ;  /* 0x02a58000bda77984 */ /* 0x000e680000000800 */
[----:B------:R-:W-:Y:S01]  /*99890*/  STL.64 [R1+0xcc0], R8 ;  /* 0x000cc00801007387 */ /* 0x000fe20000100a00 */
[----:B------:R5:W-:Y:S02]  /*998a0*/  STL.64 [R1+0xcc8], R10 ;  /* 0x000cc80a01007387 */ /* 0x000be40000100a00 */
[C---:B-----5:R-:W-:Y:S01]  /*998b0*/  HMMA.1688.F32.TF32 R8, R236.reuse, R108, R60 ;  /* 0x0000006cec08723c */ /* 0x060fe2000008103c */
[----:B------:R-:W-:Y:S01]  /*998c0*/  STL.64 [R1+0xc20], R16 ;  /* 0x000c201001007387 */ /* 0x000fe20000100a00 */
[----:B------:R5:W-:Y:S02]  /*998d0*/  STL.64 [R1+0xc28], R18 ;  /* 0x000c281201007387 */ /* 0x000be40000100a00 */
[----:B------:R-:W-:Y:S02]  /*998e0*/  STL.64 [R1+0xd80], R12 ;  /* 0x000d800c01007387 */ /* 0x000fe40000100a00 */
[----:B------:R5:W-:Y:S02]  /*998f0*/  STL.64 [R1+0xd88], R14 ;  /* 0x000d880e01007387 */ /* 0x000be40000100a00 */
[C---:B-----5:R-:W-:Y:S08]  /*99900*/  HMMA.1688.F32.TF32 R16, R236.reuse, R52, R64 ;  /* 0x00000034ec10723c */ /* 0x060ff00000081040 */
[C---:B------:R-:W-:Y:S07]  /*99910*/  HMMA.1688.F32.TF32 R12, R236.reuse, R20, R80 ;  /* 0x00000014ec0c723c */ /* 0x040fee0000081050 */
[----:B------:R-:W-:Y:S01]  /*99920*/  STL.64 [R1+0xd60], R8 ;  /* 0x000d600801007387 */ /* 0x000fe20000100a00 */
[----:B------:R5:W-:Y:S02]  /*99930*/  STL.64 [R1+0xd68], R10 ;  /* 0x000d680a01007387 */ /* 0x000be40000100a00 */
[C---:B-----5:R-:W-:Y:S05]  /*99940*/  HMMA.1688.F32.TF32 R8, R236.reuse, R24, R96 ;  /* 0x00000018ec08723c */ /* 0x060fea0000081060 */
[----:B------:R-:W-:Y:S01]  /*99950*/  STL.64 [R1+0xd40], R16 ;  /* 0x000d401001007387 */ /* 0x000fe20000100a00 */
[----:B------:R5:W-:Y:S07]  /*99960*/  STL.64 [R1+0xd48], R18 ;  /* 0x000d481201007387 */ /* 0x000bee0000100a00 */
[----:B------:R-:W-:Y:S02]  /*99970*/  STL.64 [R1+0xd30], R12 ;  /* 0x000d300c01007387 */ /* 0x000fe40000100a00 */
[----:B------:R1:W-:Y:S01]  /*99980*/  STL.64 [R1+0xd38], R14 ;  /* 0x000d380e01007387 */ /* 0x0003e20000100a00 */
[C---:B-----5:R-:W-:Y:S08]  /*99990*/  HMMA.1688.F32.TF32 R16, R236.reuse, R4, R88 ;  /* 0x00000004ec10723c */ /* 0x060ff00000081058 */
[C---:B-1----:R-:W-:Y:S01]  /*999a0*/  HMMA.1688.F32.TF32 R12, R236.reuse, R248, R72 ;  /* 0x000000f8ec0c723c */ /* 0x042fe20000081048 */
[----:B------:R-:W-:Y:S01]  /*999b0*/  STL.64 [R1+0xc30], R8 ;  /* 0x000c300801007387 */ /* 0x000fe20000100a00 */
[----:B------:R1:W-:Y:S06]  /*999c0*/  STL.64 [R1+0xc38], R10 ;  /* 0x000c380a01007387 */ /* 0x0003ec0000100a00 */
[C---:B-1----:R-:W-:Y:S07]  /*999d0*/  HMMA.1688.F32.TF32 R8, R236.reuse, R84, R68 ;  /* 0x00000054ec08723c */ /* 0x042fee0000081044 */
[----:B------:R-:W-:Y:S01]  /*999e0*/  STL.64 [R1+0xc10], R16 ;  /* 0x000c101001007387 */ /* 0x000fe20000100a00 */
[----:B------:R-:W-:Y:S02]  /*999f0*/  STL.64 [R1+0xc18], R18 ;  /* 0x000c181201007387 */ /* 0x000fe40000100a00 */
[----:B------:R-:W5:Y:S05]  /*99a00*/  LDL.LU R68, [R1+0x990] ;  /* 0x0009900001447983 */ /* 0x000f6a0000300800 */
[----:B------:R1:W-:Y:S01]  /*99a10*/  STL.64 [R1+0xc00], R12 ;  /* 0x000c000c01007387 */ /* 0x0003e20000100a00 */
[----:B------:R1:W-:Y:S07]  /*99a20*/  STL.64 [R1+0xc08], R14 ;  /* 0x000c080e01007387 */ /* 0x0003ee0000100a00 */
[----:B------:R1:W-:Y:S01]  /*99a30*/  STL.64 [R1+0xb40], R8 ;  /* 0x000b400801007387 */ /* 0x0003e20000100a00 */
[----:B------:R1:W-:Y:S02]  /*99a40*/  STL.64 [R1+0xb48], R10 ;  /* 0x000b480a01007387 */ /* 0x0003e40000100a00 */
        /* <DEDUP_REMOVED lines=99> */
[C---:B--2---:R-:W-:Y:S08]  /*9a080*/  HMMA.1688.F32.TF32 R128, R236.reuse, R156, R128 ;  /* 0x0000009cec80723c */ /* 0x044ff00000081080 */
[C---:B---3--:R-:W-:Y:S08]  /*9a090*/  HMMA.1688.F32.TF32 R76, R236.reuse, R244, R76 ;  /* 0x000000f4ec4c723c */ /* 0x048ff0000008104c */
[C---:B------:R-:W-:Y:S11]  /*9a0a0*/  HMMA.1688.F32.TF32 R8, R236.reuse, R152, R8 ;  /* 0x00000098ec08723c */ /* 0x040ff60000081008 */
[----:B------:R-:W-:Y:S04]  /*9a0b0*/  @!UPT UIADD3 URZ, URZ, URZ, URZ ;  /* 0x0000003f3f3ff290 */ /* 0x000fe8000fffe03f */
        /* <DEDUP_REMOVED lines=9> */
[----:B------:R1:W-:Y:S02]  /*9a150*/  STL.64 [R1+0xb08], R10 ;  /* 0x000b080a01007387 */ /* 0x0003e40000100a00 */
[C---:B-1----:R-:W-:Y:S08]  /*9a160*/  HMMA.1688.F32.TF32 R8, R236.reuse, R148, R16 ;  /* 0x00000094ec08723c */ /* 0x042ff00000081010 */
[C---:B------:R-:W-:Y:S08]  /*9a170*/  HMMA.1688.F32.TF32 R16, R236.reuse, R144, R12 ;  /* 0x00000090ec10723c */ /* 0x040ff0000008100c */
[C---:B------:R-:W-:Y:S07]  /*9a180*/  HMMA.1688.F32.TF32 R12, R236.reuse, R140, R124 ;  /* 0x0000008cec0c723c */ /* 0x040fee000008107c */
[----:B------:R-:W-:Y:S01]  /*9a190*/  STL.64 [R1+0xaf0], R8 ;  /* 0x000af00801007387 */ /* 0x000fe20000100a00 */
[----:B------:R4:W-:Y:S02]  /*9a1a0*/  STL.64 [R1+0xaf8], R10 ;  /* 0x000af80a01007387 */ /* 0x0009e40000100a00 */
[C---:B----4-:R-:W-:Y:S05]  /*9a1b0*/  HMMA.1688.F32.TF32 R8, R236.reuse, R136, R120 ;  /* 0x00000088ec08723c */ /* 0x050fea0000081078 */
[----:B------:R-:W-:Y:S01]  /*9a1c0*/  STL.64 [R1+0xae0], R16 ;  /* 0x000ae01001007387 */ /* 0x000fe20000100a00 */
[----:B------:R1:W-:Y:S07]  /*9a1d0*/  STL.64 [R1+0xae8], R18 ;  /* 0x000ae81201007387 */ /* 0x0003ee0000100a00 */
[----:B------:R-:W-:Y:S02]  /*9a1e0*/  STL.64 [R1+0xad0], R12 ;  /* 0x000ad00c01007387 */ /* 0x000fe40000100a00 */
[----:B------:R4:W-:Y:S01]  /*9a1f0*/  STL.64 [R1+0xad8], R14 ;  /* 0x000ad80e01007387 */ /* 0x0009e20000100a00 */
[----:B-1----:R-:W-:Y:S08]  /*9a200*/  HMMA.1688.F32.TF32 R16, R236, R132, R116 ;  /* 0x00000084ec10723c */ /* 0x002ff00000081074 */
[C---:B----4-:R-:W-:Y:S01]  /*9a210*/  HMMA.1688.F32.TF32 R12, R240.reuse, R104, R112 ;  /* 0x00000068f00c723c */ /* 0x050fe20000081070 */
[----:B------:R-:W-:Y:S04]  /*9a220*/  LDS R236, [R161+0x28600] ;  /* 0x02860000a1ec7984 */ /* 0x000fe80000000800 */
[----:B------:R-:W-:Y:S04]  /*9a230*/  LDS R238, [R161+0x2a600] ;  /* 0x02a60000a1ee7984 */ /* 0x000fe80000000800 */
[----:B------:R-:W-:Y:S04]  /*9a240*/  LDS R237, [R189+0x28600] ;  /* 0x02860000bded7984 */ /* 0x000fe80000000800 */
[----:B------:R-:W1:Y:S04]  /*9a250*/  LDS R239, [R189+0x2a600] ;  /* 0x02a60000bdef7984 */ /* 0x000e680000000800 */
[----:B------:R-:W-:Y:S01]  /*9a260*/  STL.64 [R1+0xac0], R8 ;  /* 0x000ac00801007387 */ /* 0x000fe20000100a00 */
[----:B------:R4:W-:Y:S02]  /*9a270*/  STL.64 [R1+0xac8], R10 ;  /* 0x000ac80a01007387 */ /* 0x0009e40000100a00 */
[C---:B----4-:R-:W-:Y:S01]  /*9a280*/  HMMA.1688.F32.TF32 R8, R240.reuse, R108, R28 ;  /* 0x0000006cf008723c */ /* 0x050fe2000008101c */
[----:B------:R-:W-:Y:S01]  /*9a290*/  STL.64 [R1+0xab0], R16 ;  /* 0x000ab01001007387 */ /* 0x000fe20000100a00 */
[----:B------:R4:W-:Y:S02]  /*9a2a0*/  STL.64 [R1+0xab8], R18 ;  /* 0x000ab81201007387 */ /* 0x0009e40000100a00 */
[----:B------:R-:W-:Y:S02]  /*9a2b0*/  STL.64 [R1+0xaa0], R12 ;  /* 0x000aa00c01007387 */ /* 0x000fe40000100a00 */
[----:B------:R5:W-:Y:S02]  /*9a2c0*/  STL.64 [R1+0xaa8], R14 ;  /* 0x000aa80e01007387 */ /* 0x000be40000100a00 */
[C---:B----4-:R-:W-:Y:S08]  /*9a2d0*/  HMMA.1688.F32.TF32 R16, R240.reuse, R52, R32 ;  /* 0x00000034f010723c */ /* 0x050ff00000081020 */
[C---:B-----5:R-:W-:Y:S07]  /*9a2e0*/  HMMA.1688.F32.TF32 R12, R240.reuse, R20, R92 ;  /* 0x00000014f00c723c */ /* 0x060fee000008105c */
[----:B------:R-:W-:Y:S01]  /*9a2f0*/  STL.64 [R1+0xa90], R8 ;  /* 0x000a900801007387 */ /* 0x000fe20000100a00 */
[----:B------:R4:W-:Y:S02]  /*9a300*/  STL.64 [R1+0xa98], R10 ;  /* 0x000a980a01007387 */ /* 0x0009e40000100a00 */
[C---:B----4-:R-:W-:Y:S05]  /*9a310*/  HMMA.1688.F32.TF32 R8, R240.reuse, R24, R100 ;  /* 0x00000018f008723c */ /* 0x050fea0000081064 */
        /* <DEDUP_REMOVED lines=10> */
[----:B------:R-:W-:Y:S07]  /*9a3c0*/  STL.64 [R1+0xa58], R18 ;  /* 0x000a581201007387 */ /* 0x000fee0000100a00 */
[----:B------:R-:W-:Y:S02]  /*9a3d0*/  STL.64 [R1+0xa40], R12 ;  /* 0x000a400c01007387 */ /* 0x000fe40000100a00 */
[----:B------:R-:W-:Y:S06]  /*9a3e0*/  STL.64 [R1+0xa48], R14 ;  /* 0x000a480e01007387 */ /* 0x000fec0000100a00 */
[----:B------:R-:W-:Y:S01]  /*9a3f0*/  STL.64 [R1+0xa20], R8 ;  /* 0x000a200801007387 */ /* 0x000fe20000100a00 */
[----:B------:R4:W-:Y:S02]  /*9a400*/  STL.64 [R1+0xa28], R10 ;  /* 0x000a280a01007387 */ /* 0x0009e40000100a00 */
[C---:B----4-:R-:W-:Y:S08]  /*9a410*/  HMMA.1688.F32.TF32 R8, R240.reuse, R244, R48 ;  /* 0x000000f4f008723c */ /* 0x050ff00000081030 */
[C---:B------:R-:W-:Y:S11]  /*9a420*/  HMMA.1688.F32.TF32 R12, R240.reuse, R156, R56 ;  /* 0x0000009cf00c723c */ /* 0x040ff60000081038 */
[----:B------:R-:W-:Y:S04]  /*9a430*/  @!UPT UIADD3 URZ, URZ, URZ, URZ ;  /* 0x0000003f3f3ff290 */ /* 0x000fe8000fffe03f */
[----:B------:R-:W-:Y:S01]  /*9a440*/  STL.64 [R1+0xa10], R8 ;  /* 0x000a100801007387 */ /* 0x000fe20000100a00 */
[----:B------:R4:W-:Y:S02]  /*9a450*/  STL.64 [R1+0xa18], R10 ;  /* 0x000a180a01007387 */ /* 0x0009e40000100a00 */
[C---:B----4-:R-:W-:Y:S08]  /*9a460*/  HMMA.1688.F32.TF32 R8, R240.reuse, R152, R60 ;  /* 0x00000098f008723c */ /* 0x050ff0000008103c */
[C---:B------:R-:W-:Y:S01]  /*9a470*/  HMMA.1688.F32.TF32 R16, R240.reuse, R148, R64 ;  /* 0x00000094f010723c */ /* 0x040fe20000081040 */
[----:B------:R-:W-:Y:S01]  /*9a480*/  STL.64 [R1+0xa00], R12 ;  /* 0x000a000c01007387 */ /* 0x000fe20000100a00 */
[----:B------:R4:W-:Y:S06]  /*9a490*/  STL.64 [R1+0xa08], R14 ;  /* 0x000a080e01007387 */ /* 0x0009ec0000100a00 */
[C---:B----4-:R-:W-:Y:S07]  /*9a4a0*/  HMMA.1688.F32.TF32 R12, R240.reuse, R144, R80 ;  /* 0x00000090f00c723c */ /* 0x050fee0000081050 */
        /* <DEDUP_REMOVED lines=8> */
[----:B-----5:R-:W-:Y:S01]  /*9a530*/  HMMA.1688.F32.TF32 R12, R240, R132, R72 ;  /* 0x00000084f00c723c */ /* 0x020fe20000081048 */
[----:B------:R-:W-:Y:S01]  /*9a540*/  STL.64 [R1+0x9c0], R8 ;  /* 0x0009c00801007387 */ /* 0x000fe20000100a00 */
[----:B------:R4:W-:Y:S06]  /*9a550*/  STL.64 [R1+0x9c8], R10 ;  /* 0x0009c80a01007387 */ /* 0x0009ec0000100a00 */
[C---:B----4-:R-:W-:Y:S07]  /*9a560*/  HMMA.1688.F32.TF32 R8, R164.reuse, R104, R68 ;  /* 0x00000068a408723c */ /* 0x050fee0000081044 */
[----:B------:R-:W-:Y:S01]  /*9a570*/  STL.64 [R1+0x9b0], R16 ;  /* 0x0009b01001007387 */ /* 0x000fe20000100a00 */
[----:B------:R-:W-:Y:S02]  /*9a580*/  STL.64 [R1+0x9b8], R18 ;  /* 0x0009b81201007387 */ /* 0x000fe40000100a00 */
[----:B------:R-:W4:Y:S05]  /*9a590*/  LDL.LU R88, [R1+0x810] ;  /* 0x0008100001587983 */ /* 0x000f2a0000300800 */
[----:B------:R5:W-:Y:S01]  /*9a5a0*/  STL.64 [R1+0x9a0], R12 ;  /* 0x0009a00c01007387 */ /* 0x000be20000100a00 */
[----:B------:R1:W-:Y:S07]  /*9a5b0*/  STL.64 [R1+0x9a8], R14 ;  /* 0x0009a80e01007387 */ /* 0x0003ee0000100a00 */
[----:B------:R1:W-:Y:S01]  /*9a5c0*/  STL.64 [R1+0x990], R8 ;  /* 0x0009900801007387 */ /* 0x0003e20000100a00 */
        /* <DEDUP_REMOVED lines=44> */
[----:B-----5:R-:W5:Y:S02]  /*9a890*/  LDL.LU R12, [R1+0x930] ;  /* 0x00093000010c7983 */ /* 0x020f640000300800 */
[----:B------:R-:W5:Y:S02]  /*9a8a0*/  LDL.LU R13, [R1+0x934] ;  /* 0x00093400010d7983 */ /* 0x000f640000300800 */
[----:B-1----:R-:W5:Y:S01]  /*9a8b0*/  LDL.LU R14, [R1+0x938] ;  /* 0x00093800010e7983 */ /* 0x002f620000300800 */
        /* <DEDUP_REMOVED lines=51> */
[C---:B------:R-:W-:Y:S08]  /*9abf0*/  HMMA.1688.F32.TF32 R240, R164.reuse, R20, R240 ;  /* 0x00000014a4f0723c */ /* 0x040ff000000810f0 */
[C---:B------:R-:W-:Y:S08]  /*9ac00*/  HMMA.1688.F32.TF32 R8, R164.reuse, R24, R8 ;  /* 0x00000018a408723c */ /* 0x040ff00000081008 */
[C---:B------:R-:W-:Y:S08]  /*9ac10*/  HMMA.1688.F32.TF32 R16, R164.reuse, R4, R16 ;  /* 0x00000004a410723c */ /* 0x040ff00000081010 */
[C---:B-----5:R-:W-:Y:S01]  /*9ac20*/  HMMA.1688.F32.TF32 R12, R164.reuse, R248, R12 ;  /* 0x000000f8a40c723c */ /* 0x060fe2000008100c */
        /* <DEDUP_REMOVED lines=11> */
[----:B------:R4:W-:Y:S03]  /*9ace0*/  STL.64 [R1+0x958], R10 ;  /* 0x0009580a01007387 */ /* 0x0009e60000100a00 */
[----:B------:R-:W-:Y:S04]  /*9acf0*/  LDS R240, [R161+0x28680] ;  /* 0x02868000a1f07984 */ /* 0x000fe80000000800 */
[----:B------:R-:W-:Y:S04]  /*9ad00*/  LDS R242, [R161+0x2a680] ;  /* 0x02a68000a1f27984 */ /* 0x000fe80000000800 */
[----:B------:R-:W-:Y:S04]  /*9ad10*/  LDS R241, [R189+0x28680] ;  /* 0x02868000bdf17984 */ /* 0x000fe80000000800 */
[----:B------:R-:W1:Y:S01]  /*9ad20*/  LDS R243, [R189+0x2a680] ;  /* 0x02a68000bdf37984 */ /* 0x000e620000000800 */
[C---:B----4-:R-:W-:Y:S03]  /*9ad30*/  HMMA.1688.F32.TF32 R8, R164.reuse, R84, R116 ;  /* 0x00000054a408723c */ /* 0x050fe60000081074 */
[----:B------:R-:W-:Y:S01]  /*9ad40*/  STL.64 [R1+0x940], R16 ;  /* 0x0009401001007387 */ /* 0x000fe20000100a00 */
[----:B------:R-:W-:Y:S02]  /*9ad50*/  STL.64 [R1+0x948], R18 ;  /* 0x0009481201007387 */ /* 0x000fe40000100a00 */
[----:B------:R-:W-:Y:S02]  /*9ad60*/  STL.64 [R1+0x930], R12 ;  /* 0x0009300c01007387 */ /* 0x000fe40000100a00 */
[----:B------:R-:W-:Y:S11]  /*9ad70*/  STL.64 [R1+0x938], R14 ;  /* 0x0009380e01007387 */ /* 0x000ff60000100a00 */
[----:B------:R-:W-:Y:S04]  /*9ad80*/  @!UPT UIADD3 URZ, URZ, URZ, URZ ;  /* 0x0000003f3f3ff290 */ /* 0x000fe8000fffe03f */
[----:B------:R-:W-:Y:S01]  /*9ad90*/  STL.64 [R1+0x920], R8 ;  /* 0x0009200801007387 */ /* 0x000fe20000100a00 */
[----:B------:R4:W-:Y:S02]  /*9ada0*/  STL.64 [R1+0x928], R10 ;  /* 0x0009280a01007387 */ /* 0x0009e40000100a00 */
[C---:B----4-:R-:W-:Y:S08]  /*9adb0*/  HMMA.1688.F32.TF32 R8, R164.reuse, R244, R112 ;  /* 0x000000f4a408723c */ /* 0x050ff00000081070 */
        /* <DEDUP_REMOVED lines=19> */
[----:B-----5:R-:W-:Y:S01]  /*9aef0*/  HMMA.1688.F32.TF32 R12, R236, R104, R48 ;  /* 0x00000068ec0c723c */ /* 0x020fe20000081030 */
[----:B------:R-:W-:-:S02]  /*9af00*/  IMAD.MOV.U32 R111, RZ, RZ, R54 ;  /* 0x000000ffff6f7224 */ /* 0x000fc400078e0036 */
[----:B------:R-:W-:Y:S02]  /*9af10*/  IMAD.MOV.U32 R110, RZ, RZ, R55 ;  /* 0x000000ffff6e7224 */ /* 0x000fe400078e0037 */
[----:B------:R-:W-:Y:S02]  /*9af20*/  IMAD.MOV.U32 R27, RZ, RZ, R52 ;  /* 0x000000ffff1b7224 */ /* 0x000fe400078e0034 */
[----:B------:R-:W-:Y:S02]  /*9af30*/  IMAD.MOV.U32 R26, RZ, RZ, R53 ;  /* 0x000000ffff1a7224 */ /* 0x000fe400078e0035 */
[----:B------:R-:W-:Y:S02]  /*9af40*/  IMAD.MOV.U32 R107, RZ, RZ, R86 ;  /* 0x000000ffff6b7224 */ /* 0x000fe400078e0056 */
[----:B------:R-:W-:Y:S01]  /*9af50*/  IMAD.MOV.U32 R106, RZ, RZ, R87 ;  /* 0x000000ffff6a7224 */ /* 0x000fe200078e0057 */
[----:B------:R-:W-:Y:S04]  /*9af60*/  LDS R164, [R161+0x28700] ;  /* 0x02870000a1a47984 */ /* 0x000fe80000000800 */
[----:B------:R-:W-:Y:S01]  /*9af70*/  STL.64 [R1+0x8b0], R8 ;  /* 0x0008b00801007387 */ /* 0x000fe20000100a00 */
[----:B------:R4:W-:Y:S03]  /*9af80*/  STL.64 [R1+0x8b8], R10 ;  /* 0x0008b80a01007387 */ /* 0x0009e60000100a00 */
[----:B------:R-:W-:Y:S04]  /*9af90*/  LDS R166, [R161+0x2a700] ;  /* 0x02a70000a1a67984 */ /* 0x000fe80000000800 */
[----:B------:R-:W-:Y:S04]  /*9afa0*/  LDS R165, [R189+0x28700] ;  /* 0x02870000bda57984 */ /* 0x000fe80000000800 */
[----:B------:R-:W5:Y:S01]  /*9afb0*/  LDS R167, [R189+0x2a700] ;  /* 0x02a70000bda77984 */ /* 0x000f620000000800 */
[C---:B----4-:R-:W-:Y:S03]  /*9afc0*/  HMMA.1688.F32.TF32 R8, R236.reuse, R108, R56 ;  /* 0x0000006cec08723c */ /* 0x050fe60000081038 */
[----:B------:R-:W-:Y:S01]  /*9afd0*/  STL.64 [R1+0x890], R16 ;  /* 0x0008901001007387 */ /* 0x000fe20000100a00 */
[----:B------:R4:W-:Y:S02]  /*9afe0*/  STL.64 [R1+0x898], R18 ;  /* 0x0008981201007387 */ /* 0x0009e40000100a00 */
[----:B------:R-:W-:Y:S02]  /*9aff0*/  STL.64 [R1+0x880], R12 ;  /* 0x0008800c01007387 */ /* 0x000fe40000100a00 */
[----:B------:R1:W-:Y:S01]  /*9b000*/  STL.64 [R1+0x888], R14 ;  /* 0x0008880e01007387 */ /* 0x0003e20000100a00 */
[C---:B----4-:R-:W-:Y:S08]  /*9b010*/  HMMA.1688.F32.TF32 R16, R236.reuse, R52, R60 ;  /* 0x00000034ec10723c */ /* 0x050ff0000008103c */
[C---:B-1----:R-:W-:Y:S06]  /*9b020*/  HMMA.1688.F32.TF32 R12, R236.reuse, R20, R64 ;  /* 0x00000014ec0c723c */ /* 0x042fec0000081040 */
[----:B------:R-:W-:Y:S01]  /*9b030*/  STL.64 [R1+0x870], R8 ;  /* 0x0008700801007387 */ /* 0x000fe20000100a00 */
[----:B------:R1:W-:Y:S02]  /*9b040*/  STL.64 [R1+0x878], R10 ;  /* 0x0008780a01007387 */ /* 0x0003e40000100a00 */
[C---:B-1----:R-:W-:Y:S06]  /*9b050*/  HMMA.1688.F32.TF32 R8, R236.reuse, R24, R80 ;  /* 0x00000018ec08723c */ /* 0x042fec0000081050 */
[----:B------:R-:W-:Y:S01]  /*9b060*/  STL.64 [R1+0x860], R16 ;  /* 0x0008601001007387 */ /* 0x000fe20000100a00 */
[----:B------:R1:W-:Y:S07]  /*9b070*/  STL.64 [R1+0x868], R18 ;  /* 0x0008681201007387 */ /* 0x0003ee0000100a00 */
[----:B------:R-:W-:Y:S02]  /*9b080*/  STL.64 [R1+0x850], R12 ;  /* 0x0008500c01007387 */ /* 0x000fe40000100a00 */
[----:B------:R4:W-:Y:S01]  /*9b090*/  STL.64 [R1+0x858], R14 ;  /* 0x0008580e01007387 */ /* 0x0009e20000100a00 */
[C---:B-1----:R-:W-:Y:S08]  /*9b0a0*/  HMMA.1688.F32.TF32 R16, R236.reuse, R4, R96 ;  /* 0x00000004ec10723c */ /* 0x042ff00000081060 */
[C---:B----4-:R-:W-:Y:S01]  /*9b0b0*/  HMMA.1688.F32.TF32 R12, R236.reuse, R248, R88 ;  /* 0x000000f8ec0c723c */ /* 0x050fe20000081058 */
[----:B------:R-:W-:Y:S01]  /*9b0c0*/  STL.64 [R1+0x840], R8 ;  /* 0x0008400801007387 */ /* 0x000fe20000100a00 */
[----:B------:R1:W-:Y:S06]  /*9b0d0*/  STL.64 [R1+0x848], R10 ;  /* 0x0008480a01007387 */ /* 0x0003ec0000100a00 */
[C---:B-1----:R-:W-:Y:S07]  /*9b0e0*/  HMMA.1688.F32.TF32 R8, R236.reuse, R84, R72 ;  /* 0x00000054ec08723c */ /* 0x042fee0000081048 */
[----:B------:R1:W-:Y:S01]  /*9b0f0*/  STL.64 [R1+0x820], R16 ;  /* 0x0008201001007387 */ /* 0x0003e20000100a00 */
[----:B------:R-:W-:Y:S07]  /*9b100*/  STL.64 [R1+0x828], R18 ;  /* 0x0008281201007387 */ /* 0x000fee0000100a00 */
[----:B------:R-:W-:Y:S02]  /*9b110*/  STL.64 [R1+0x810], R12 ;  /* 0x0008100c01007387 */ /* 0x000fe40000100a00 */
[----:B------:R-:W-:Y:S06]  /*9b120*/  STL.64 [R1+0x818], R14 ;  /* 0x0008180e01007387 */ /* 0x000fec0000100a00 */
[----:B------:R-:W-:Y:S01]  /*9b130*/  STL.64 [R1+0x800], R8 ;  /* 0x0008000801007387 */ /* 0x000fe20000100a00 */
[----:B------:R4:W-:Y:S02]  /*9b140*/  STL.64 [R1+0x808], R10 ;  /* 0x0008080a01007387 */ /* 0x0009e40000100a00 */
[----:B-1----:R-:W2:Y:S01]  /*9b150*/  LDL.LU R16, [R1+0x100] ;  /* 0x0001000001107983 */ /* 0x002ea20000300800 */
[----:B----4-:R-:W-:Y:S11]  /*9b160*/  HMMA.1688.F32.TF32 R8, R236, R244, R68 ;  /* 0x000000f4ec08723c */ /* 0x010ff60000081044 */
[----:B------:R-:W-:Y:S11]  /*9b170*/  @!UPT UIADD3 URZ, URZ, URZ, URZ ;  /* 0x0000003f3f3ff290 */ /* 0x000ff6000fffe03f */
[----:B------:R-:W-:Y:S01]  /*9b180*/  @!UPT UIADD3 URZ, URZ, URZ, URZ ;  /* 0x0000003f3f3ff290 */ /* 0x000fe2000fffe03f */
        /* <DEDUP_REMOVED lines=15> */
[----:B----4-:R-:W4:Y:S01]  /*9b280*/  LDL.LU R10, [R1+0x708] ;  /* 0x00070800010a7983 */ /* 0x010f220000300800 */
        /* <DEDUP_REMOVED lines=67> */
[----:B------:R-:W5:Y:S02]  /*9b6c0*/  LDL.LU R14, [R1+0xf8] ;  /* 0x0000f800010e7983 */ /* 0x000f640000300800 */
[----:B------:R-:W-:-:S02]  /*9b6d0*/  IMAD.MOV.U32 R15, RZ, RZ, R188 ;  /* 0x000000ffff0f7224 */ /* 0x000fc400078e00bc */
[----:B------:R-:W5:Y:S01]  /*9b6e0*/  LDL.LU R188, [R1+0x3990] ;  /* 0x0039900001bc7983 */ /* 0x000f620000300800 */
[C---:B--2---:R-:W-:Y:S08]  /*9b6f0*/  HMMA.1688.F32.TF32 R116, R236.reuse, R156, R116 ;  /* 0x0000009cec74723c */ /* 0x044ff00000081074 */
[C---:B---3--:R-:W-:Y:S08]  /*9b700*/  HMMA.1688.F32.TF32 R112, R236.reuse, R152, R112 ;  /* 0x00000098ec70723c */ /* 0x048ff00000081070 */
[C---:B------:R-:W-:Y:S08]  /*9b710*/  HMMA.1688.F32.TF32 R28, R236.reuse, R148, R28 ;  /* 0x00000094ec1c723c */ /* 0x040ff0000008101c */
[C---:B------:R-:W-:Y:S08]  /*9b720*/  HMMA.1688.F32.TF32 R32, R236.reuse, R144, R32 ;  /* 0x00000090ec20723c */ /* 0x040ff00000081020 */
[C---:B------:R-:W-:Y:S08]  /*9b730*/  HMMA.1688.F32.TF32 R92, R236.reuse, R140, R92 ;  /* 0x0000008cec5c723c */ /* 0x040ff0000008105c */
[C---:B----4-:R-:W-:Y:S08]  /*9b740*/  HMMA.1688.F32.TF32 R100, R236.reuse, R136, R100 ;  /* 0x00000088ec64723c */ /* 0x050ff00000081064 */
        /* <DEDUP_REMOVED lines=11> */
[----:B-1----:R-:W4:Y:S01]  /*9b800*/  LDL.LU.64 R30, [R1+0x3968] ;  /* 0x00396800011e7983 */ /* 0x002f220000300a00 */
[----:B------:R-:W4:Y:S02]  /*9b810*/  LDL.LU.64 R28, [R1+0x3960] ;  /* 0x00396000011c7983 */ /* 0x000f240000300a00 */
        /* <DEDUP_REMOVED lines=18> */
[----:B-----5:R-:W2:Y:S01]  /*9b940*/  LDL.LU R238, [R1+0x718] ;  /* 0x0007180001ee7983 */ /* 0x020ea20000300800 */
[C---:B------:R-:W-:Y:S08]  /*9b950*/  HMMA.1688.F32.TF32 R40, R240.reuse, R104, R40 ;  /* 0x00000068f028723c */ /* 0x040ff00000081028 */
[C---:B------:R-:W-:Y:S08]  /*9b960*/  HMMA.1688.F32.TF32 R44, R240.reuse, R108, R44 ;  /* 0x0000006cf02c723c */ /* 0x040ff0000008102c */
[C---:B------:R-:W-:Y:S08]  /*9b970*/  HMMA.1688.F32.TF32 R48, R240.reuse, R52, R48 ;  /* 0x00000034f030723c */ /* 0x040ff00000081030 */
[C---:B------:R-:W-:Y:S08]  /*9b980*/  HMMA.1688.F32.TF32 R56, R240.reuse, R20, R56 ;  /* 0x00000014f038723c */ /* 0x040ff00000081038 */
[----:B------:R-:W-:Y:S01]  /*9b990*/  HMMA.1688.F32.TF32 R60, R240, R24, R60 ;  /* 0x00000018f03c723c */ /* 0x000fe2000008103c */
[----:B------:R-:W-:-:S07]  /*9b9a0*/  MOV R239, R188 ;  /* 0x000000bc00ef7202 */ /* 0x000fce0000000f00 */
[C---:B------:R-:W-:Y:S01]  /*9b9b0*/  HMMA.1688.F32.TF32 R64, R240.reuse, R4, R64 ;  /* 0x00000004f040723c */ /* 0x040fe20000081040 */
[----:B------:R-:W-:Y:S01]  /*9b9c0*/  STL.64 [R1+0xe10], R40 ;  /* 0x000e102801007387 */ /* 0x000fe20000100a00 */
[----:B------:R1:W-:Y:S03]  /*9b9d0*/  STL.64 [R1+0xe18], R42 ;  /* 0x000e182a01007387 */ /* 0x0003e60000100a00 */
[----:B-1----:R-:W5:Y:S01]  /*9b9e0*/  LDL.LU.64 R42, [R1+0x3918] ;  /* 0x00391800012a7983 */ /* 0x002f620000300a00 */
[----:B------:R-:W5:Y:S02]  /*9b9f0*/  LDL.LU.64 R40, [R1+0x3910] ;  /* 0x0039100001287983 */ /* 0x000f640000300a00 */
[----:B------:R-:W-:Y:S02]  /*9ba00*/  STL.64 [R1+0xe00], R44 ;  /* 0x000e002c01007387 */ /* 0x000fe40000100a00 */
[----:B------:R1:W-:Y:S02]  /*9ba10*/  STL.64 [R1+0xe08], R46 ;  /* 0x000e082e01007387 */ /* 0x0003e40000100a00 */
[----:B-1----:R-:W3:Y:S01]  /*9ba20*/  LDL.LU.64 R46, [R1+0x3908] ;  /* 0x00390800012e7983 */ /* 0x002ee20000300a00 */
[----:B------:R-:W3:Y:S02]  /*9ba30*/  LDL.LU.64 R44, [R1+0x3900] ;  /* 0x00390000012c7983 */ /* 0x000ee40000300a00 */
[----:B------:R-:W-:Y:S02]  /*9ba40*/  STL.64 [R1+0xdf0], R48 ;  /* 0x000df03001007387 */ /* 0x000fe40000100a00 */
[----:B------:R1:W-:Y:S02]  /*9ba50*/  STL.64 [R1+0xdf8], R50 ;  /* 0x000df83201007387 */ /* 0x0003e40000100a00 */
[----:B-1----:R-:W3:Y:S01]  /*9ba60*/  LDL.LU.64 R50, [R1+0x38f8] ;  /* 0x0038f80001327983 */ /* 0x002ee20000300a00 */
[----:B------:R-:W3:Y:S02]  /*9ba70*/  LDL.LU.64 R48, [R1+0x38f0] ;  /* 0x0038f00001307983 */ /* 0x000ee40000300a00 */
[----:B------:R-:W3:Y:S02]  /*9ba80*/  LDL.LU.64 R54, [R1+0x38e8] ;  /* 0x0038e80001367983 */ /* 0x000ee40000300a00 */
[----:B------:R-:W3:Y:S01]  /*9ba90*/  LDL.LU.64 R52, [R1+0x38e0] ;  /* 0x0038e00001347983 */ /* 0x000ee20000300a00 */
[----:B------:R-:W-:Y:S01]  /*9baa0*/  STL.64 [R1+0xde0], R56 ;  /* 0x000de03801007387 */ /* 0x000fe20000100a00 */
[----:B------:R1:W-:Y:S03]  /*9bab0*/  STL.64 [R1+0xde8], R58 ;  /* 0x000de83a01007387 */ /* 0x0003e60000100a00 */
[----:B-1----:R-:W3:Y:S01]  /*9bac0*/  LDL.LU.64 R58, [R1+0x38d8] ;  /* 0x0038d800013a7983 */ /* 0x002ee20000300a00 */
[----:B------:R-:W3:Y:S02]  /*9bad0*/  LDL.LU.64 R56, [R1+0x38d0] ;  /* 0x0038d00001387983 */ /* 0x000ee40000300a00 */
[----:B------:R-:W-:Y:S02]  /*9bae0*/  STL.64 [R1+0xdd0], R60 ;  /* 0x000dd03c01007387 */ /* 0x000fe40000100a00 */
[----:B------:R1:W-:Y:S02]  /*9baf0*/  STL.64 [R1+0xdd8], R62 ;  /* 0x000dd83e01007387 */ /* 0x0003e40000100a00 */
[----:B-1----:R-:W3:Y:S01]  /*9bb00*/  LDL.LU.64 R62, [R1+0x38c8] ;  /* 0x0038c800013e7983 */ /* 0x002ee20000300a00 */
[----:B------:R-:W3:Y:S02]  /*9bb10*/  LDL.LU.64 R60, [R1+0x38c0] ;  /* 0x0038c000013c7983 */ /* 0x000ee40000300a00 */
[----:B------:R-:W-:Y:S02]  /*9bb20*/  STL.64 [R1+0xdc0], R64 ;  /* 0x000dc04001007387 */ /* 0x000fe40000100a00 */
[----:B------:R1:W-:Y:S01]  /*9bb30*/  STL.64 [R1+0xdc8], R66 ;  /* 0x000dc84201007387 */ /* 0x0003e20000100a00 */
[C---:B------:R-:W-:Y:S01]  /*9bb40*/  HMMA.1688.F32.TF32 R80, R240.reuse, R244, R80 ;  /* 0x000000f4f050723c */ /* 0x040fe20000081050 */
[----:B-1----:R-:W3:Y:S01]  /*9bb50*/  LDL.LU.64 R66, [R1+0x38b8] ;  /* 0x0038b80001427983 */ /* 0x002ee20000300a00 */
[----:B------:R-:W3:Y:S06]  /*9bb60*/  LDL.LU.64 R64, [R1+0x38b0] ;  /* 0x0038b00001407983 */ /* 0x000eec0000300a00 */
[C---:B------:R-:W-:Y:S08]  /*9bb70*/  HMMA.1688.F32.TF32 R88, R240.reuse, R156, R88 ;  /* 0x0000009cf058723c */ /* 0x040ff00000081058 */
[C---:B------:R-:W-:Y:S08]  /*9bb80*/  HMMA.1688.F32.TF32 R96, R240.reuse, R152, R96 ;  /* 0x00000098f060723c */ /* 0x040ff00000081060 */
[C---:B------:R-:W-:Y:S08]  /*9bb90*/  HMMA.1688.F32.TF32 R72, R240.reuse, R148, R72 ;  /* 0x00000094f048723c */ /* 0x040ff00000081048 */
[C---:B------:R-:W-:Y:S08]  /*9bba0*/  HMMA.1688.F32.TF32 R68, R240.reuse, R144, R68 ;  /* 0x00000090f044723c */ /* 0x040ff00000081044 */
[C---:B--2---:R-:W-:Y:S11]  /*9bbb0*/  HMMA.1688.F32.TF32 R236, R240.reuse, R248, R236 ;  /* 0x000000f8f0ec723c */ /* 0x044ff600000810ec */
[----:B------:R-:W-:Y:S11]  /*9bbc0*/  @!UPT UIADD3 URZ, URZ, URZ, URZ ;  /* 0x0000003f3f3ff290 */ /* 0x000ff6000fffe03f */
[----:B------:R-:W-:Y:S01]  /*9bbd0*/  @!UPT UIADD3 URZ, URZ, URZ, URZ ;  /* 0x0000003f3f3ff290 */ /* 0x000fe2000fffe03f */
[----:B------:R-:W-:Y:S01]  /*9bbe0*/  STL.64 [R1+0xdb0], R236 ;  /* 0x000db0ec01007387 */ /* 0x000fe20000100a00 */
[----:B------:R1:W-:Y:S02]  /*9bbf0*/  STL.64 [R1+0xdb8], R238 ;  /* 0x000db8ee01007387 */ /* 0x0003e40000100a00 */
[C---:B-1----:R-:W-:Y:S07]  /*9bc00*/  HMMA.1688.F32.TF32 R236, R240.reuse, R84, R8 ;  /* 0x00000054f0ec723c */ /* 0x042fee0000081008 */
[----:B------:R-:W-:Y:S01]  /*9bc10*/  MOV R9, R84 ;  /* 0x0000005400097202 */ /* 0x000fe20000000f00 */
[----:B------:R-:W-:Y:S11]  /*9bc20*/  IMAD.MOV.U32 R8, RZ, RZ, R85 ;  /* 0x000000ffff087224 */ /* 0x000ff600078e0055 */
[----:B------:R-:W-:Y:S04]  /*9bc30*/  @!UPT UIADD3 URZ, URZ, URZ, URZ ;  /* 0x0000003f3f3ff290 */ /* 0x000fe8000fffe03f */
[----:B------:R-:W-:Y:S01]  /*9bc40*/  STL.64 [R1+0xda0], R236 ;  /* 0x000da0ec01007387 */ /* 0x000fe20000100a00 */
[----:B------:R-:W-:Y:S02]  /*9bc50*/  STL.64 [R1+0xda8], R238 ;  /* 0x000da8ee01007387 */ /* 0x000fe40000100a00 */
[----:B------:R-:W2:Y:S02]  /*9bc60*/  LDL.LU.64 R86, [R1+0x38a8] ;  /* 0x0038a80001567983 */ /* 0x000ea40000300a00 */
[----:B------:R-:W2:Y:S01]  /*9bc70*/  LDL.LU.64 R84, [R1+0x38a0] ;  /* 0x0038a00001547983 */ /* 0x000ea20000300a00 */
[----:B------:R-:W-:Y:S01]  /*9bc80*/  STL.64 [R1+0xd90], R80 ;  /* 0x000d905001007387 */ /* 0x000fe20000100a00 */
[----:B------:R1:W-:Y:S01]  /*9bc90*/  STL.64 [R1+0xd98], R82 ;  /* 0x000d985201007387 */ /* 0x0003e20000100a00 */
[C---:B------:R-:W-:Y:S01]  /*9bca0*/  HMMA.1688.F32.TF32 R16, R240.reuse, R140, R16 ;  /* 0x0000008cf010723c */ /* 0x040fe20000081010 */
[----:B------:R-:W-:Y:S02]  /*9bcb0*/  IMAD.MOV.U32 R23, RZ, RZ, R104 ;  /* 0x000000ffff177224 */ /* 0x000fe400078e0068 */
[----:B------:R-:W-:Y:S01]  /*9bcc0*/  IMAD.MOV.U32 R22, RZ, RZ, R105 ;  /* 0x000000ffff167224 */ /* 0x000fe200078e0069 */
[----:B------:R-:W-:Y:S04]  /*9bcd0*/  LDS R236, [R161+0x28780] ;  /* 0x02878000a1ec7984 */ /* 0x000fe80000000800 */
        /* <DEDUP_REMOVED lines=23> */
[C---:B-1----:R-:W-:Y:S08]  /*9be50*/  HMMA.1688.F32.TF32 R16, R240.reuse, R136, R12 ;  /* 0x00000088f010723c */ /* 0x042ff0000008100c */
[----:B--2---:R-:W-:Y:S07]  /*9be60*/  HMMA.1688.F32.TF32 R12, R240, R132, R68 ;  /* 0x00000084f00c723c */ /* 0x004fee0000081044 */
[----:B------:R-:W-:Y:S01]  /*9be70*/  MOV R240, R9 ;  /* 0x0000000900f07202 */ /* 0x000fe20000000f00 */
[----:B------:R-:W-:-:S02]  /*9be80*/  IMAD.MOV.U32 R241, RZ, RZ, R8 ;  /* 0x000000fffff17224 */ /* 0x000fc400078e0008 */
[----:B------:R-:W-:Y:S01]  /*9be90*/  HMMA.1688.F32.TF32 R8, R164, R104, R72 ;  /* 0x00000068a408723c */ /* 0x000fe20000081048 */
[----:B------:R-:W-:Y:S01]  /*9bea0*/  IMAD.MOV.U32 R242, RZ, RZ, R107 ;  /* 0x000000fffff27224 */ /* 0x000fe200078e006b */
[----:B------:R-:W-:-:S11]  /*9beb0*/  MOV R243, R106 ;  /* 0x0000006a00f37202 */ /* 0x000fd60000000f00 */
[----:B------:R-:W-:Y:S01]  /*9bec0*/  STL.64 [R1+0x770], R12 ;  /* 0x0007700c01007387 */ /* 0x000fe20000100a00 */
[----:B------:R1:W-:Y:S02]  /*9bed0*/  STL.64 [R1+0xe20], R16 ;  /* 0x000e201001007387 */ /* 0x0003e40000100a00 */
[----:B------:R2:W-:Y:S02]  /*9bee0*/  STL.64 [R1+0xe28], R18 ;  /* 0x000e281201007387 */ /* 0x0005e40000100a00 */
[----:B------:R-:W-:Y:S05]  /*9bef0*/  STL.64 [R1+0x778], R14 ;  /* 0x0007780e01007387 */ /* 0x000fea0000100a00 */
[----:B------:R3:W-:Y:S01]  /*9bf00*/  STL.64 [R1+0xe80], R8 ;  /* 0x000e800801007387 */ /* 0x0007e20000100a00 */
[----:B------:R4:W-:Y:S02]  /*9bf10*/  STL.64 [R1+0xe88], R10 ;  /* 0x000e880a01007387 */ /* 0x0009e40000100a00 */
[----:B------:R-:W5:Y:S02]  /*9bf20*/  LDL.LU.64 R106, [R1+0x3848] ;  /* 0x00384800016a7983 */ /* 0x000f640000300a00 */
[----:B------:R-:W5:Y:S01]  /*9bf30*/  LDL.LU.64 R104, [R1+0x3840] ;  /* 0x0038400001687983 */ /* 0x000f620000300a00 */
[----:B-1----:R-:W-:Y:S01]  /*9bf40*/  MOV R16, R100 ;  /* 0x0000006400107202 */ /* 0x002fe20000000f00 */
[----:B------:R-:W-:Y:S01]  /*9bf50*/  IMAD.MOV.U32 R17, RZ, RZ, R96 ;  /* 0x000000ffff117224 */ /* 0x000fe200078e0060 */
[----:B------:R-:W5:Y:S01]  /*9bf60*/  LDL.LU R100, [R1+0x383c] ;  /* 0x00383c0001647983 */ /* 0x000f620000300800 */
[----:B------:R-:W5:Y:S02]  /*9bf70*/  LDL.LU R96, [R1+0x3838] ;  /* 0x0038380001607983 */ /* 0x000f640000300800 */
[----:B--2---:R-:W-:Y:S01]  /*9bf80*/  IMAD.MOV.U32 R18, RZ, RZ, R92 ;  /* 0x000000ffff127224 */ /* 0x004fe200078e005c */
[----:B------:R-:W-:Y:S01]  /*9bf90*/  MOV R19, R88 ;  /* 0x0000005800137202 */ /* 0x000fe20000000f00 */
[----:B------:R-:W2:Y:S01]  /*9bfa0*/  LDL.LU R92, [R1+0x3834] ;  /* 0x00383400015c7983 */ /* 0x000ea20000300800 */
[----:B------:R-:W2:Y:S02]  /*9bfb0*/  LDL.LU R88, [R1+0x3830] ;  /* 0x0038300001587983 */ /* 0x000ea40000300800 */
[----:B---3--:R-:W-:-:S02]  /*9bfc0*/  IMAD.MOV.U32 R8, RZ, RZ, R84 ;  /* 0x000000ffff087224 */ /* 0x008fc400078e0054 */
[----:B------:R-:W-:Y:S01]  /*9bfd0*/  IMAD.MOV.U32 R9, RZ, RZ, R80 ;  /* 0x000000ffff097224 */ /* 0x000fe200078e0050 */
[----:B------:R-:W3:Y:S01]  /*9bfe0*/  LDL.LU R84, [R1+0x382c] ;  /* 0x00382c0001547983 */ /* 0x000ee20000300800 */
[----:B------:R-:W2:Y:S01]  /*9bff0*/  LDL.LU R80, [R1+0x3828] ;  /* 0x0038280001507983 */ /* 0x000ea20000300800 */
[----:B----4-:R-:W-:Y:S01]  /*9c000*/  MOV R10, R81 ;  /* 0x00000051000a7202 */ /* 0x010fe20000000f00 */
[----:B------:R-:W-:Y:S01]  /*9c010*/  IMAD.MOV.U32 R11, RZ, RZ, R82 ;  /* 0x000000ffff0b7224 */ /* 0x000fe200078e0052 */
[----:B------:R-:W2:Y:S01]  /*9c020*/  LDL.LU R81, [R1+0x3824] ;  /* 0x0038240001517983 */ /* 0x000ea20000300800 */
[----:B------:R-:W2:Y:S02]  /*9c030*/  LDL.LU R82, [R1+0x3820] ;  /* 0x0038200001527983 */ /* 0x000ea40000300800 */
[----:B------:R-:W-:Y:S02]  /*9c040*/  IMAD.MOV.U32 R12, RZ, RZ, R83 ;  /* 0x000000ffff0c7224 */ /* 0x000fe400078e0053 */
[----:B------:R-:W2:Y:S01]  /*9c050*/  LDL.LU R83, [R1+0x381c] ;  /* 0x00381c0001537983 */ /* 0x000ea20000300800 */
[----:B------:R-:W-:Y:S01]  /*9c060*/  MOV R13, R85 ;  /* 0x00000055000d7202 */ /* 0x000fe20000000f00 */
[----:B------:R-:W-:-:S02]  /*9c070*/  IMAD.MOV.U32 R188, RZ, RZ, R15 ;  /* 0x000000ffffbc7224 */ /* 0x000fc400078e000f */
[----:B------:R-:W3:Y:S02]  /*9c080*/  LDL.LU R85, [R1+0x3818] ;  /* 0x0038180001557983 */ /* 0x000ee40000300800 */
[----:B------:R-:W-:Y:S02]  /*9c090*/  IMAD.MOV.U32 R14, RZ, RZ, R86 ;  /* 0x000000ffff0e7224 */ /* 0x000fe400078e0056 */
[----:B------:R-:W-:Y:S01]  /*9c0a0*/  IMAD.MOV.U32 R15, RZ, RZ, R87 ;  /* 0x000000ffff0f7224 */ /* 0x000fe200078e0057 */
[----:B------:R-:W3:Y:S01]  /*9c0b0*/  LDL.LU R86, [R1+0x3814] ;  /* 0x0038140001567983 */ /* 0x000ee20000300800 */
[----:B------:R-:W3:Y:S01]  /*9c0c0*/  LDL.LU R87, [R1+0x3810] ;  /* 0x0038100001577983 */ /* 0x000ee20000300800 */
[----:B------:R-:W-:Y:S01]  /*9c0d0*/  MOV R72, R27 ;  /* 0x0000001b00487202 */ /* 0x000fe20000000f00 */
[----:B------:R-:W-:Y:S02]  /*9c0e0*/  IMAD.MOV.U32 R73, RZ, RZ, R26 ;  /* 0x000000ffff497224 */ /* 0x000fe400078e001a */
[----:B------:R-:W-:Y:S01]  /*9c0f0*/  IMAD.MOV.U32 R74, RZ, RZ, R111 ;  /* 0x000000ffff4a7224 */ /* 0x000fe200078e006f */
[----:B------:R-:W-:Y:S01]  /*9c100*/  MOV R75, R110 ;  /* 0x0000006e004b7202 */ /* 0x000fe20000000f00 */
[----:B------:R-:W-:-:S02]  /*9c110*/  IMAD.MOV.U32 R27, RZ, RZ, R108 ;  /* 0x000000ffff1b7224 */ /* 0x000fc400078e006c */
[----:B------:R-:W-:Y:S01]  /*9c120*/  IMAD.MOV.U32 R26, RZ, RZ, R109 ;  /* 0x000000ffff1a7224 */ /* 0x000fe200078e006d */
[C---:B--2---:R-:W-:Y:S07]  /*9c130*/  HMMA.1688.F32.TF32 R68, R164.reuse, R108, R80 ;  /* 0x0000006ca444723c */ /* 0x044fee0000081050 */
[----:B------:R-:W-:Y:S01]  /*9c140*/  MOV R80, R89 ;  /* 0x0000005900507202 */ /* 0x000fe20000000f00 */
[----:B------:R-:W-:Y:S02]  /*9c150*/  IMAD.MOV.U32 R81, RZ, RZ, R90 ;  /* 0x000000ffff517224 */ /* 0x000fe400078e005a */
[----:B------:R-:W-:Y:S11]  /*9c160*/  IMAD.MOV.U32 R82, RZ, RZ, R91 ;  /* 0x000000ffff527224 */ /* 0x000ff600078e005b */
[----:B------:R-:W-:Y:S02]  /*9c170*/  @!UPT UIADD3 URZ, URZ, URZ, URZ ;  /* 0x0000003f3f3ff290 */ /* 0x000fe4000fffe03f */
[----:B------:R-:W-:Y:S01]  /*9c180*/  STL.64 [R1+0xe70], R68 ;  /* 0x000e704401007387 */ /* 0x000fe20000100a00 */
[----:B------:R3:W-:Y:S02]  /*9c190*/  STL.64 [R1+0xe78], R70 ;  /* 0x000e784601007387 */ /* 0x0007e40000100a00 */
[----:B------:R-:W2:Y:S02]  /*9c1a0*/  LDL.LU.64 R110, [R1+0x3808] ;  /* 0x00380800016e7983 */ /* 0x000ea40000300a00 */
[----:B------:R-:W2:Y:S01]  /*9c1b0*/  LDL.LU.64 R108, [R1+0x3800] ;  /* 0x00380000016c7983 */ /* 0x000ea20000300a00 */
[----:B------:R-:W4:Y:S01]  /*9c1c0*/  LDL.LU R89, [R1+0x37f8] ;  /* 0x0037f80001597983 */ /* 0x000f220000300800 */
[----:B------:R-:W4:Y:S02]  /*9c1d0*/  LDL.LU R90, [R1+0x37f4] ;  /* 0x0037f400015a7983 */ /* 0x000f240000300800 */
[----:B------:R-:W4:Y:S01]  /*9c1e0*/  LDL.LU R91, [R1+0x37f0] ;  /* 0x0037f000015b7983 */ /* 0x000f220000300800 */
[----:B---3--:R-:W-:Y:S01]  /*9c1f0*/  HMMA.1688.F32.TF32 R68, R164, R72, R84 ;  /* 0x00000048a444723c */ /* 0x008fe20000081054 */
[----:B------:R-:W-:-:S02]  /*9c200*/  MOV R83, R93 ;  /* 0x0000005d00537202 */ /* 0x000fc40000000f00 */
[----:B------:R-:W3:Y:S04]  /*9c210*/  LDL.LU R93, [R1+0x37ec] ;  /* 0x0037ec00015d7983 */ /* 0x000ee80000300800 */
[----:B------:R-:W-:Y:S01]  /*9c220*/  MOV R86, R94 ;  /* 0x0000005e00567202 */ /* 0x000fe20000000f00 */
[----:B------:R-:W-:Y:S11]  /*9c230*/  IMAD.MOV.U32 R87, RZ, RZ, R95 ;  /* 0x000000ffff577224 */ /* 0x000ff600078e005f */
[----:B------:R-:W-:Y:S04]  /*9c240*/  @!UPT UIADD3 URZ, URZ, URZ, URZ ;  /* 0x0000003f3f3ff290 */ /* 0x000fe8000fffe03f */
[----:B------:R-:W-:Y:S01]  /*9c250*/  STL.64 [R1+0xe90], R68 ;  /* 0x000e904401007387 */ /* 0x000fe20000100a00 */
[----:B------:R4:W-:Y:S02]  /*9c260*/  STL.64 [R1+0xe98], R70 ;  /* 0x000e984601007387 */ /* 0x0009e40000100a00 */
[----:B------:R-:W3:Y:S02]  /*9c270*/  LDL.LU R94, [R1+0x37e8] ;  /* 0x0037e800015e7983 */ /* 0x000ee40000300800 */
[----:B------:R-:W3:Y:S01]  /*9c280*/  LDL.LU R95, [R1+0x37e4] ;  /* 0x0037e400015f7983 */ /* 0x000ee20000300800 */
[----:B----4-:R-:W-:Y:S07]  /*9c290*/  HMMA.1688.F32.TF32 R68, R164, R20, R88 ;  /* 0x00000014a444723c */ /* 0x010fee0000081058 */
[----:B------:R-:W-:-:S02]  /*9c2a0*/  IMAD.MOV.U32 R88, RZ, RZ, R97 ;  /* 0x000000ffff587224 */ /* 0x000fc400078e0061 */
[----:B------:R-:W5:Y:S01]  /*9c2b0*/  LDL.LU R97, [R1+0x37e0] ;  /* 0x0037e00001617983 */ /* 0x000f620000300800 */
[----:B------:R-:W-:Y:S01]  /*9c2c0*/  MOV R89, R98 ;  /* 0x0000006200597202 */ /* 0x000fe20000000f00 */
[----:B------:R-:W-:Y:S11]  /*9c2d0*/  IMAD.MOV.U32 R90, RZ, RZ, R99 ;  /* 0x000000ffff5a7224 */ /* 0x000ff600078e0063 */
[----:B------:R-:W-:Y:S01]  /*9c2e0*/  @!UPT UIADD3 URZ, URZ, URZ, URZ ;  /* 0x0000003f3f3ff290 */ /* 0x000fe2000fffe03f */
[----:B------:R-:W-:Y:S01]  /*9c2f0*/  STL.64 [R1+0xef0], R68 ;  /* 0x000ef04401007387 */ /* 0x000fe20000100a00 */
[----:B------:R3:W-:Y:S02]  /*9c300*/  STL.64 [R1+0xef8], R70 ;  /* 0x000ef84601007387 */ /* 0x0007e40000100a00 */
[----:B------:R-:W5:Y:S02]  /*9c310*/  LDL.LU R98, [R1+0x37dc] ;  /* 0x0037dc0001627983 */ /* 0x000f640000300800 */
[----:B------:R-:W5:Y:S01]  /*9c320*/  LDL.LU R99, [R1+0x37d8] ;  /* 0x0037d80001637983 */ /* 0x000f620000300800 */
[C---:B---3--:R-:W-:Y:S01]  /*9c330*/  HMMA.1688.F32.TF32 R68, R164.reuse, R24, R92 ;  /* 0x00000018a444723c */ /* 0x048fe2000008105c */
[----:B------:R-:W-:Y:S02]  /*9c340*/  IMAD.MOV.U32 R91, RZ, RZ, R101 ;  /* 0x000000ffff5b7224 */ /* 0x000fe400078e0065 */
[----:B------:R-:W3:Y:S04]  /*9c350*/  LDL.LU R101, [R1+0x37d4] ;  /* 0x0037d40001657983 */ /* 0x000ee80000300800 */
[----:B------:R-:W-:Y:S01]  /*9c360*/  IMAD.MOV.U32 R94, RZ, RZ, R102 ;  /* 0x000000ffff5e7224 */ /* 0x000fe200078e0066 */
[----:B------:R-:W-:Y:S11]  /*9c370*/  MOV R95, R103 ;  /* 0x00000067005f7202 */ /* 0x000ff60000000f00 */
[----:B------:R-:W-:Y:S04]  /*9c380*/  @!UPT UIADD3 URZ, URZ, URZ, URZ ;  /* 0x0000003f3f3ff290 */ /* 0x000fe8000fffe03f */
[----:B------:R-:W-:Y:S01]  /*9c390*/  STL.64 [R1+0xf10], R68 ;  /* 0x000f104401007387 */ /* 0x000fe20000100a00 */
[----:B------:R5:W-:Y:S02]  /*9c3a0*/  STL.64 [R1+0xf18], R70 ;  /* 0x000f184601007387 */ /* 0x000be40000100a00 */
[----:B------:R-:W3:Y:S02]  /*9c3b0*/  LDL.LU R102, [R1+0x37d0] ;  /* 0x0037d00001667983 */ /* 0x000ee40000300800 */
[----:B------:R-:W3:Y:S01]  /*9c3c0*/  LDL.LU R103, [R1+0x37cc] ;  /* 0x0037cc0001677983 */ /* 0x000ee20000300800 */
[----:B-----5:R-:W-:Y:S07]  /*9c3d0*/  HMMA.1688.F32.TF32 R68, R164, R4, R96 ;  /* 0x00000004a444723c */ /* 0x020fee0000081060 */
[----:B------:R-:W-:-:S02]  /*9c3e0*/  IMAD.MOV.U32 R96, RZ, RZ, R104 ;  /* 0x000000ffff607224 */ /* 0x000fc400078e0068 */
[----:B------:R-:W4:Y:S11]  /*9c3f0*/  LDL.LU R104, [R1+0x37c8] ;  /* 0x0037c80001687983 */ /* 0x000f360000300800 */
[----:B------:R-:W-:Y:S03]  /*9c400*/  @!UPT UIADD3 URZ, URZ, URZ, URZ ;  /* 0x0000003f3f3ff290 */ /* 0x000fe6000fffe03f */
[----:B------:R-:W-:Y:S01]  /*9c410*/  STL.64 [R1+0xf20], R68 ;  /* 0x000f204401007387 */ /* 0x000fe20000100a00 */
[----:B------:R3:W-:Y:S02]  /*9c420*/  STL.64 [R1+0xf28], R70 ;  /* 0x000f284601007387 */ /* 0x0007e40000100a00 */
[C---:B---3--:R-:W-:Y:S01]  /*9c430*/  HMMA.1688.F32.TF32 R68, R164.reuse, R248, R100 ;  /* 0x000000f8a444723c */ /* 0x048fe20000081064 */
[----:B------:R-:W-:Y:S01]  /*9c440*/  IMAD.MOV.U32 R97, RZ, RZ, R105 ;  /* 0x000000ffff617224 */ /* 0x000fe200078e0069 */
[----:B------:R-:W-:Y:S01]  /*9c450*/  MOV R98, R106 ;  /* 0x0000006a00627202 */ /* 0x000fe20000000f00 */
[----:B------:R-:W4:Y:S01]  /*9c460*/  LDL.LU R105, [R1+0x37c4] ;  /* 0x0037c40001697983 */ /* 0x000f220000300800 */
[----:B------:R-:W4:Y:S02]  /*9c470*/  LDL.LU R106, [R1+0x37c0] ;  /* 0x0037c000016a7983 */ /* 0x000f240000300800 */
[----:B------:R-:W-:Y:S02]  /*9c480*/  IMAD.MOV.U32 R99, RZ, RZ, R107 ;  /* 0x000000ffff637224 */ /* 0x000fe400078e006b */
[----:B------:R-:W4:Y:S01]  /*9c490*/  LDL.LU R107, [R1+0x37bc] ;  /* 0x0037bc00016b7983 */ /* 0x000f220000300800 */
[----:B------:R-:W3:Y:S11]  /*9c4a0*/  LDL.LU R100, [R1+0x490] ;  /* 0x0004900001647983 */ /* 0x000ef60000300800 */
[----:B------:R-:W-:Y:S03]  /*9c4b0*/  @!UPT UIADD3 URZ, URZ, URZ, URZ ;  /* 0x0000003f3f3ff290 */ /* 0x000fe6000fffe03f */
[----:B------:R-:W-:Y:S01]  /*9c4c0*/  STL.64 [R1+0xf40], R68 ;  /* 0x000f404401007387 */ /* 0x000fe20000100a00 */
[----:B------:R4:W-:Y:S02]  /*9c4d0*/  STL.64 [R1+0xf48], R70 ;  /* 0x000f484601007387 */ /* 0x0009e40000100a00 */
[----:B------:R-:W3:Y:S02]  /*9c4e0*/  LDL.LU R101, [R1+0x494] ;  /* 0x0004940001657983 */ /* 0x000ee40000300800 */
[----:B------:R-:W3:Y:S01]  /*9c4f0*/  LDL.LU R102, [R1+0x498] ;  /* 0x0004980001667983 */ /* 0x000ee20000300800 */
[----:B------:R-:W3:Y:S01]  /*9c500*/  LDL.LU R103, [R1+0x49c] ;  /* 0x00049c0001677983 */ /* 0x000ee20000300800 */
[C---:B------:R-:W-:Y:S08]  /*9c510*/  HMMA.1688.F32.TF32 R96, R164.reuse, R152, R96 ;  /* 0x00000098a460723c */ /* 0x040ff00000081060 */
[C---:B------:R-:W-:Y:S08]  /*9c520*/  HMMA.1688.F32.TF32 R88, R164.reuse, R148, R88 ;  /* 0x00000094a458723c */ /* 0x040ff00000081058 */
[C---:B------:R-:W-:Y:S08]  /*9c530*/  HMMA.1688.F32.TF32 R80, R164.reuse, R144, R80 ;  /* 0x00000090a450723c */ /* 0x040ff00000081050 */
[C---:B------:R-:W-:Y:S08]  /*9c540*/  HMMA.1688.F32.TF32 R8, R164.reuse, R140, R8 ;  /* 0x0000008ca408723c */ /* 0x040ff00000081008 */
[C---:B------:R-:W-:Y:S08]  /*9c550*/  HMMA.1688.F32.TF32 R16, R164.reuse, R136, R16 ;  /* 0x00000088a410723c */ /* 0x040ff00000081010 */
[----:B------:R-:W-:Y:S01]  /*9c560*/  HMMA.1688.F32.TF32 R12, R164, R132, R12 ;  /* 0x00000084a40c723c */ /* 0x000fe2000008100c */
[----:B------:R-:W-:Y:S01]  /*9c570*/  MOV R92, R23 ;  /* 0x00000017005c7202 */ /* 0x000fe20000000f00 */
[----:B------:R-:W-:-:S02]  /*9c580*/  IMAD.MOV.U32 R93, RZ, RZ, R22 ;  /* 0x000000ffff5d7224 */ /* 0x000fc400078e0016 */
[----:B------:R-:W-:Y:S02]  /*9c590*/  IMAD.MOV.U32 R84, RZ, RZ, R27 ;  /* 0x000000ffff547224 */ /* 0x000fe400078e001b */
[----:B------:R-:W-:Y:S02]  /*9c5a0*/  IMAD.MOV.U32 R85, RZ, RZ, R26 ;  /* 0x000000ffff557224 */ /* 0x000fe400078e001a */
[C---:B----4-:R-:W-:Y:S08]  /*9c5b0*/  HMMA.1688.F32.TF32 R68, R164.reuse, R240, R104 ;  /* 0x000000f0a444723c */ /* 0x050ff00000081068 */
[C---:B--2---:R-:W-:Y:S08]  /*9c5c0*/  HMMA.1688.F32.TF32 R104, R164.reuse, R244, R108 ;  /* 0x000000f4a468723c */ /* 0x044ff0000008106c */
[----:B---3--:R-:W-:Y:S07]  /*9c5d0*/  HMMA.1688.F32.TF32 R100, R164, R156, R100 ;  /* 0x0000009ca464723c */ /* 0x008fee0000081064 */
[----:B------:R-:W-:Y:S01]  /*9c5e0*/  STL.64 [R1+0xf30], R68 ;  /* 0x000f304401007387 */ /* 0x000fe20000100a00 */
[----:B------:R-:W-:Y:S07]  /*9c5f0*/  STL.64 [R1+0xf38], R70 ;  /* 0x000f384601007387 */ /* 0x000fee0000100a00 */
[----:B------:R-:W-:Y:S02]  /*9c600*/  STL.64 [R1+0xf50], R104 ;  /* 0x000f506801007387 */ /* 0x000fe40000100a00 */
[----:B------:R-:W-:Y:S02]  /*9c610*/  STL.64 [R1+0xf58], R106 ;  /* 0x000f586a01007387 */ /* 0x000fe40000100a00 */
[----:B------:R-:W-:Y:S01]  /*9c620*/  IMAD.MOV.U32 R26, RZ, RZ, R233 ;  /* 0x000000ffff1a7224 */ /* 0x000fe200078e00e9 */
[----:B------:R-:W-:-:S02]  /*9c630*/  MOV R27, R232 ;  /* 0x000000e8001b7202 */ /* 0x000fc40000000f00 */
[----:B------:R-:W-:Y:S01]  /*9c640*/  MOV R22, R143 ;  /* 0x0000008f00167202 */ /* 0x000fe20000000f00 */
[----:B------:R-:W-:Y:S02]  /*9c650*/  IMAD.MOV.U32 R23, RZ, RZ, R142 ;  /* 0x000000ffff177224 */ /* 0x000fe400078e008e */
        /* <DEDUP_REMOVED lines=23> */
[----:B------:R3:W-:Y:S03]  /*9c7d0*/  STL.64 [R1+0xfd8], R14 ;  /* 0x000fd80e01007387 */ /* 0x0007e60000100a00 */
        /* <DEDUP_REMOVED lines=8> */
[----:B------:R2:W-:Y:S06]  /*9c860*/  STL.64 [R1+0x1158], R18 ;  /* 0x0011581201007387 */ /* 0x0005ec0000100a00 */
[----:B------:R-:W-:Y:S01]  /*9c870*/  STL.64 [R1+0x1160], R12 ;  /* 0x0011600c01007387 */ /* 0x000fe20000100a00 */
[----:B------:R3:W-:Y:S01]  /*9c880*/  STL.64 [R1+0x1168], R14 ;  /* 0x0011680e01007387 */ /* 0x0007e20000100a00 */
[----:B-1----:R-:W-:Y:S07]  /*9c890*/  HMMA.1688.F32.TF32 R8, R236, R20, R52 ;  /* 0x00000014ec08723c */ /* 0x002fee0000081034 */
[----:B------:R-:W-:-:S02]  /*9c8a0*/  IMAD.MOV.U32 R54, RZ, RZ, R35 ;  /* 0x000000ffff367224 */ /* 0x000fc400078e0023 */
[----:B------:R-:W5:Y:S01]  /*9c8b0*/  LDL.LU R35, [R1+0x37b8] ;  /* 0x0037b80001237983 */ /* 0x000f620000300800 */
[C---:B--2---:R-:W-:Y:S08]  /*9c8c0*/  HMMA.1688.F32.TF32 R16, R236.reuse, R24, R48 ;  /* 0x00000018ec10723c */ /* 0x044ff00000081030 */
[C---:B---3--:R-:W-:Y:S05]  /*9c8d0*/  HMMA.1688.F32.TF32 R12, R236.reuse, R4, R44 ;  /* 0x00000004ec0c723c */ /* 0x048fea000008102c */
[----:B------:R-:W-:Y:S01]  /*9c8e0*/  STL.64 [R1+0x1170], R8 ;  /* 0x0011700801007387 */ /* 0x000fe20000100a00 */
[----:B------:R1:W-:Y:S02]  /*9c8f0*/  STL.64 [R1+0x1178], R10 ;  /* 0x0011780a01007387 */ /* 0x0003e40000100a00 */
[----:B------:R-:W2:Y:S01]  /*9c900*/  LDL R55, [R1+0x1ac] ;  /* 0x0001ac0001377983 */ /* 0x000ea20000100800 */
[C---:B-1----:R-:W-:Y:S06]  /*9c910*/  HMMA.1688.F32.TF32 R8, R236.reuse, R248, R40 ;  /* 0x000000f8ec08723c */ /* 0x042fec0000081028 */
[----:B------:R-:W-:Y:S01]  /*9c920*/  STL.64 [R1+0x11a0], R16 ;  /* 0x0011a01001007387 */ /* 0x000fe20000100a00 */
[----:B------:R1:W-:Y:S07]  /*9c930*/  STL.64 [R1+0x11a8], R18 ;  /* 0x0011a81201007387 */ /* 0x0003ee0000100a00 */
[----:B------:R-:W-:Y:S02]  /*9c940*/  STL.64 [R1+0x11b0], R12 ;  /* 0x0011b00c01007387 */ /* 0x000fe40000100a00 */
[----:B------:R-:W-:Y:S01]  /*9c950*/  STL.64 [R1+0x11b8], R14 ;  /* 0x0011b80e01007387 */ /* 0x000fe20000100a00 */
[----:B-1----:R-:W-:Y:S01]  /*9c960*/  HMMA.1688.F32.TF32 R16, R236, R240, R36 ;  /* 0x000000f0ec10723c */ /* 0x002fe20000081024 */
[----:B------:R-:W-:Y:S01]  /*9c970*/  MOV R24, R227 ;  /* 0x000000e300187202 */ /* 0x000fe20000000f00 */
[----:B------:R-:W-:-:S02]  /*9c980*/  IMAD.MOV.U32 R25, RZ, RZ, R226 ;  /* 0x000000ffff197224 */ /* 0x000fc400078e00e2 */
[----:B------:R-:W-:Y:S02]  /*9c990*/  IMAD.MOV.U32 R20, RZ, RZ, R231 ;  /* 0x000000ffff147224 */ /* 0x000fe400078e00e7 */
[----:B------:R-:W-:Y:S02]  /*9c9a0*/  IMAD.MOV.U32 R21, RZ, RZ, R230 ;  /* 0x000000ffff157224 */ /* 0x000fe400078e00e6 */
[----:B------:R-:W-:Y:S01]  /*9c9b0*/  IMAD.MOV.U32 R80, RZ, RZ, R174 ;  /* 0x000000ffff507224 */ /* 0x000fe200078e00ae */
[----:B------:R-:W-:Y:S01]  /*9c9c0*/  MOV R81, R175 ;  /* 0x000000af00517202 */ /* 0x000fe20000000f00 */
[----:B------:R-:W-:Y:S01]  /*9c9d0*/  STL.64 [R1+0x11e0], R8 ;  /* 0x0011e00801007387 */ /* 0x000fe20000100a00 */
[----:B------:R1:W-:Y:S02]  /*9c9e0*/  STL.64 [R1+0x11e8], R10 ;  /* 0x0011e80a01007387 */ /* 0x0003e40000100a00 */
        /* <DEDUP_REMOVED lines=11> */
[C---:B-1----:R-:W-:Y:S01]  /*9caa0*/  HMMA.1688.F32.TF32 R8, R236.reuse, R156, R28 ;  /* 0x0000009cec08723c */ /* 0x042fe2000008101c */
[----:B------:R1:W-:Y:S01]  /*9cab0*/  STL.64 [R1+0x1200], R16 ;  /* 0x0012001001007387 */ /* 0x0003e20000100a00 */
[----:B------:R3:W-:Y:S06]  /*9cac0*/  STL.64 [R1+0x1208], R18 ;  /* 0x0012081201007387 */ /* 0x0007ec0000100a00 */
[----:B-----5:R-:W-:Y:S01]  /*9cad0*/  HMMA.1688.F32.TF32 R12, R236, R244, R32 ;  /* 0x000000f4ec0c723c */ /* 0x020fe20000081020 */
[----:B-1----:R-:W-:Y:S01]  /*9cae0*/  MOV R16, R235 ;  /* 0x000000eb00107202 */ /* 0x002fe20000000f00 */
[----:B------:R-:W-:-:S02]  /*9caf0*/  IMAD.MOV.U32 R17, RZ, RZ, R234 ;  /* 0x000000ffff117224 */ /* 0x000fc400078e00ea */
[----:B---3--:R-:W-:Y:S01]  /*9cb00*/  IMAD.MOV.U32 R18, RZ, RZ, R168 ;  /* 0x000000ffff127224 */ /* 0x008fe200078e00a8 */
[----:B------:R-:W-:Y:S02]  /*9cb10*/  MOV R19, R169 ;  /* 0x000000a900137202 */ /* 0x000fe40000000f00 */
[----:B------:R-:W-:Y:S01]  /*9cb20*/  MOV R101, R187 ;  /* 0x000000bb00657202 */ /* 0x000fe20000000f00 */
[----:B------:R-:W-:Y:S02]  /*9cb30*/  IMAD.MOV.U32 R102, RZ, RZ, R192 ;  /* 0x000000ffff667224 */ /* 0x000fe400078e00c0 */
[----:B------:R-:W-:Y:S01]  /*9cb40*/  IMAD.MOV.U32 R103, RZ, RZ, R193 ;  /* 0x000000ffff677224 */ /* 0x000fe200078e00c1 */
[----:B------:R-:W-:Y:S01]  /*9cb50*/  MOV R104, R194 ;  /* 0x000000c200687202 */ /* 0x000fe20000000f00 */
[----:B------:R-:W-:Y:S02]  /*9cb60*/  IMAD.MOV.U32 R105, RZ, RZ, R195 ;  /* 0x000000ffff697224 */ /* 0x000fe400078e00c3 */
[----:B------:R-:W-:Y:S01]  /*9cb70*/  IMAD.MOV.U32 R106, RZ, RZ, R196 ;  /* 0x000000ffff6a7224 */ /* 0x000fe200078e00c4 */
[----:B------:R-:W-:-:S02]  /*9cb80*/  MOV R107, R197 ;  /* 0x000000c5006b7202 */ /* 0x000fc40000000f00 */
[----:B------:R-:W-:Y:S01]  /*9cb90*/  MOV R64, R206 ;  /* 0x000000ce00407202 */ /* 0x000fe20000000f00 */
[----:B------:R-:W-:Y:S02]  /*9cba0*/  IMAD.MOV.U32 R65, RZ, RZ, R207 ;  /* 0x000000ffff417224 */ /* 0x000fe400078e00cf */
        /* <DEDUP_REMOVED lines=9> */
[----:B------:R-:W-:Y:S01]  /*9cc40*/  STL.64 [R1+0x1220], R12 ;  /* 0x0012200c01007387 */ /* 0x000fe20000100a00 */
[----:B------:R-:W-:Y:S02]  /*9cc50*/  STL.64 [R1+0x1228], R14 ;  /* 0x0012280e01007387 */ /* 0x000fe40000100a00 */
[----:B------:R-:W-:Y:S02]  /*9cc60*/  STL.64 [R1+0x1230], R8 ;  /* 0x0012300801007387 */ /* 0x000fe40000100a00 */
[----:B------:R1:W-:Y:S02]  /*9cc70*/  STL.64 [R1+0x1238], R10 ;  /* 0x0012380a01007387 */ /* 0x0003e40000100a00 */
        /* <DEDUP_REMOVED lines=11> */
[C---:B-1----:R-:W-:Y:S08]  /*9cd30*/  HMMA.1688.F32.TF32 R8, R236.reuse, R152, R112 ;  /* 0x00000098ec08723c */ /* 0x042ff00000081070 */
[----:B------:R-:W-:Y:S01]  /*9cd40*/  HMMA.1688.F32.TF32 R12, R236, R148, R116 ;  /* 0x00000094ec0c723c */ /* 0x000fe20000081074 */
[----:B------:R-:W-:Y:S01]  /*9cd50*/  IMAD.MOV.U32 R42, RZ, RZ, R150 ;  /* 0x000000ffff2a7224 */ /* 0x000fe200078e0096 */
[----:B------:R-:W-:Y:S01]  /*9cd60*/  MOV R43, R151 ;  /* 0x00000097002b7202 */ /* 0x000fe20000000f00 */
[----:B------:R-:W-:-:S02]  /*9cd70*/  IMAD.MOV.U32 R48, RZ, RZ, R154 ;  /* 0x000000ffff307224 */ /* 0x000fc400078e009a */
[----:B------:R-:W-:Y:S01]  /*9cd80*/  IMAD.MOV.U32 R49, RZ, RZ, R155 ;  /* 0x000000ffff317224 */ /* 0x000fe200078e009b */
[----:B------:R-:W-:Y:S01]  /*9cd90*/  MOV R50, R158 ;  /* 0x0000009e00327202 */ /* 0x000fe20000000f00 */
[----:B------:R-:W-:Y:S01]  /*9cda0*/  IMAD.MOV.U32 R51, RZ, RZ, R159 ;  /* 0x000000ffff337224 */ /* 0x000fe200078e009f */
[----:B------:R-:W-:Y:S04]  /*9cdb0*/  LDS R28, [R161+0x2c080] ;  /* 0x02c08000a11c7984 */ /* 0x000fe80000000800 */
[----:B------:R-:W-:Y:S04]  /*9cdc0*/  LDS R30, [R161+0x2e080] ;  /* 0x02e08000a11e7984 */ /* 0x000fe80000000800 */
[----:B------:R-:W-:Y:S04]  /*9cdd0*/  LDS R29, [R189+0x2c080] ;  /* 0x02c08000bd1d7984 */ /* 0x000fe80000000800 */
[----:B------:R-:W1:Y:S04]  /*9cde0*/  LDS R31, [R189+0x2e080] ;  /* 0x02e08000bd1f7984 */ /* 0x000e680000000800 */
[----:B------:R-:W-:Y:S04]  /*9cdf0*/  LDS R32, [R161+0x2c100] ;  /* 0x02c10000a1207984 */ /* 0x000fe80000000800 */
[----:B------:R-:W-:Y:S04]  /*9ce00*/  LDS R34, [R161+0x2e100] ;  /* 0x02e10000a1227984 */ /* 0x000fe80000000800 */
[----:B------:R-:W-:Y:S04]  /*9ce10*/  LDS R33, [R189+0x2c100] ;  /* 0x02c10000bd217984 */ /* 0x000fe80000000800 */
[----:B------:R-:W3:Y:S04]  /*9ce20*/  LDS R35, [R189+0x2e100] ;  /* 0x02e10000bd237984 */ /* 0x000ee80000000800 */
[----:B------:R-:W-:Y:S04]  /*9ce30*/  LDS R240, [R161+0x34000] ;  /* 0x03400000a1f07984 */ /* 0x000fe80000000800 */
[----:B------:R-:W-:Y:S04]  /*9ce40*/  LDS R241, [R189+0x34000] ;  /* 0x03400000bdf17984 */ /* 0x000fe80000000800 */
[----:B------:R5:W-:Y:S01]  /*9ce50*/  STL.64 [R1+0x1240], R8 ;  /* 0x0012400801007387 */ /* 0x000be20000100a00 */
[----:B------:R-:W-:Y:S01]  /*9ce60*/  MOV R157, R10 ;  /* 0x0000000a009d7202 */ /* 0x000fe20000000f00 */
[----:B------:R-:W-:-:S02]  /*9ce70*/  IMAD.MOV.U32 R156, RZ, RZ, R11 ;  /* 0x000000ffff9c7224 */ /* 0x000fc400078e000b */
[C---:B-----5:R-:W-:Y:S01]  /*9ce80*/  HMMA.1688.F32.TF32 R8, R236.reuse, R144, R120 ;  /* 0x00000090ec08723c */ /* 0x060fe20000081078 */
[----:B------:R-:W-:Y:S01]  /*9ce90*/  STL.64 [R1+0x1250], R12 ;  /* 0x0012500c01007387 */ /* 0x000fe20000100a00 */
[----:B------:R5:W-:Y:S06]  /*9cea0*/  STL.64 [R1+0x1258], R14 ;  /* 0x0012580e01007387 */ /* 0x000bec0000100a00 */
[C---:B-----5:R-:W-:Y:S11]  /*9ceb0*/  HMMA.1688.F32.TF32 R12, R236.reuse, R140, R124 ;  /* 0x0000008cec0c723c */ /* 0x060ff6000008107c */
[----:B------:R-:W-:Y:S04]  /*9cec0*/  @!UPT UIADD3 URZ, URZ, URZ, URZ ;  /* 0x0000003f3f3ff290 */ /* 0x000fe8000fffe03f */
[----:B------:R5:W-:Y:S01]  /*9ced0*/  STL.64 [R1+0x1260], R8 ;  /* 0x0012600801007387 */ /* 0x000be20000100a00 */
[----:B------:R-:W-:Y:S01]  /*9cee0*/  IMAD.MOV.U32 R149, RZ, RZ, R10 ;  /* 0x000000ffff957224 */ /* 0x000fe200078e000a */
[----:B------:R-:W-:Y:S01]  /*9cef0*/  MOV R148, R11 ;  /* 0x0000000b00947202 */ /* 0x000fe20000000f00 */
[----:B------:R-:W2:Y:S01]  /*9cf00*/  LDL.64 R122, [R1+0x198] ;  /* 0x00019800017a7983 */ /* 0x000ea20000100a00 */
[C---:B-----5:R-:W-:Y:S04]  /*9cf10*/  HMMA.1688.F32.TF32 R8, R236.reuse, R136, R128 ;  /* 0x00000088ec08723c */ /* 0x060fe80000081080 */
[----:B------:R-:W-:Y:S01]  /*9cf20*/  STL.64 [R1+0x1270], R12 ;  /* 0x0012700c01007387 */ /* 0x000fe20000100a00 */
[----:B------:R-:W-:Y:S11]  /*9cf30*/  STL.64 [R1+0x1278], R14 ;  /* 0x0012780e01007387 */ /* 0x000ff60000100a00 */
[----:B------:R-:W-:Y:S07]  /*9cf40*/  @!UPT UIADD3 URZ, URZ, URZ, URZ ;  /* 0x0000003f3f3ff290 */ /* 0x000fee000fffe03f */
[----:B------:R5:W-:Y:S01]  /*9cf50*/  STL.64 [R1+0x1290], R8 ;  /* 0x0012900801007387 */ /* 0x000be20000100a00 */
[----:B------:R-:W-:Y:S02]  /*9cf60*/  IMAD.MOV.U32 R141, RZ, RZ, R10 ;  /* 0x000000ffff8d7224 */ /* 0x000fe400078e000a */
[----:B------:R-:W-:Y:S02]  /*9cf70*/  IMAD.MOV.U32 R140, RZ, RZ, R11 ;  /* 0x000000ffff8c7224 */ /* 0x000fe400078e000b */
[----:B------:R-:W2:Y:S01]  /*9cf80*/  LDL.LU R227, [R1+0x37b4] ;  /* 0x0037b40001e37983 */ /* 0x000ea20000300800 */
[----:B-----5:R-:W-:Y:S01]  /*9cf90*/  HMMA.1688.F32.TF32 R8, R236, R132, R76 ;  /* 0x00000084ec08723c */ /* 0x020fe2000008104c */
[----:B------:R-:W-:Y:S01]  /*9cfa0*/  IMAD.MOV.U32 R12, RZ, RZ, R139 ;  /* 0x000000ffff0c7224 */ /* 0x000fe200078e008b */
[----:B------:R-:W-:Y:S01]  /*9cfb0*/  MOV R13, R138 ;  /* 0x0000008a000d7202 */ /* 0x000fe20000000f00 */
[----:B------:R-:W-:Y:S02]  /*9cfc0*/  IMAD.MOV.U32 R14, RZ, RZ, R135 ;  /* 0x000000ffff0e7224 */ /* 0x000fe400078e0087 */
[----:B------:R-:W-:Y:S11]  /*9cfd0*/  IMAD.MOV.U32 R15, RZ, RZ, R134 ;  /* 0x000000ffff0f7224 */ /* 0x000ff600078e0086 */
[----:B------:R-:W-:Y:S07]  /*9cfe0*/  @!UPT UIADD3 URZ, URZ, URZ, URZ ;  /* 0x0000003f3f3ff290 */ /* 0x000fee000fffe03f */
[----:B------:R5:W-:Y:S01]  /*9cff0*/  STL.64 [R1+0x12b0], R8 ;  /* 0x0012b00801007387 */ /* 0x000be20000100a00 */
[----:B------:R1:W-:Y:S02]  /*9d000*/  STL.64 [R1+0x12b8], R10 ;  /* 0x0012b80a01007387 */ /* 0x0003e40000100a00 */
[----:B------:R-:W3:Y:S02]  /*9d010*/  LDL.LU R226, [R1+0x37b0] ;  /* 0x0037b00001e27983 */ /* 0x000ee40000300800 */
        /* <DEDUP_REMOVED lines=14> */
[----:B-----5:R-:W-:-:S02]  /*9d100*/  IMAD.MOV.U32 R8, RZ, RZ, R170 ;  /* 0x000000ffff087224 */ /* 0x020fc400078e00aa */
[----:B------:R-:W5:Y:S02]  /*9d110*/  LDL.LU R170, [R1+0x3774] ;  /* 0x0037740001aa7983 */ /* 0x000f640000300800 */
[----:B------:R-:W-:Y:S01]  /*9d120*/  IMAD.MOV.U32 R9, RZ, RZ, R171 ;  /* 0x000000ffff097224 */ /* 0x000fe200078e00ab */
[----:B-1----:R-:W-:Y:S01]  /*9d130*/  MOV R10, R172 ;  /* 0x000000ac000a7202 */ /* 0x002fe20000000f00 */
[----:B------:R-:W5:Y:S01]  /*9d140*/  LDL.LU R171, [R1+0x3770] ;  /* 0x0037700001ab7983 */ /* 0x000f620000300800 */
[----:B------:R-:W5:Y:S02]  /*9d150*/  LDL.LU R172, [R1+0x376c] ;  /* 0x00376c0001ac7983 */ /* 0x000f640000300800 */
[----:B------:R-:W-:Y:S02]  /*9d160*/  IMAD.MOV.U32 R11, RZ, RZ, R173 ;  /* 0x000000ffff0b7224 */ /* 0x000fe400078e00ad */
        /* <DEDUP_REMOVED lines=49> */
[----:B------:R-:W-:-:S02]  /*9d480*/  IMAD.MOV.U32 R114, RZ, RZ, R228 ;  /* 0x000000ffff727224 */ /* 0x000fc400078e00e4 */
[----:B------:R-:W-:Y:S01]  /*9d490*/  IMAD.MOV.U32 R115, RZ, RZ, R229 ;  /* 0x000000ffff737224 */ /* 0x000fe200078e00e5 */
[----:B--2---:R-:W-:Y:S01]  /*9d4a0*/  MOV R113, R227 ;  /* 0x000000e300717202 */ /* 0x004fe20000000f00 */
[----:B---3--:R-:W-:Y:S02]  /*9d4b0*/  IMAD.MOV.U32 R112, RZ, RZ, R226 ;  /* 0x000000ffff707224 */ /* 0x008fe400078e00e2 */
[----:B------:R-:W2:Y:S01]  /*9d4c0*/  LDL.LU R226, [R1+0x36a4] ;  /* 0x0036a40001e27983 */ /* 0x000ea20000300800 */
[----:B------:R-:W2:Y:S02]  /*9d4d0*/  LDL.LU R227, [R1+0x36a0] ;  /* 0x0036a00001e37983 */ /* 0x000ea40000300800 */
[----:B------:R-:W3:Y:S02]  /*9d4e0*/  LDL.LU R228, [R1+0x369c] ;  /* 0x00369c0001e47983 */ /* 0x000ee40000300800 */
[----:B------:R-:W3:Y:S01]  /*9d4f0*/  LDL.LU R229, [R1+0x3698] ;  /* 0x0036980001e57983 */ /* 0x000ee20000300800 */
[----:B----4-:R-:W-:Y:S01]  /*9d500*/  MOV R116, R230 ;  /* 0x000000e600747202 */ /* 0x010fe20000000f00 */
[----:B------:R-:W-:Y:S01]  /*9d510*/  IMAD.MOV.U32 R117, RZ, RZ, R231 ;  /* 0x000000ffff757224 */ /* 0x000fe200078e00e7 */
[----:B------:R-:W3:Y:S01]  /*9d520*/  LDL.LU R230, [R1+0x3694] ;  /* 0x0036940001e67983 */ /* 0x000ee20000300800 */
[----:B------:R-:W3:Y:S02]  /*9d530*/  LDL.LU R231, [R1+0x3690] ;  /* 0x0036900001e77983 */ /* 0x000ee40000300800 */
[----:B------:R-:W-:Y:S01]  /*9d540*/  IMAD.MOV.U32 R118, RZ, RZ, R232 ;  /* 0x000000ffff767224 */ /* 0x000fe200078e00e8 */
[----:B------:R-:W-:Y:S01]  /*9d550*/  MOV R119, R233 ;  /* 0x000000e900777202 */ /* 0x000fe20000000f00 */
[----:B------:R-:W4:Y:S01]  /*9d560*/  LDL.LU R232, [R1+0x368c] ;  /* 0x00368c0001e87983 */ /* 0x000f220000300800 */
[----:B------:R-:W4:Y:S02]  /*9d570*/  LDL.LU R233, [R1+0x3688] ;  /* 0x0036880001e97983 */ /* 0x000f240000300800 */
[----:B------:R-:W-:-:S02]  /*9d580*/  IMAD.MOV.U32 R128, RZ, RZ, R234 ;  /* 0x000000ffff807224 */ /* 0x000fc400078e00ea */
[----:B------:R-:W-:Y:S01]  /*9d590*/  IMAD.MOV.U32 R129, RZ, RZ, R235 ;  /* 0x000000ffff817224 */ /* 0x000fe200078e00eb */
[----:B------:R-:W4:Y:S01]  /*9d5a0*/  LDL.LU R234, [R1+0x3684] ;  /* 0x0036840001ea7983 */ /* 0x000f220000300800 */
[----:B------:R-:W4:Y:S01]  /*9d5b0*/  LDL.LU R235, [R1+0x3680] ;  /* 0x0036800001eb7983 */ /* 0x000f220000300800 */
[----:B------:R-:W-:Y:S01]  /*9d5c0*/  MOV R130, R134 ;  /* 0x0000008600827202 */ /* 0x000fe20000000f00 */
[----:B------:R-:W-:Y:S01]  /*9d5d0*/  IMAD.MOV.U32 R131, RZ, RZ, R135 ;  /* 0x000000ffff837224 */ /* 0x000fe200078e0087 */
[----:B------:R-:W4:Y:S01]  /*9d5e0*/  LDL.LU R134, [R1+0x367c] ;  /* 0x00367c0001867983 */ /* 0x000f220000300800 */
[----:B------:R-:W4:Y:S02]  /*9d5f0*/  LDL.LU R135, [R1+0x3678] ;  /* 0x0036780001877983 */ /* 0x000f240000300800 */
[----:B------:R-:W4:Y:S02]  /*9d600*/  LDL.LU R76, [R1+0x420] ;  /* 0x00042000014c7983 */ /* 0x000f240000300800 */
[----:B------:R-:W4:Y:S01]  /*9d610*/  LDL.LU R77, [R1+0x424] ;  /* 0x00042400014d7983 */ /* 0x000f220000300800 */
[----:B------:R-:W4:Y:S01]  /*9d620*/  LDL.LU R78, [R1+0x428] ;  /* 0x00042800014e7983 */ /* 0x000f220000300800 */
[----:B------:R-:W4:Y:S02]  /*9d630*/  LDL.LU R79, [R1+0x42c] ;  /* 0x00042c00014f7983 */ /* 0x000f240000300800 */
[----:B------:R-:W-:Y:S01]  /*9d640*/  IMAD.MOV.U32 R124, RZ, RZ, R138 ;  /* 0x000000ffff7c7224 */ /* 0x000fe200078e008a */
[----:B------:R-:W-:Y:S01]  /*9d650*/  MOV R125, R139 ;  /* 0x0000008b007d7202 */ /* 0x000fe20000000f00 */
[----:B------:R-:W4:Y:S01]  /*9d660*/  LDL.LU R138, [R1+0x3674] ;  /* 0x00367400018a7983 */ /* 0x000f220000300800 */
[----:B------:R-:W4:Y:S02]  /*9d670*/  LDL.LU R139, [R1+0x3670] ;  /* 0x00367000018b7983 */ /* 0x000f240000300800 */
[----:B------:R-:W-:-:S02]  /*9d680*/  IMAD.MOV.U32 R126, RZ, RZ, R142 ;  /* 0x000000ffff7e7224 */ /* 0x000fc400078e008e */
        /* <DEDUP_REMOVED lines=11> */
[C---:B-----5:R-:W-:Y:S08]  /*9d740*/  HMMA.1688.F32.TF32 R200, R68.reuse, R246, R200 ;  /* 0x000000f644c8723c */ /* 0x060ff000000810c8 */
[C---:B------:R-:W-:Y:S08]  /*9d750*/  HMMA.1688.F32.TF32 R204, R68.reuse, R242, R204 ;  /* 0x000000f244cc723c */ /* 0x040ff000000810cc */
[C---:B------:R-:W-:Y:S08]  /*9d760*/  HMMA.1688.F32.TF32 R208, R68.reuse, R250, R208 ;  /* 0x000000fa44d0723c */ /* 0x040ff000000810d0 */
[C---:B------:R-:W-:Y:S08]  /*9d770*/  HMMA.1688.F32.TF32 R212, R68.reuse, R6, R212 ;  /* 0x0000000644d4723c */ /* 0x040ff000000810d4 */
[C---:B------:R-:W-:Y:S08]  /*9d780*/  HMMA.1688.F32.TF32 R216, R68.reuse, R122, R216 ;  /* 0x0000007a44d8723c */ /* 0x040ff000000810d8 */
[----:B------:R-:W-:Y:S08]  /*9d790*/  HMMA.1688.F32.TF32 R220, R68, R54, R220 ;  /* 0x0000003644dc723c */ /* 0x000ff000000810dc */
[C---:B------:R-:W-:Y:S08]  /*9d7a0*/  HMMA.1688.F32.TF32 R124, R28.reuse, R74, R124 ;  /* 0x0000004a1c7c723c */ /* 0x040ff0000008107c */
[----:B------:R-:W-:Y:S08]  /*9d7b0*/  HMMA.1688.F32.TF32 R36, R28, R6, R36 ;  /* 0x000000061c24723c */ /* 0x000ff00000081024 */
[C---:B--2---:R-:W-:Y:S08]  /*9d7c0*/  HMMA.1688.F32.TF32 R224, R68.reuse, R74, R224 ;  /* 0x0000004a44e0723c */ /* 0x044ff000000810e0 */
[C---:B---3--:R-:W-:Y:S08]  /*9d7d0*/  HMMA.1688.F32.TF32 R228, R68.reuse, R86, R228 ;  /* 0x0000005644e4723c */ /* 0x048ff000000810e4 */
[C---:B----4-:R-:W-:Y:S08]  /*9d7e0*/  HMMA.1688.F32.TF32 R232, R68.reuse, R94, R232 ;  /* 0x0000005e44e8723c */ /* 0x050ff000000810e8 */
        /* <DEDUP_REMOVED lines=8> */
[C---:B------:R-:W-:Y:S11]  /*9d870*/  HMMA.1688.F32.TF32 R76, R28.reuse, R86, R128 ;  /* 0x000000561c4c723c */ /* 0x040ff60000081080 */
[----:B------:R-:W-:Y:S04]  /*9d880*/  @!UPT UIADD3 URZ, URZ, URZ, URZ ;  /* 0x0000003f3f3ff290 */ /* 0x000fe8000fffe03f */
[----:B------:R-:W-:Y:S01]  /*9d890*/  STL.64 [R1+0x420], R68 ;  /* 0x0004204401007387 */ /* 0x000fe20000100a00 */
[----:B------:R1:W-:Y:S02]  /*9d8a0*/  STL.64 [R1+0x428], R70 ;  /* 0x0004284601007387 */ /* 0x0003e40000100a00 */
[C---:B-1----:R-:W-:Y:S05]  /*9d8b0*/  HMMA.1688.F32.TF32 R68, R28.reuse, R54, R116 ;  /* 0x000000361c44723c */ /* 0x042fea0000081074 */
[----:B------:R-:W-:Y:S01]  /*9d8c0*/  STL.64 [R1+0x410], R76 ;  /* 0x0004104c01007387 */ /* 0x000fe20000100a00 */
[----:B------:R1:W-:Y:S02]  /*9d8d0*/  STL.64 [R1+0x418], R78 ;  /* 0x0004184e01007387 */ /* 0x0003e40000100a00 */
[----:B------:R-:W-:Y:S02]  /*9d8e0*/  STL.64 [R1+0x400], R124 ;  /* 0x0004007c01007387 */ /* 0x000fe40000100a00 */
[----:B------:R-:W-:Y:S01]  /*9d8f0*/  STL.64 [R1+0x408], R126 ;  /* 0x0004087e01007387 */ /* 0x000fe20000100a00 */
[C---:B-1----:R-:W-:Y:S11]  /*9d900*/  HMMA.1688.F32.TF32 R76, R28.reuse, R122, R112 ;  /* 0x0000007a1c4c723c */ /* 0x042ff60000081070 */
[----:B------:R-:W-:Y:S01]  /*9d910*/  @!UPT UIADD3 URZ, URZ, URZ, URZ ;  /* 0x0000003f3f3ff290 */ /* 0x000fe2000fffe03f */
[----:B------:R-:W-:Y:S01]  /*9d920*/  STL.64 [R1+0x140], R68 ;  /* 0x0001404401007387 */ /* 0x000fe20000100a00 */
[----:B------:R1:W-:Y:S02]  /*9d930*/  STL.64 [R1+0x148], R70 ;  /* 0x0001484601007387 */ /* 0x0003e40000100a00 */
[C---:B-1----:R-:W-:Y:S08]  /*9d940*/  HMMA.1688.F32.TF32 R68, R28.reuse, R250, R40 ;  /* 0x000000fa1c44723c */ /* 0x042ff00000081028 */
[C---:B------:R-:W-:Y:S01]  /*9d950*/  HMMA.1688.F32.TF32 R40, R28.reuse, R242, R44 ;  /* 0x000000f21c28723c */ /* 0x040fe2000008102c */
[----:B------:R-:W-:Y:S01]  /*9d960*/  STL.64 [R1+0x130], R76 ;  /* 0x0001304c01007387 */ /* 0x000fe20000100a00 */
[----:B------:R-:W-:Y:S02]  /*9d970*/  STL.64 [R1+0x138], R78 ;  /* 0x0001384e01007387 */ /* 0x000fe40000100a00 */
[----:B------:R-:W-:Y:S02]  /*9d980*/  STL.64 [R1+0x120], R36 ;  /* 0x0001202401007387 */ /* 0x000fe40000100a00 */
[----:B------:R-:W-:Y:S02]  /*9d990*/  STL.64 [R1+0x128], R38 ;  /* 0x0001282601007387 */ /* 0x000fe40000100a00 */
        /* <DEDUP_REMOVED lines=9> */
[C---:B--2---:R-:W-:Y:S01]  /*9da30*/  HMMA.1688.F32.TF32 R40, R28.reuse, R158, R56 ;  /* 0x0000009e1c28723c */ /* 0x044fe20000081038 */
[----:B------:R-:W-:Y:S07]  /*9da40*/  STL.64 [R1+0x440], R44 ;  /* 0x0004402c01007387 */ /* 0x000fee0000100a00 */
[C---:B------:R-:W-:Y:S01]  /*9da50*/  HMMA.1688.F32.TF32 R48, R28.reuse, R154, R60 ;  /* 0x0000009a1c30723c */ /* 0x040fe2000008103c */
[----:B------:R2:W-:Y:S07]  /*9da60*/  STL.64 [R1+0x448], R46 ;  /* 0x0004482e01007387 */ /* 0x0005ee0000100a00 */
[C---:B--2---:R-:W-:Y:S07]  /*9da70*/  HMMA.1688.F32.TF32 R44, R28.reuse, R150, R64 ;  /* 0x000000961c2c723c */ /* 0x044fee0000081040 */
[----:B------:R-:W-:Y:S01]  /*9da80*/  STL.64 [R1+0x430], R40 ;  /* 0x0004302801007387 */ /* 0x000fe20000100a00 */
[----:B------:R2:W-:Y:S02]  /*9da90*/  STL.64 [R1+0x438], R42 ;  /* 0x0004382a01007387 */ /* 0x0005e40000100a00 */
[C---:B--2---:R-:W-:Y:S05]  /*9daa0*/  HMMA.1688.F32.TF32 R40, R28.reuse, R146, R164 ;  /* 0x000000921c28723c */ /* 0x044fea00000810a4 */
[----:B------:R-:W-:Y:S01]  /*9dab0*/  STL.64 [R1+0x3f0], R48 ;  /* 0x0003f03001007387 */ /* 0x000fe20000100a00 */
[----:B------:R2:W-:Y:S07]  /*9dac0*/  STL.64 [R1+0x3f8], R50 ;  /* 0x0003f83201007387 */ /* 0x0005ee0000100a00 */
[----:B------:R-:W-:Y:S02]  /*9dad0*/  STL.64 [R1+0x3e0], R44 ;  /* 0x0003e02c01007387 */ /* 0x000fe40000100a00 */
[----:B------:R3:W-:Y:S01]  /*9dae0*/  STL.64 [R1+0x3e8], R46 ;  /* 0x0003e82e01007387 */ /* 0x0007e20000100a00 */
[C---:B--2---:R-:W-:Y:S08]  /*9daf0*/  HMMA.1688.F32.TF32 R48, R28.reuse, R142, R108 ;  /* 0x0000008e1c30723c */ /* 0x044ff0000008106c */
[C---:B---3--:R-:W-:Y:S01]  /*9db00*/  HMMA.1688.F32.TF32 R44, R28.reuse, R138, R104 ;  /* 0x0000008a1c2c723c */ /* 0x048fe20000081068 */
[----:B------:R-:W-:Y:S01]  /*9db10*/  STL.64 [R1+0x3d0], R40 ;  /* 0x0003d02801007387 */ /* 0x000fe20000100a00 */
[----:B------:R2:W-:Y:S06]  /*9db20*/  STL.64 [R1+0x3d8], R42 ;  /* 0x0003d82a01007387 */ /* 0x0005ec0000100a00 */
[----:B--2---:R-:W-:Y:S08]  /*9db30*/  HMMA.1688.F32.TF32 R40, R28, R134, R100 ;  /* 0x000000861c28723c */ /* 0x004ff00000081064 */
[C---:B------:R-:W-:Y:S01]  /*9db40*/  HMMA.1688.F32.TF32 R28, R32.reuse, R94, R96 ;  /* 0x0000005e201c723c */ /* 0x040fe20000081060 */
[----:B------:R-:W-:Y:S01]  /*9db50*/  STL.64 [R1+0x3c0], R48 ;  /* 0x0003c03001007387 */ /* 0x000fe20000100a00 */
[----:B------:R-:W-:Y:S05]  /*9db60*/  STL.64 [R1+0x3c8], R50 ;  /* 0x0003c83201007387 */ /* 0x000fea0000100a00 */
[----:B------:R-:W-:Y:S02]  /*9db70*/  STL.64 [R1+0x3b0], R44 ;  /* 0x0003b02c01007387 */ /* 0x000fe40000100a00 */
[----:B------:R2:W-:Y:S02]  /*9db80*/  STL.64 [R1+0x3b8], R46 ;  /* 0x0003b82e01007387 */ /* 0x0005e40000100a00 */
[C---:B--2---:R-:W-:Y:S04]  /*9db90*/  HMMA.1688.F32.TF32 R44, R32.reuse, R86, R88 ;  /* 0x00000056202c723c */ /* 0x044fe80000081058 */
[----:B------:R-:W-:Y:S01]  /*9dba0*/  STL.64 [R1+0xf0], R40 ;  /* 0x0000f02801007387 */ /* 0x000fe20000100a00 */
[----:B------:R2:W-:Y:S07]  /*9dbb0*/  STL.64 [R1+0xf8], R42 ;  /* 0x0000f82a01007387 */ /* 0x0005ee0000100a00 */
[----:B------:R-:W-:Y:S02]  /*9dbc0*/  STL.64 [R1+0x390], R28 ;  /* 0x0003901c01007387 */ /* 0x000fe40000100a00 */
[----:B------:R3:W-:Y:S01]  /*9dbd0*/  STL.64 [R1+0x398], R30 ;  /* 0x0003981e01007387 */ /* 0x0007e20000100a00 */
[C---:B--2---:R-:W-:Y:S08]  /*9dbe0*/  HMMA.1688.F32.TF32 R40, R32.reuse, R74, R80 ;  /* 0x0000004a2028723c */ /* 0x044ff00000081050 */
[C---:B---3--:R-:W-:Y:S08]  /*9dbf0*/  HMMA.1688.F32.TF32 R28, R32.reuse, R54, R8 ;  /* 0x00000036201c723c */ /* 0x048ff00000081008 */
[C---:B------:R-:W-:Y:S01]  /*9dc00*/  HMMA.1688.F32.TF32 R8, R32.reuse, R122, R16 ;  /* 0x0000007a2008723c */ /* 0x040fe20000081010 */
[----:B------:R-:W-:Y:S01]  /*9dc10*/  STL.64 [R1+0x380], R44 ;  /* 0x0003802c01007387 */ /* 0x000fe20000100a00 */
[----:B------:R-:W-:Y:S06]  /*9dc20*/  STL.64 [R1+0x388], R46 ;  /* 0x0003882e01007387 */ /* 0x000fec0000100a00 */
[C---:B------:R-:W-:Y:S08]  /*9dc30*/  HMMA.1688.F32.TF32 R16, R32.reuse, R6, R12 ;  /* 0x000000062010723c */ /* 0x040ff0000008100c */
[C---:B------:R-:W-:Y:S01]  /*9dc40*/  HMMA.1688.F32.TF32 R12, R32.reuse, R250, R20 ;  /* 0x000000fa200c723c */ /* 0x040fe20000081014 */
        /* <DEDUP_REMOVED lines=8> */
[----:B------:R-:W-:Y:S04]  /*9dcd0*/  LDS R29, [R189+0x2c200] ;  /* 0x02c20000bd1d7984 */ /* 0x000fe80000000800 */
[----:B------:R-:W3:Y:S01]  /*9dce0*/  LDS R31, [R189+0x2e200] ;  /* 0x02e20000bd1f7984 */ /* 0x000ee20000000800 */
[C---:B--2---:R-:W-:Y:S03]  /*9dcf0*/  HMMA.1688.F32.TF32 R8, R32.reuse, R242, R24 ;  /* 0x000000f22008723c */ /* 0x044fe60000081018 */
[----:B------:R2:W-:Y:S01]  /*9dd00*/  STL.64 [R1+0x340], R16 ;  /* 0x0003401001007387 */ /* 0x0005e20000100a00 */
[----:B------:R4:W-:Y:S02]  /*9dd10*/  STL.64 [R1+0x348], R18 ;  /* 0x0003481201007387 */ /* 0x0009e40000100a00 */
[----:B------:R-:W3:Y:S02]  /*9dd20*/  LDL.LU R80, [R1+0x240] ;  /* 0x0002400001507983 */ /* 0x000ee40000300800 */
[----:B------:R-:W-:Y:S01]  /*9dd30*/  STL.64 [R1+0x330], R12 ;  /* 0x0003300c01007387 */ /* 0x000fe20000100a00 */
[----:B------:R-:W-:Y:S11]  /*9dd40*/  STL.64 [R1+0x338], R14 ;  /* 0x0003380e01007387 */ /* 0x000ff60000100a00 */
[----:B------:R-:W-:Y:S03]  /*9dd50*/  @!UPT UIADD3 URZ, URZ, URZ, URZ ;  /* 0x0000003f3f3ff290 */ /* 0x000fe6000fffe03f */
[----:B------:R5:W-:Y:S01]  /*9dd60*/  STL.64 [R1+0x320], R8 ;  /* 0x0003200801007387 */ /* 0x000be20000100a00 */
[----:B------:R1:W-:Y:S02]  /*9dd70*/  STL.64 [R1+0x328], R10 ;  /* 0x0003280a01007387 */ /* 0x0003e40000100a00 */
        /* <DEDUP_REMOVED lines=63> */
[----:B--2---:R-:W2:Y:S02]  /*9e170*/  LDL.LU R16, [R1+0x660] ;  /* 0x0006600001107983 */ /* 0x004ea40000300800 */
[----:B------:R-:W2:Y:S02]  /*9e180*/  LDL.LU R17, [R1+0x664] ;  /* 0x0006640001117983 */ /* 0x000ea40000300800 */
[----:B----4-:R-:W2:Y:S01]  /*9e190*/  LDL.LU R18, [R1+0x668] ;  /* 0x0006680001127983 */ /* 0x010ea20000300800 */
[----:B------:R-:W2:Y:S01]  /*9e1a0*/  LDL.LU R19, [R1+0x66c] ;  /* 0x00066c0001137983 */ /* 0x000ea20000300800 */
[----:B-----5:R-:W4:Y:S02]  /*9e1b0*/  LDL.LU R8, [R1+0x670] ;  /* 0x0006700001087983 */ /* 0x020f240000300800 */
[----:B------:R-:W4:Y:S02]  /*9e1c0*/  LDL.LU R9, [R1+0x674] ;  /* 0x0006740001097983 */ /* 0x000f240000300800 */
[----:B-1----:R-:W4:Y:S01]  /*9e1d0*/  LDL.LU R10, [R1+0x678] ;  /* 0x00067800010a7983 */ /* 0x002f220000300800 */
        /* <DEDUP_REMOVED lines=30> */
[C---:B----4-:R-:W-:Y:S08]  /*9e3c0*/  HMMA.1688.F32.TF32 R8, R32.reuse, R246, R8 ;  /* 0x000000f62008723c */ /* 0x050ff00000081008 */
[C---:B-----5:R-:W-:Y:S08]  /*9e3d0*/  HMMA.1688.F32.TF32 R12, R32.reuse, R154, R12 ;  /* 0x0000009a200c723c */ /* 0x060ff0000008100c */
[C---:B---3--:R-:W-:Y:S08]  /*9e3e0*/  HMMA.1688.F32.TF32 R20, R32.reuse, R150, R20 ;  /* 0x000000962014723c */ /* 0x048ff00000081014 */
[C---:B------:R-:W-:Y:S01]  /*9e3f0*/  HMMA.1688.F32.TF32 R24, R32.reuse, R146, R24 ;  /* 0x000000922018723c */ /* 0x040fe20000081018 */
[----:B------:R-:W-:Y:S01]  /*9e400*/  STL.64 [R1+0x670], R8 ;  /* 0x0006700801007387 */ /* 0x000fe20000100a00 */
[----:B------:R1:W-:Y:S03]  /*9e410*/  STL.64 [R1+0x678], R10 ;  /* 0x0006780a01007387 */ /* 0x0003e60000100a00 */
[----:B-1----:R-:W2:Y:S01]  /*9e420*/  LDL.LU.64 R10, [R1+0x3640] ;  /* 0x00364000010a7983 */ /* 0x002ea20000300a00 */
[----:B------:R-:W3:Y:S02]  /*9e430*/  LDL.LU.64 R8, [R1+0x3638] ;  /* 0x0036380001087983 */ /* 0x000ee40000300a00 */
[----:B------:R-:W-:Y:S02]  /*9e440*/  STL.64 [R1+0x490], R16 ;  /* 0x0004901001007387 */ /* 0x000fe40000100a00 */
[----:B------:R1:W-:Y:S02]  /*9e450*/  STL.64 [R1+0x498], R18 ;  /* 0x0004981201007387 */ /* 0x0003e40000100a00 */
[----:B-1----:R-:W4:Y:S01]  /*9e460*/  LDL.LU.64 R18, [R1+0x3630] ;  /* 0x0036300001127983 */ /* 0x002f220000300a00 */
[----:B------:R-:W4:Y:S02]  /*9e470*/  LDL.LU.64 R16, [R1+0x3628] ;  /* 0x0036280001107983 */ /* 0x000f240000300a00 */
[----:B------:R-:W-:Y:S02]  /*9e480*/  STL.64 [R1+0x480], R12 ;  /* 0x0004800c01007387 */ /* 0x000fe40000100a00 */
[----:B------:R1:W-:Y:S02]  /*9e490*/  STL.64 [R1+0x488], R14 ;  /* 0x0004880e01007387 */ /* 0x0003e40000100a00 */
[----:B-1----:R-:W5:Y:S01]  /*9e4a0*/  LDL.LU.64 R14, [R1+0x3620] ;  /* 0x00362000010e7983 */ /* 0x002f620000300a00 */
[----:B------:R-:W5:Y:S02]  /*9e4b0*/  LDL.LU.64 R12, [R1+0x3618] ;  /* 0x00361800010c7983 */ /* 0x000f640000300a00 */
[----:B------:R-:W-:Y:S02]  /*9e4c0*/  STL.64 [R1+0x470], R20 ;  /* 0x0004701401007387 */ /* 0x000fe40000100a00 */
[----:B------:R1:W-:Y:S02]  /*9e4d0*/  STL.64 [R1+0x478], R22 ;  /* 0x0004781601007387 */ /* 0x0003e40000100a00 */
[----:B-1----:R-:W2:Y:S01]  /*9e4e0*/  LDL.LU.64 R22, [R1+0x3610] ;  /* 0x0036100001167983 */ /* 0x002ea20000300a00 */
[----:B------:R-:W2:Y:S02]  /*9e4f0*/  LDL.LU.64 R20, [R1+0x3608] ;  /* 0x0036080001147983 */ /* 0x000ea40000300a00 */
[----:B------:R-:W-:Y:S02]  /*9e500*/  STL.64 [R1+0x460], R24 ;  /* 0x0004601801007387 */ /* 0x000fe40000100a00 */
[----:B------:R1:W-:Y:S02]  /*9e510*/  STL.64 [R1+0x468], R26 ;  /* 0x0004681a01007387 */ /* 0x0003e40000100a00 */
[----:B-1----:R-:W2:Y:S01]  /*9e520*/  LDL.LU.64 R26, [R1+0x3600] ;  /* 0x00360000011a7983 */ /* 0x002ea20000300a00 */
[----:B------:R-:W3:Y:S01]  /*9e530*/  LDL.LU.64 R24, [R1+0x35f8] ;  /* 0x0035f80001187983 */ /* 0x000ee20000300a00 */
[C---:B------:R-:W-:Y:S08]  /*9e540*/  HMMA.1688.F32.TF32 R68, R32.reuse, R142, R68 ;  /* 0x0000008e2044723c */ /* 0x040ff00000081044 */
[C---:B------:R-:W-:Y:S08]  /*9e550*/  HMMA.1688.F32.TF32 R236, R32.reuse, R138, R236 ;  /* 0x0000008a20ec723c */ /* 0x040ff000000810ec */
[----:B------:R-:W-:Y:S07]  /*9e560*/  HMMA.1688.F32.TF32 R32, R32, R134, R76 ;  /* 0x000000862020723c */ /* 0x000fee000008104c */
[----:B------:R-:W-:Y:S01]  /*9e570*/  STL.64 [R1+0x450], R68 ;  /* 0x0004504401007387 */ /* 0x000fe20000100a00 */
[----:B------:R1:W-:Y:S02]  /*9e580*/  STL.64 [R1+0x458], R70 ;  /* 0x0004584601007387 */ /* 0x0003e40000100a00 */
[C---:B-1----:R-:W-:Y:S05]  /*9e590*/  HMMA.1688.F32.TF32 R68, R36.reuse, R94, R128 ;  /* 0x0000005e2444723c */ /* 0x042fea0000081080 */
[----:B------:R-:W-:Y:S01]  /*9e5a0*/  STL.64 [R1+0x3a0], R236 ;  /* 0x0003a0ec01007387 */ /* 0x000fe20000100a00 */
[----:B------:R-:W-:Y:S02]  /*9e5b0*/  STL.64 [R1+0x3a8], R238 ;  /* 0x0003a8ee01007387 */ /* 0x000fe40000100a00 */
[C---:B------:R-:W-:Y:S05]  /*9e5c0*/  HMMA.1688.F32.TF32 R76, R36.reuse, R86, R124 ;  /* 0x00000056244c723c */ /* 0x040fea000008107c */
[----:B------:R-:W-:Y:S01]  /*9e5d0*/  STL.64 [R1+0x310], R32 ;  /* 0x0003102001007387 */ /* 0x000fe20000100a00 */
[----:B------:R1:W-:Y:S02]  /*9e5e0*/  STL.64 [R1+0x318], R34 ;  /* 0x0003182201007387 */ /* 0x0003e40000100a00 */
[C---:B------:R-:W-:Y:S08]  /*9e5f0*/  HMMA.1688.F32.TF32 R40, R36.reuse, R122, R40 ;  /* 0x0000007a2428723c */ /* 0x040ff00000081028 */
[C---:B-1----:R-:W-:Y:S01]  /*9e600*/  HMMA.1688.F32.TF32 R32, R36.reuse, R74, R116 ;  /* 0x0000004a2420723c */ /* 0x042fe20000081074 */
[----:B------:R-:W-:Y:S01]  /*9e610*/  STL.64 [R1+0x300], R68 ;  /* 0x0003004401007387 */ /* 0x000fe20000100a00 */
[----:B------:R1:W-:Y:S06]  /*9e620*/  STL.64 [R1+0x308], R70 ;  /* 0x0003084601007387 */ /* 0x0003ec0000100a00 */
[C---:B-1----:R-:W-:Y:S01]  /*9e630*/  HMMA.1688.F32.TF32 R68, R36.reuse, R54, R112 ;  /* 0x000000362444723c */ /* 0x042fe20000081070 */
[----:B------:R-:W-:Y:S01]  /*9e640*/  STL.64 [R1+0x2f0], R76 ;  /* 0x0002f04c01007387 */ /* 0x000fe20000100a00 */
[----:B------:R-:W-:Y:S11]  /*9e650*/  STL.64 [R1+0x2f8], R78 ;  /* 0x0002f84e01007387 */ /* 0x000ff60000100a00 */
[----:B------:R-:W-:Y:S02]  /*9e660*/  @!UPT UIADD3 URZ, URZ, URZ, URZ ;  /* 0x0000003f3f3ff290 */ /* 0x000fe4000fffe03f */
[----:B------:R-:W-:Y:S02]  /*9e670*/  STL.64 [R1+0x2e0], R32 ;  /* 0x0002e02001007387 */ /* 0x000fe40000100a00 */
[----:B------:R1:W-:Y:S02]  /*9e680*/  STL.64 [R1+0x2e8], R34 ;  /* 0x0002e82201007387 */ /* 0x0003e40000100a00 */
[C---:B-1----:R-:W-:Y:S08]  /*9e690*/  HMMA.1688.F32.TF32 R32, R36.reuse, R6, R44 ;  /* 0x000000062420723c */ /* 0x042ff0000008102c */
[C---:B------:R-:W-:Y:S01]  /*9e6a0*/  HMMA.1688.F32.TF32 R44, R36.reuse, R250, R48 ;  /* 0x000000fa242c723c */ /* 0x040fe20000081030 */
        /* <DEDUP_REMOVED lines=8> */
[----:B------:R1:W-:Y:S02]  /*9e730*/  STL.64 [R1+0x2a8], R46 ;  /* 0x0002a82e01007387 */ /* 0x0003e40000100a00 */
[C---:B-1----:R-:W-:Y:S08]  /*9e740*/  HMMA.1688.F32.TF32 R32, R36.reuse, R246, R60 ;  /* 0x000000f62420723c */ /* 0x042ff0000008103c */
[C---:B------:R-:W-:Y:S01]  /*9e750*/  HMMA.1688.F32.TF32 R44, R36.reuse, R158, R64 ;  /* 0x0000009e242c723c */ /* 0x040fe20000081040 */
[----:B------:R-:W-:Y:S01]  /*9e760*/  STL.64 [R1+0x290], R40 ;  /* 0x0002902801007387 */ /* 0x000fe20000100a00 */
[----:B------:R1:W-:Y:S06]  /*9e770*/  STL.64 [R1+0x298], R42 ;  /* 0x0002982a01007387 */ /* 0x0003ec0000100a00 */
[C---:B-1----:R-:W-:Y:S07]  /*9e780*/  HMMA.1688.F32.TF32 R40, R36.reuse, R154, R164 ;  /* 0x0000009a2428723c */ /* 0x042fee00000810a4 */
        /* <DEDUP_REMOVED lines=13> */
[----:B------:R-:W-:Y:S04]  /*9e860*/  @!UPT UIADD3 URZ, URZ, URZ, URZ ;  /* 0x0000003f3f3ff290 */ /* 0x000fe8000fffe03f */
[----:B------:R-:W-:Y:S01]  /*9e870*/  STL.64 [R1+0x600], R44 ;  /* 0x0006002c01007387 */ /* 0x000fe20000100a00 */
[----:B------:R1:W-:Y:S02]  /*9e880*/  STL.64 [R1+0x608], R46 ;  /* 0x0006082e01007387 */ /* 0x0003e40000100a00 */
[C---:B-1----:R-:W-:Y:S05]  /*9e890*/  HMMA.1688.F32.TF32 R44, R36.reuse, R138, R96 ;  /* 0x0000008a242c723c */ /* 0x042fea0000081060 */
[----:B------:R-:W-:Y:S01]  /*9e8a0*/  STL.64 [R1+0x280], R40 ;  /* 0x0002802801007387 */ /* 0x000fe20000100a00 */
[----:B------:R1:W-:Y:S02]  /*9e8b0*/  STL.64 [R1+0x288], R42 ;  /* 0x0002882a01007387 */ /* 0x0003e40000100a00 */
[----:B-1----:R-:W-:Y:S08]  /*9e8c0*/  HMMA.1688.F32.TF32 R40, R36, R134, R88 ;  /* 0x000000862428723c */ /* 0x002ff00000081058 */
[----:B------:R-:W-:Y:S01]  /*9e8d0*/  HMMA.1688.F32.TF32 R36, R28, R94, R80 ;  /* 0x0000005e1c24723c */ /* 0x000fe20000081050 */
[----:B------:R1:W-:Y:S01]  /*9e8e0*/  STL.64 [R1+0x270], R48 ;  /* 0x0002703001007387 */ /* 0x0003e20000100a00 */
[----:B------:R1:W-:Y:S05]  /*9e8f0*/  STL.64 [R1+0x278], R50 ;  /* 0x0002783201007387 */ /* 0x0003ea0000100a00 */
[----:B------:R-:W-:Y:S02]  /*9e900*/  STL.64 [R1+0x260], R44 ;  /* 0x0002602c01007387 */ /* 0x000fe40000100a00 */
[----:B------:R-:W-:Y:S01]  /*9e910*/  STL.64 [R1+0x268], R46 ;  /* 0x0002682e01007387 */ /* 0x000fe20000100a00 */
[----:B------:R-:W4:Y:S05]  /*9e920*/  LDL.LU R88, [R1+0x510] ;  /* 0x0005100001587983 */ /* 0x000f2a0000300800 */
[----:B------:R1:W-:Y:S01]  /*9e930*/  STL.64 [R1+0x250], R40 ;  /* 0x0002502801007387 */ /* 0x0003e20000100a00 */
[----:B------:R1:W-:Y:S07]  /*9e940*/  STL.64 [R1+0x258], R42 ;  /* 0x0002582a01007387 */ /* 0x0003ee0000100a00 */
[----:B------:R-:W-:Y:S02]  /*9e950*/  STL.64 [R1+0x5e0], R36 ;  /* 0x0005e02401007387 */ /* 0x000fe40000100a00 */
[----:B------:R1:W-:Y:S01]  /*9e960*/  STL.64 [R1+0x5e8], R38 ;  /* 0x0005e82601007387 */ /* 0x0003e20000100a00 */
[----:B------:R-:W4:Y:S01]  /*9e970*/  LDL.LU R89, [R1+0x514] ;  /* 0x0005140001597983 */ /* 0x000f220000300800 */
[----:B------:R-:W4:Y:S02]  /*9e980*/  LDL.LU R90, [R1+0x518] ;  /* 0x00051800015a7983 */ /* 0x000f240000300800 */
[----:B------:R-:W4:Y:S02]  /*9e990*/  LDL.LU R91, [R1+0x51c] ;  /* 0x00051c00015b7983 */ /* 0x000f240000300800 */
[----:B--2---:R-:W-:Y:S01]  /*9e9a0*/  IMAD.MOV.U32 R96, RZ, RZ, R27 ;  /* 0x000000ffff607224 */ /* 0x004fe200078e001b */
[----:B------:R-:W-:Y:S01]  /*9e9b0*/  MOV R97, R26 ;  /* 0x0000001a00617202 */ /* 0x000fe20000000f00 */
[----:B------:R-:W2:Y:S01]  /*9e9c0*/  LDL.LU R27, [R1+0x35f4] ;  /* 0x0035f400011b7983 */ /* 0x000ea20000300800 */
[----:B------:R-:W4:Y:S02]  /*9e9d0*/  LDL.LU R26, [R1+0x35f0] ;  /* 0x0035f000011a7983 */ /* 0x000f240000300800 */
[----:B---3--:R-:W-:-:S02]  /*9e9e0*/  IMAD.MOV.U32 R98, RZ, RZ, R25 ;  /* 0x000000ffff627224 */ /* 0x008fc400078e0019 */
[----:B------:R-:W-:Y:S01]  /*9e9f0*/  IMAD.MOV.U32 R99, RZ, RZ, R24 ;  /* 0x000000ffff637224 */ /* 0x000fe200078e0018 */
        /* <DEDUP_REMOVED lines=18> */
[----:B-1----:R-:W5:Y:S02]  /*9eb20*/  LDL.LU R48, [R1+0x5a0] ;  /* 0x0005a00001307983 */ /* 0x002f640000300800 */
        /* <DEDUP_REMOVED lines=43> */
[----:B------:R-:W-:-:S02]  /*9ede0*/  IMAD.MOV.U32 R80, RZ, RZ, R20 ;  /* 0x000000ffff507224 */ /* 0x000fc400078e0014 */
[----:B------:R-:W-:Y:S01]  /*9edf0*/  IMAD.MOV.U32 R81, RZ, RZ, R21 ;  /* 0x000000ffff517224 */ /* 0x000fe200078e0015 */
[----:B------:R-:W-:Y:S01]  /*9ee00*/  MOV R82, R22 ;  /* 0x0000001600527202 */ /* 0x000fe20000000f00 */
[----:B------:R-:W-:Y:S01]  /*9ee10*/  IMAD.MOV.U32 R83, RZ, RZ, R23 ;  /* 0x000000ffff537224 */ /* 0x000fe200078e0017 */
[----:B--2---:R-:W-:Y:S01]  /*9ee20*/  MOV R107, R27 ;  /* 0x0000001b006b7202 */ /* 0x004fe20000000f00 */
[----:B----4-:R-:W-:Y:S02]  /*9ee30*/  IMAD.MOV.U32 R106, RZ, RZ, R26 ;  /* 0x000000ffff6a7224 */ /* 0x010fe400078e001a */
[----:B---3--:R-:W-:Y:S01]  /*9ee40*/  IMAD.MOV.U32 R105, RZ, RZ, R25 ;  /* 0x000000ffff697224 */ /* 0x008fe200078e0019 */
[----:B-----5:R-:W-:Y:S02]  /*9ee50*/  MOV R104, R24 ;  /* 0x0000001800687202 */ /* 0x020fe40000000f00 */
        /* <DEDUP_REMOVED lines=8> */
[C---:B------:R-:W-:Y:S08]  /*9eee0*/  HMMA.1688.F32.TF32 R36, R28.reuse, R86, R236 ;  /* 0x000000561c24723c */ /* 0x040ff000000810ec */
        /* <DEDUP_REMOVED lines=10> */
[C---:B----4-:R-:W-:Y:S01]  /*9ef90*/  HMMA.1688.F32.TF32 R68, R28.reuse, R250, R112 ;  /* 0x000000fa1c44723c */ /* 0x050fe20000081070 */
[----:B------:R-:W-:Y:S01]  /*9efa0*/  STL.64 [R1+0x220], R36 ;  /* 0x0002202401007387 */ /* 0x000fe20000100a00 */
[----:B------:R3:W-:Y:S11]  /*9efb0*/  STL.64 [R1+0x228], R38 ;  /* 0x0002282601007387 */ /* 0x0007f60000100a00 */
[----:B------:R-:W-:Y:S02]  /*9efc0*/  @!UPT UIADD3 URZ, URZ, URZ, URZ ;  /* 0x0000003f3f3ff290 */ /* 0x000fe4000fffe03f */
[----:B------:R-:W-:Y:S01]  /*9efd0*/  STL.64 [R1+0x210], R76 ;  /* 0x0002104c01007387 */ /* 0x000fe20000100a00 */
[----:B------:R-:W-:Y:S07]  /*9efe0*/  STL.64 [R1+0x218], R78 ;  /* 0x0002184e01007387 */ /* 0x000fee0000100a00 */
[----:B------:R-:W-:Y:S02]  /*9eff0*/  STL.64 [R1+0x200], R68 ;  /* 0x0002004401007387 */ /* 0x000fe40000100a00 */
[----:B------:R-:W-:Y:S01]  /*9f000*/  STL.64 [R1+0x208], R70 ;  /* 0x0002084601007387 */ /* 0x000fe20000100a00 */
[----:B------:R-:W-:Y:S01]  /*9f010*/  HMMA.1688.F32.TF32 R44, R28, R158, R44 ;  /* 0x0000009e1c2c723c */ /* 0x000fe2000008102c */
[----:B------:R-:W-:Y:S01]  /*9f020*/  MOV R4, R123 ;  /* 0x0000007b00047202 */ /* 0x000fe20000000f00 */
[----:B------:R-:W-:-:S06]  /*9f030*/  IMAD.MOV.U32 R5, RZ, RZ, R122 ;  /* 0x000000ffff057224 */ /* 0x000fcc00078e007a */
[C---:B---3--:R-:W-:Y:S01]  /*9f040*/  HMMA.1688.F32.TF32 R36, R28.reuse, R242, R20 ;  /* 0x000000f21c24723c */ /* 0x048fe20000081014 */
[----:B------:R-:W-:Y:S04]  /*9f050*/  LDS R20, [R161+0x2c300] ;  /* 0x02c30000a1147984 */ /* 0x000fe80000000800 */
[----:B------:R-:W-:Y:S04]  /*9f060*/  LDS R22, [R161+0x2e300] ;  /* 0x02e30000a1167984 */ /* 0x000fe80000000800 */
[----:B------:R-:W-:Y:S04]  /*9f070*/  LDS R21, [R189+0x2c300] ;  /* 0x02c30000bd157984 */ /* 0x000fe80000000800 */
[----:B------:R-:W1:Y:S10]  /*9f080*/  LDS R23, [R189+0x2e300] ;  /* 0x02e30000bd177984 */ /* 0x000e740000000800 */
        /* <DEDUP_REMOVED lines=12> */
[C---:B---3--:R-:W-:Y:S08]  /*9f150*/  HMMA.1688.F32.TF32 R44, R28.reuse, R146, R60 ;  /* 0x000000921c2c723c */ /* 0x048ff0000008103c */
[C---:B----4-:R-:W-:Y:S07]  /*9f160*/  HMMA.1688.F32.TF32 R40, R28.reuse, R142, R64 ;  /* 0x0000008e1c28723c */ /* 0x050fee0000081040 */
[----:B------:R-:W-:Y:S01]  /*9f170*/  STL.64 [R1+0x590], R36 ;  /* 0x0005902401007387 */ /* 0x000fe20000100a00 */
[----:B------:R3:W-:Y:S02]  /*9f180*/  STL.64 [R1+0x598], R38 ;  /* 0x0005982601007387 */ /* 0x0007e40000100a00 */
[C---:B---3--:R-:W-:Y:S08]  /*9f190*/  HMMA.1688.F32.TF32 R36, R28.reuse, R138, R164 ;  /* 0x0000008a1c24723c */ /* 0x048ff000000810a4 */
[----:B--2---:R-:W-:Y:S01]  /*9f1a0*/  HMMA.1688.F32.TF32 R28, R28, R134, R24 ;  /* 0x000000861c1c723c */ /* 0x004fe20000081018 */
[----:B------:R-:W-:Y:S01]  /*9f1b0*/  STL.64 [R1+0x580], R44 ;  /* 0x0005802c01007387 */ /* 0x000fe20000100a00 */
[----:B------:R-:W-:Y:S03]  /*9f1c0*/  STL.64 [R1+0x588], R46 ;  /* 0x0005882e01007387 */ /* 0x000fe60000100a00 */
[----:B------:R-:W-:Y:S02]  /*9f1d0*/  STL.64 [R1+0x570], R40 ;  /* 0x0005702801007387 */ /* 0x000fe40000100a00 */
[----:B------:R-:W-:Y:S01]  /*9f1e0*/  STL.64 [R1+0x578], R42 ;  /* 0x0005782a01007387 */ /* 0x000fe20000100a00 */
[----:B------:R-:W-:Y:S01]  /*9f1f0*/  MOV R145, R6 ;  /* 0x0000000600917202 */ /* 0x000fe20000000f00 */
[----:B------:R-:W-:-:S02]  /*9f200*/  IMAD.MOV.U32 R144, RZ, RZ, R7 ;  /* 0x000000ffff907224 */ /* 0x000fc400078e0007 */
[----:B------:R-:W-:Y:S01]  /*9f210*/  IMAD.MOV.U32 R137, RZ, RZ, R250 ;  /* 0x000000ffff897224 */ /* 0x000fe200078e00fa */
[----:B------:R-:W-:Y:S01]  /*9f220*/  MOV R136, R251 ;  /* 0x000000fb00887202 */ /* 0x000fe20000000f00 */
[----:B------:R-:W-:Y:S02]  /*9f230*/  IMAD.MOV.U32 R133, RZ, RZ, R246 ;  /* 0x000000ffff857224 */ /* 0x000fe400078e00f6 */
[----:B------:R-:W-:Y:S01]  /*9f240*/  IMAD.MOV.U32 R132, RZ, RZ, R247 ;  /* 0x000000ffff847224 */ /* 0x000fe200078e00f7 */
[----:B------:R-:W-:Y:S04]  /*9f250*/  LDS R164, [R161+0x2c380] ;  /* 0x02c38000a1a47984 */ /* 0x000fe80000000800 */
[----:B------:R-:W-:Y:S04]  /*9f260*/  LDS R166, [R161+0x2e380] ;  /* 0x02e38000a1a67984 */ /* 0x000fe80000000800 */
[----:B------:R-:W-:Y:S04]  /*9f270*/  LDS R165, [R189+0x2c380] ;  /* 0x02c38000bda57984 */ /* 0x000fe80000000800 */
[----:B------:R-:W2:Y:S04]  /*9f280*/  LDS R167, [R189+0x2e380] ;  /* 0x02e38000bda77984 */ /* 0x000ea80000000800 */
[----:B------:R-:W-:Y:S01]  /*9f290*/  STL.64 [R1+0x560], R36 ;  /* 0x0005602401007387 */ /* 0x000fe20000100a00 */
[----:B------:R-:W-:Y:S02]  /*9f2a0*/  STL.64 [R1+0x568], R38 ;  /* 0x0005682601007387 */ /* 0x000fe40000100a00 */
[----:B------:R-:W-:Y:S02]  /*9f2b0*/  STL.64 [R1+0x1e0], R28 ;  /* 0x0001e01c01007387 */ /* 0x000fe40000100a00 */
[----:B------:R3:W-:Y:S02]  /*9f2c0*/  STL.64 [R1+0x1e8], R30 ;  /* 0x0001e81e01007387 */ /* 0x0007e40000100a00 */
[C---:B---3--:R-:W-:Y:S08]  /*9f2d0*/  HMMA.1688.F32.TF32 R28, R32.reuse, R94, R108 ;  /* 0x0000005e201c723c */ /* 0x048ff0000008106c */
[----:B------:R-:W-:Y:S01]  /*9f2e0*/  HMMA.1688.F32.TF32 R36, R32, R86, R104 ;  /* 0x000000562024723c */ /* 0x000fe20000081068 */
[----:B------:R-:W-:-:S02]  /*9f2f0*/  IMAD.MOV.U32 R26, RZ, RZ, R5 ;  /* 0x000000ffff1a7224 */ /* 0x000fc400078e0005 */
[----:B------:R-:W-:Y:S11]  /*9f300*/  IMAD.MOV.U32 R27, RZ, RZ, R4 ;  /* 0x000000ffff1b7224 */ /* 0x000ff600078e0004 */
[----:B------:R-:W-:Y:S01]  /*9f310*/  @!UPT UIADD3 URZ, URZ, URZ, URZ ;  /* 0x0000003f3f3ff290 */ /* 0x000fe2000fffe03f */
[----:B------:R-:W-:Y:S01]  /*9f320*/  STL.64 [R1+0x550], R28 ;  /* 0x0005501c01007387 */ /* 0x000fe20000100a00 */
[----:B------:R3:W-:Y:S02]  /*9f330*/  STL.64 [R1+0x558], R30 ;  /* 0x0005581e01007387 */ /* 0x0007e40000100a00 */
[C---:B---3--:R-:W-:Y:S08]  /*9f340*/  HMMA.1688.F32.TF32 R28, R32.reuse, R74, R100 ;  /* 0x0000004a201c723c */ /* 0x048ff00000081064 */
[C---:B------:R-:W-:Y:S01]  /*9f350*/  HMMA.1688.F32.TF32 R40, R32.reuse, R54, R96 ;  /* 0x000000362028723c */ /* 0x040fe20000081060 */
[----:B------:R-:W-:Y:S01]  /*9f360*/  STL.64 [R1+0x540], R36 ;  /* 0x0005402401007387 */ /* 0x000fe20000100a00 */
[----:B------:R3:W-:Y:S06]  /*9f370*/  STL.64 [R1+0x548], R38 ;  /* 0x0005482601007387 */ /* 0x0007ec0000100a00 */
[C---:B---3--:R-:W-:Y:S07]  /*9f380*/  HMMA.1688.F32.TF32 R36, R32.reuse, R26, R88 ;  /* 0x0000001a2024723c */ /* 0x048fee0000081058 */
[----:B------:R-:W-:Y:S01]  /*9f390*/  STL.64 [R1+0x530], R28 ;  /* 0x0005301c01007387 */ /* 0x000fe20000100a00 */
[----:B------:R3:W-:Y:S02]  /*9f3a0*/  STL.64 [R1+0x538], R30 ;  /* 0x0005381e01007387 */ /* 0x0007e40000100a00 */
[C---:B---3--:R-:W-:Y:S05]  /*9f3b0*/  HMMA.1688.F32.TF32 R28, R32.reuse, R6, R80 ;  /* 0x00000006201c723c */ /* 0x048fea0000081050 */
[----:B------:R3:W-:Y:S01]  /*9f3c0*/  STL.64 [R1+0x520], R40 ;  /* 0x0005202801007387 */ /* 0x0007e20000100a00 */
[----:B------:R4:W-:Y:S02]  /*9f3d0*/  STL.64 [R1+0x528], R42 ;  /* 0x0005282a01007387 */ /* 0x0009e40000100a00 */
[----:B------:R-:W5:Y:S05]  /*9f3e0*/  LDL.LU R88, [R1+0x30] ;  /* 0x0000300001587983 */ /* 0x000f6a0000300800 */
[----:B------:R1:W-:Y:S01]  /*9f3f0*/  STL.64 [R1+0x510], R36 ;  /* 0x0005102401007387 */ /* 0x0003e20000100a00 */
[----:B------:R1:W-:Y:S09]  /*9f400*/  STL.64 [R1+0x518], R38 ;  /* 0x0005182601007387 */ /* 0x0003f20000100a00 */
[----:B------:R-:W-:Y:S01]  /*9f410*/  STL.64 [R1+0x500], R28 ;  /* 0x0005001c01007387 */ /* 0x000fe20000100a00 */
        /* <DEDUP_REMOVED lines=84> */
[C---:B--2---:R-:W-:Y:S08]  /*9f960*/  HMMA.1688.F32.TF32 R28, R32.reuse, R250, R36 ;  /* 0x000000fa201c723c */ /* 0x044ff00000081024 */
[C---:B------:R-:W-:Y:S08]  /*9f970*/  HMMA.1688.F32.TF32 R36, R32.reuse, R242, R68 ;  /* 0x000000f22024723c */ /* 0x040ff00000081044 */
[C---:B---3--:R-:W-:Y:S01]  /*9f980*/  HMMA.1688.F32.TF32 R68, R32.reuse, R246, R236 ;  /* 0x000000f62044723c */ /* 0x048fe200000810ec */
[----:B------:R-:W-:Y:S04]  /*9f990*/  LDS R236, [R161+0x30000] ;  /* 0x03000000a1ec7984 */ /* 0x000fe80000000800 */
[----:B------:R-:W-:Y:S04]  /*9f9a0*/  LDS R238, [R161+0x32000] ;  /* 0x03200000a1ee7984 */ /* 0x000fe80000000800 */
[----:B------:R-:W-:Y:S04]  /*9f9b0*/  LDS R237, [R189+0x30000] ;  /* 0x03000000bded7984 */ /* 0x000fe80000000800 */
[----:B------:R-:W-:Y:S04]  /*9f9c0*/  LDS R239, [R189+0x32000] ;  /* 0x03200000bdef7984 */ /* 0x000fe80000000800 */
[----:B------:R-:W-:Y:S01]  /*9f9d0*/  STL.64 [R1+0x4f0], R28 ;  /* 0x0004f01c01007387 */ /* 0x000fe20000100a00 */
[----:B------:R1:W-:Y:S02]  /*9f9e0*/  STL.64 [R1+0x4f8], R30 ;  /* 0x0004f81e01007387 */ /* 0x0003e40000100a00 */
[C---:B-1----:R-:W-:Y:S01]  /*9f9f0*/  HMMA.1688.F32.TF32 R28, R32.reuse, R158, R76 ;  /* 0x0000009e201c723c */ /* 0x042fe2000008104c */
[----:B------:R-:W-:Y:S01]  /*9fa00*/  STL.64 [R1+0x4e0], R36 ;  /* 0x0004e02401007387 */ /* 0x000fe20000100a00 */
[----:B------:R1:W-:Y:S02]  /*9fa10*/  STL.64 [R1+0x4e8], R38 ;  /* 0x0004e82601007387 */ /* 0x0003e40000100a00 */
[----:B------:R-:W-:Y:S02]  /*9fa20*/  STL.64 [R1+0x4d0], R68 ;  /* 0x0004d04401007387 */ /* 0x000fe40000100a00 */
[----:B------:R2:W-:Y:S02]  /*9fa30*/  STL.64 [R1+0x4d8], R70 ;  /* 0x0004d84601007387 */ /* 0x0005e40000100a00 */
[C---:B-1----:R-:W-:Y:S08]  /*9fa40*/  HMMA.1688.F32.TF32 R36, R32.reuse, R154, R128 ;  /* 0x0000009a2024723c */ /* 0x042ff00000081080 */
[C---:B--2---:R-:W-:Y:S07]  /*9fa50*/  HMMA.1688.F32.TF32 R68, R32.reuse, R150, R124 ;  /* 0x000000962044723c */ /* 0x044fee000008107c */
[----:B------:R-:W-:Y:S01]  /*9fa60*/  STL.64 [R1+0x4c0], R28 ;  /* 0x0004c01c01007387 */ /* 0x000fe20000100a00 */
[----:B------:R4:W-:Y:S02]  /*9fa70*/  STL.64 [R1+0x4c8], R30 ;  /* 0x0004c81e01007387 */ /* 0x0009e40000100a00 */
[C---:B----4-:R-:W-:Y:S05]  /*9fa80*/  HMMA.1688.F32.TF32 R28, R32.reuse, R146, R120 ;  /* 0x00000092201c723c */ /* 0x050fea0000081078 */
        /* <DEDUP_REMOVED lines=8> */
[----:B-1----:R-:W-:Y:S07]  /*9fb10*/  HMMA.1688.F32.TF32 R28, R32, R134, R40 ;  /* 0x00000086201c723c */ /* 0x002fee0000081028 */
[----:B------:R-:W-:Y:S01]  /*9fb20*/  STL.64 [R1+0xd0], R36 ;  /* 0x0000d02401007387 */ /* 0x000fe20000100a00 */
[----:B------:R1:W-:Y:S07]  /*9fb30*/  STL.64 [R1+0xd8], R38 ;  /* 0x0000d82601007387 */ /* 0x0003ee0000100a00 */
[----:B------:R-:W-:Y:S02]  /*9fb40*/  STL.64 [R1+0xc0], R68 ;  /* 0x0000c04401007387 */ /* 0x000fe40000100a00 */
[----:B------:R-:W-:Y:S01]  /*9fb50*/  STL.64 [R1+0xc8], R70 ;  /* 0x0000c84601007387 */ /* 0x000fe20000100a00 */
[C---:B------:R-:W-:Y:S08]  /*9fb60*/  HMMA.1688.F32.TF32 R32, R20.reuse, R86, R48 ;  /* 0x000000561420723c */ /* 0x040ff00000081030 */
[C---:B-1----:R-:W-:Y:S01]  /*9fb70*/  HMMA.1688.F32.TF32 R36, R20.reuse, R94, R44 ;  /* 0x0000005e1424723c */ /* 0x042fe2000008102c */
[----:B------:R-:W-:Y:S01]  /*9fb80*/  STL.64 [R1+0xb0], R28 ;  /* 0x0000b01c01007387 */ /* 0x000fe20000100a00 */
[----:B------:R1:W-:Y:S06]  /*9fb90*/  STL.64 [R1+0xb8], R30 ;  /* 0x0000b81e01007387 */ /* 0x0003ec0000100a00 */
[C---:B-1----:R-:W-:Y:S11]  /*9fba0*/  HMMA.1688.F32.TF32 R28, R20.reuse, R74, R56 ;  /* 0x0000004a141c723c */ /* 0x042ff60000081038 */
[----:B------:R-:W-:Y:S04]  /*9fbb0*/  @!UPT UIADD3 URZ, URZ, URZ, URZ ;  /* 0x0000003f3f3ff290 */ /* 0x000fe8000fffe03f */
[----:B------:R-:W-:Y:S01]  /*9fbc0*/  STL.64 [R1+0xa0], R36 ;  /* 0x0000a02401007387 */ /* 0x000fe20000100a00 */
[----:B------:R1:W-:Y:S02]  /*9fbd0*/  STL.64 [R1+0xa8], R38 ;  /* 0x0000a82601007387 */ /* 0x0003e40000100a00 */
        /* <DEDUP_REMOVED lines=8> */
[----:B------:R-:W-:Y:S07]  /*9fc60*/  STL.64 [R1+0x78], R38 ;  /* 0x0000782601007387 */ /* 0x000fee0000100a00 */
[----:B------:R-:W-:Y:S02]  /*9fc70*/  STL.64 [R1+0x60], R32 ;  /* 0x0000602001007387 */ /* 0x000fe40000100a00 */
[----:B------:R-:W-:Y:S06]  /*9fc80*/  STL.64 [R1+0x68], R34 ;  /* 0x0000682201007387 */ /* 0x000fec0000100a00 */
[----:B------:R-:W-:Y:S01]  /*9fc90*/  STL.64 [R1+0x50], R28 ;  /* 0x0000501c01007387 */ /* 0x000fe20000100a00 */
[----:B------:R1:W-:Y:S02]  /*9fca0*/  STL.64 [R1+0x58], R30 ;  /* 0x0000581e01007387 */ /* 0x0003e40000100a00 */
[----:B------:R-:W2:Y:S02]  /*9fcb0*/  LDL.LU.64 R6, [R1+0x35c0] ;  /* 0x0035c00001067983 */ /* 0x000ea40000300a00 */
[----:B------:R-:W2:Y:S01]  /*9fcc0*/  LDL.LU.64 R4, [R1+0x35b8] ;  /* 0x0035b80001047983 */ /* 0x000ea20000300a00 */
[C---:B-1----:R-:W-:Y:S11]  /*9fcd0*/  HMMA.1688.F32.TF32 R28, R20.reuse, R250, R104 ;  /* 0x000000fa141c723c */ /* 0x042ff60000081068 */
[----:B------:R-:W-:Y:S11]  /*9fce0*/  @!UPT UIADD3 URZ, URZ, URZ, URZ ;  /* 0x0000003f3f3ff290 */ /* 0x000ff6000fffe03f */
[----:B------:R-:W-:Y:S01]  /*9fcf0*/  @!UPT UIADD3 URZ, URZ, URZ, URZ ;  /* 0x0000003f3f3ff290 */ /* 0x000fe2000fffe03f */
[----:B------:R-:W-:Y:S01]  /*9fd00*/  STL.64 [R1+0x40], R28 ;  /* 0x0000401c01007387 */ /* 0x000fe20000100a00 */
[----:B------:R5:W-:Y:S02]  /*9fd10*/  STL.64 [R1+0x48], R30 ;  /* 0x0000481e01007387 */ /* 0x000be40000100a00 */
[----:B------:R-:W3:Y:S02]  /*9fd20*/  LDL.LU.64 R250, [R1+0x35b0] ;  /* 0x0035b00001fa7983 */ /* 0x000ee40000300a00 */
[----:B------:R-:W3:Y:S01]  /*9fd30*/  LDL.LU.64 R248, [R1+0x35a8] ;  /* 0x0035a80001f87983 */ /* 0x000ee20000300a00 */
[C---:B-----5:R-:W-:Y:S01]  /*9fd40*/  HMMA.1688.F32.TF32 R28, R20.reuse, R242, R88 ;  /* 0x000000f2141c723c */ /* 0x060fe20000081058 */
[----:B------:R-:W4:Y:S11]  /*9fd50*/  LDL.LU R88, [R1+0x830] ;  /* 0x0008300001587983 */ /* 0x000f360000300800 */
[----:B------:R-:W-:Y:S11]  /*9fd60*/  @!UPT UIADD3 URZ, URZ, URZ, URZ ;  /* 0x0000003f3f3ff290 */ /* 0x000ff6000fffe03f */
[----:B------:R-:W-:Y:S01]  /*9fd70*/  STL.64 [R1+0x30], R28 ;  /* 0x0000301c01007387 */ /* 0x000fe20000100a00 */
[----:B------:R1:W-:Y:S02]  /*9fd80*/  STL.64 [R1+0x38], R30 ;  /* 0x0000381e01007387 */ /* 0x0003e40000100a00 */
[----:B------:R-:W4:Y:S01]  /*9fd90*/  LDL.LU R89, [R1+0x834] ;  /* 0x0008340001597983 */ /* 0x000f220000300800 */
[C---:B------:R-:W-:Y:S01]  /*9fda0*/  HMMA.1688.F32.TF32 R36, R20.reuse, R158, R96 ;  /* 0x0000009e1424723c */ /* 0x040fe20000081060 */
[----:B------:R-:W4:Y:S01]  /*9fdb0*/  LDL.LU R90, [R1+0x838] ;  /* 0x00083800015a7983 */ /* 0x000f220000300800 */
[----:B------:R-:W4:Y:S06]  /*9fdc0*/  LDL.LU R91, [R1+0x83c] ;  /* 0x00083c00015b7983 */ /* 0x000f2c0000300800 */
[C---:B-1----:R-:W-:Y:S08]  /*9fdd0*/  HMMA.1688.F32.TF32 R28, R20.reuse, R246, R100 ;  /* 0x000000f6141c723c */ /* 0x042ff00000081064 */
[----:B------:R-:W-:Y:S11]  /*9fde0*/  HMMA.1688.F32.TF32 R32, R20, R154, R80 ;  /* 0x0000009a1420723c */ /* 0x000ff60000081050 */
[----:B------:R-:W-:Y:S04]  /*9fdf0*/  @!UPT UIADD3 URZ, URZ, URZ, URZ ;  /* 0x0000003f3f3ff290 */ /* 0x000fe8000fffe03f */
[----:B------:R-:W-:Y:S01]  /*9fe00*/  STL.64 [R1+0x650], R28 ;  /* 0x0006501c01007387 */ /* 0x000fe20000100a00 */
[----:B------:R3:W-:Y:S02]  /*9fe10*/  STL.64 [R1+0x658], R30 ;  /* 0x0006581e01007387 */ /* 0x0007e40000100a00 */
[----:B------:R-:W5:Y:S02]  /*9fe20*/  LDL.LU.64 R246, [R1+0x35a0] ;  /* 0x0035a00001f67983 */ /* 0x000f640000300a00 */
[----:B------:R-:W5:Y:S01]  /*9fe30*/  LDL.LU.64 R244, [R1+0x3598] ;  /* 0x0035980001f47983 */ /* 0x000f620000300a00 */
[----:B------:R-:W-:Y:S01]  /*9fe40*/  STL.64 [R1+0x640], R36 ;  /* 0x0006402401007387 */ /* 0x000fe20000100a00 */
[----:B------:R-:W-:Y:S02]  /*9fe50*/  STL.64 [R1+0x648], R38 ;  /* 0x0006482601007387 */ /* 0x000fe40000100a00 */
[----:B------:R-:W-:Y:S01]  /*9fe60*/  STL.64 [R1+0x5f0], R32 ;  /* 0x0005f02001007387 */ /* 0x000fe20000100a00 */
[----:B------:R-:W-:Y:S01]  /*9fe70*/  MOV R80, R9 ;  /* 0x0000000900507202 */ /* 0x000fe20000000f00 */
[----:B------:R-:W-:Y:S01]  /*9fe80*/  STL.64 [R1+0x5f8], R34 ;  /* 0x0005f82201007387 */ /* 0x000fe20000100a00 */
[----:B------:R-:W4:Y:S02]  /*9fe90*/  LDL.LU R9, [R1+0x3594] ;  /* 0x0035940001097983 */ /* 0x000f240000300800 */
        /* <DEDUP_REMOVED lines=8> */
[----:B------:R-:W4:Y:S02]  /*9ff20*/  LDL.LU R10, [R1+0x3590] ;  /* 0x00359000010a7983 */ /* 0x000f240000300800 */
[----:B------:R-:W4:Y:S01]  /*9ff30*/  LDL.LU R11, [R1+0x358c] ;  /* 0x00358c00010b7983 */ /* 0x000f220000300800 */
[----:B------:R-:W3:Y:S01]  /*9ff40*/  LDL.LU R3, [R1+0x3588] ;  /* 0x0035880001037983 */ /* 0x000ee20000300800 */
[----:B--2---:R-:W-:Y:S01]  /*9ff50*/  HMMA.1688.F32.TF32 R4, R20, R142, R4 ;  /* 0x0000008e1404723c */ /* 0x004fe20000081004 */
[----:B------:R-:W-:Y:S02]  /*9ff60*/  IMAD.MOV.U32 R48, RZ, RZ, R160 ;  /* 0x000000ffff307224 */ /* 0x000fe400078e00a0 */
[----:B------:R-:W-:Y:S01]  /*9ff70*/  IMAD.MOV.U32 R49, RZ, RZ, R191 ;  /* 0x000000ffff317224 */ /* 0x000fe200078e00bf */
[----:B------:R-:W-:Y:S01]  /*9ff80*/  MOV R50, R190 ;  /* 0x000000be00327202 */ /* 0x000fe20000000f00 */
[----:B------:R-:W-:-:S03]  /*9ff90*/  IMAD.MOV.U32 R51, RZ, RZ, R163 ;  /* 0x000000ffff337224 */ /* 0x000fc600078e00a3 */
[----:B-----5:R-:W-:Y:S11]  /*9ffa0*/  HMMA.1688.F32.TF32 R28, R20, R146, R244 ;  /* 0x00000092141c723c */ /* 0x020ff600000810f4 */
[----:B------:R-:W-:Y:S11]  /*9ffb0*/  @!UPT UIADD3 URZ, URZ, URZ, URZ ;  /* 0x0000003f3f3ff290 */ /* 0x000ff6000fffe03f */
[----:B------:R-:W-:Y:S01]  /*9ffc0*/  @!UPT UIADD3 URZ, URZ, URZ, URZ ;  /* 0x0000003f3f3ff290 */ /* 0x000fe2000fffe03f */
[----:B------:R-:W-:Y:S01]  /*9ffd0*/  STL.64 [R1+0x10], R28 ;  /* 0x0000101c01007387 */ /* 0x000fe20000100a00 */
[----:B------:R-:W-:Y:S02]  /*9ffe0*/  STL.64 [R1+0x18], R30 ;  /* 0x0000181e01007387 */ /* 0x000fe40000100a00 */
[----:B------:R-:W2:Y:S02]  /*9fff0*/  LDL.LU R160, [R1+0x3584] ;  /* 0x0035840001a07983 */ /* 0x000ea40000300800 */
[----:B------:R1:W-:Y:S01]  /*a0000*/  STL.64 [R1], R4 ;  /* 0x0000000401007387 */ /* 0x0003e20000100a00 */
[----:B------:R5:W-:Y:S01]  /*a0010*/  STL.64 [R1+0x8], R6 ;  /* 0x0000080601007387 */ /* 0x000be20000100a00 */
[----:B------:R-:W2:Y:S02]  /*a0020*/  LDL.LU R191, [R1+0x3580] ;  /* 0x0035800001bf7983 */ /* 0x000ea40000300800 */
[----:B------:R-:W2:Y:S02]  /*a0030*/  LDL.LU R190, [R1+0x357c] ;  /* 0x00357c0001be7983 */ /* 0x000ea40000300800 */
[----:B------:R-:W2:Y:S02]  /*a0040*/  LDL.LU R163, [R1+0x3578] ;  /* 0x0035780001a37983 */ /* 0x000ea40000300800 */
[----:B-1----:R-:W-:-:S02]  /*a0050*/  IMAD.MOV.U32 R4, RZ, RZ, R162 ;  /* 0x000000ffff047224 */ /* 0x002fc400078e00a2 */
[----:B------:R-:W2:Y:S01]  /*a0060*/  LDL.LU R162, [R1+0x3574] ;  /* 0x0035740001a27983 */ /* 0x000ea20000300800 */
[----:B------:R-:W-:Y:S01]  /*a0070*/  MOV R5, R2 ;  /* 0x0000000200057202 */ /* 0x000fe20000000f00 */
[----:B-----5:R-:W-:Y:S02]  /*a0080*/  IMAD.MOV.U32 R6, RZ, RZ, R0 ;  /* 0x000000ffff067224 */ /* 0x020fe400078e0000 */
[----:B------:R-:W-:-:S07]  /*a0090*/  IMAD.MOV.U32 R7, RZ, RZ, R252 ;  /* 0x000000ffff077224 */ /* 0x000fce00078e00fc */
[----:B------:R-:W-:Y:S08]  /*a00a0*/  HMMA.1688.F32.TF32 R4, R164, R26, R4 ;  /* 0x0000001aa404723c */ /* 0x000ff00000081004 */
[C---:B------:R-:W-:Y:S08]  /*a00b0*/  HMMA.1688.F32.TF32 R244, R20.reuse, R134, R12 ;  /* 0x0000008614f4723c */ /* 0x040ff0000008100c */
[----:B----4-:R-:W-:Y:S08]  /*a00c0*/  HMMA.1688.F32.TF32 R248, R20, R138, R8 ;  /* 0x0000008a14f8723c */ /* 0x010ff00000081008 */
[----:B------:R-:W-:Y:S01]  /*a00d0*/  HMMA.1688.F32.TF32 R8, R164, R94, R16 ;  /* 0x0000005ea408723c */ /* 0x000fe20000081010 */
[----:B---3--:R-:W1:Y:S04]  /*a00e0*/  LDSM.16.M88.4 R20, [R3+0xd6180] ;  /* 0x0d6180000314783b */ /* 0x008e680000000200 */
[----:B------:R-:W3:Y:S04]  /*a00f0*/  LDSM.16.M88.4 R16, [R3+0xd8180] ;  /* 0x0d8180000310783b */ /* 0x000ee80000000200 */
[----:B------:R-:W2:Y:S01]  /*a0100*/  LDSM.16.M88.4 R12, [R3+0xda180] ;  /* 0x0da18000030c783b */ /* 0x000ea20000000200 */
[----:B------:R-:W-:-:S03]  /*a0110*/  MOV R252, c[0x0][0x188] ;  /* 0x0000620000fc7a02 */ /* 0x000fc60000000f00 */
        /* <DEDUP_REMOVED lines=9> */
[----:B------:R-:W-:Y:S01]  /*a01b0*/  STL.64 [R1+0x6e0], R8 ;  /* 0x0006e00801007387 */ /* 0x000fe20000100a00 */
[----:B------:R5:W-:Y:S02]  /*a01c0*/  STL.64 [R1+0x6e8], R10 ;  /* 0x0006e80a01007387 */ /* 0x000be40000100a00 */
[----:B------:R-:W4:Y:S02]  /*a01d0*/  LDL.LU R2, [R1+0x3570] ;  /* 0x0035700001027983 */ /* 0x000f240000300800 */
[----:B------:R-:W4:Y:S01]  /*a01e0*/  LDL.LU R0, [R1+0x356c] ;  /* 0x00356c0001007983 */ /* 0x000f220000300800 */
[C---:B-----5:R-:W-:Y:S11]  /*a01f0*/  HMMA.1688.F32.TF32 R8, R164.reuse, R86, R88 ;  /* 0x00000056a408723c */ /* 0x060ff60000081058 */
[----:B------:R-:W-:Y:S11]  /*a0200*/  @!UPT UIADD3 URZ, URZ, URZ, URZ ;  /* 0x0000003f3f3ff290 */ /* 0x000ff6000fffe03f */
[----:B------:R-:W-:Y:S01]  /*a0210*/  @!UPT UIADD3 URZ, URZ, URZ, URZ ;  /* 0x0000003f3f3ff290 */ /* 0x000fe2000fffe03f */
[----:B------:R-:W-:Y:S01]  /*a0220*/  STL.64 [R1+0x6d0], R8 ;  /* 0x0006d00801007387 */ /* 0x000fe20000100a00 */
[----:B------:R5:W-:Y:S02]  /*a0230*/  STL.64 [R1+0x6d8], R10 ;  /* 0x0006d80a01007387 */ /* 0x000be40000100a00 */
[----:B------:R-:W-:Y:S01]  /*a0240*/  IMAD.SHL.U32 R252, R252, 0x80, RZ ;  /* 0x00000080fcfc7824 */ /* 0x000fe200078e00ff */
[----:B--2---:R-:W-:Y:S04]  /*a0250*/  LDSM.16.M88.4 R128, [R160+0xc0180] ;  /* 0x0c018000a080783b */ /* 0x004fe80000000200 */
[----:B------:R-:W-:Y:S01]  /*a0260*/  LDSM.16.M88.4 R124, [R160+0xc2180] ;  /* 0x0c218000a07c783b */ /* 0x000fe20000000200 */
[----:B-----5:R-:W-:Y:S01]  /*a0270*/  HMMA.1688.F32.TF32 R8, R164, R74, R80 ;  /* 0x0000004aa408723c */ /* 0x020fe20000081050 */
[----:B------:R-:W-:-:S02]  /*a0280*/  IMAD.SHL.U32 R252, R252, 0x4, RZ ;  /* 0x00000004fcfc7824 */ /* 0x000fc400078e00ff */
        /* <DEDUP_REMOVED lines=10> */
[----:B------:R-:W-:Y:S03]  /*a0330*/  LDSM.16.M88.4 R80, [R160+0xd8180] ;  /* 0x0d818000a050783b */ /* 0x000fe60000000200 */
[----:B------:R-:W-:Y:S01]  /*a0340*/  LDSM.16.M88.4 R76, [R160+0xda180] ;  /* 0x0da18000a04c783b */ /* 0x000fe20000000200 */
[----:B------:R-:W-:Y:S03]  /*a0350*/  LDSM.16.M88.4 R72, [R160+0xdc180] ;  /* 0x0dc18000a048783b */ /* 0x000fe60000000200 */
[----:B------:R-:W-:Y:S04]  /*a0360*/  LDSM.16.M88.4 R68, [R160+0xde180] ;  /* 0x0de18000a044783b */ /* 0x000fe80000000200 */
[----:B------:R-:W-:Y:S01]  /*a0370*/  STL.64 [R1+0x6c0], R8 ;  /* 0x0006c00801007387 */ /* 0x000fe20000100a00 */
[----:B------:R2:W-:Y:S02]  /*a0380*/  STL.64 [R1+0x6c8], R10 ;  /* 0x0006c80a01007387 */ /* 0x0005e40000100a00 */
[----:B--2---:R-:W-:Y:S01]  /*a0390*/  HMMA.1688.F32.TF32 R8, R164, R54, R48 ;  /* 0x00000036a408723c */ /* 0x004fe20000081030 */
[----:B------:R-:W-:Y:S04]  /*a03a0*/  LDSM.16.M88.4 R52, [R3+0xc6180] ;  /* 0x0c6180000334783b */ /* 0x000fe80000000200 */
[----:B------:R-:W-:Y:S11]  /*a03b0*/  LDSM.16.M88.4 R48, [R3+0xc8180] ;  /* 0x0c8180000330783b */ /* 0x000ff60000000200 */
[----:B------:R-:W-:Y:S07]  /*a03c0*/  @!UPT UIADD3 URZ, URZ, URZ, URZ ;  /* 0x0000003f3f3ff290 */ /* 0x000fee000fffe03f */
[----:B------:R-:W-:Y:S01]  /*a03d0*/  STL.64 [R1+0x6b0], R8 ;  /* 0x0006b00801007387 */ /* 0x000fe20000100a00 */
[----:B------:R-:W-:Y:S02]  /*a03e0*/  STL.64 [R1+0x6b8], R10 ;  /* 0x0006b80a01007387 */ /* 0x000fe40000100a00 */
[----:B------:R-:W-:Y:S02]  /*a03f0*/  STL.64 [R1+0x6a0], R4 ;  /* 0x0006a00401007387 */ /* 0x000fe40000100a00 */
[----:B------:R-:W2:Y:S01]  /*a0400*/  LDSM.16.M88.4 R8, [R3+0xdc180] ;  /* 0x0dc180000308783b */ /* 0x000ea20000000200 */
[----:B------:R-:W-:Y:S03]  /*a0410*/  STL.64 [R1+0x6a8], R6 ;  /* 0x0006a80601007387 */ /* 0x000fe60000100a00 */
[----:B------:R-:W5:Y:S04]  /*a0420*/  LDSM.16.M88.4 R4, [R3+0xde180] ;  /* 0x0de180000304783b */ /* 0x000f680000000200 */
[----:B-1----:R-:W-:Y:S02]  /*a0430*/  STL.64 [R1+0x38c8], R22 ;  /* 0x0038c81601007387 */ /* 0x002fe40000100a00 */
[----:B------:R-:W-:Y:S01]  /*a0440*/  STL.64 [R1+0x38c0], R20 ;  /* 0x0038c01401007387 */ /* 0x000fe20000100a00 */
[----:B---3--:R-:W-:Y:S01]  /*a0450*/  STL.64 [R1+0x38b8], R18 ;  /* 0x0038b81201007387 */ /* 0x008fe20000100a00 */
[----:B------:R-:W-:Y:S02]  /*a0460*/  STL.64 [R1+0x38b0], R16 ;  /* 0x0038b01001007387 */ /* 0x000fe40000100a00 */
[----:B------:R-:W-:Y:S02]  /*a0470*/  STL.64 [R1+0x38a8], R14 ;  /* 0x0038a80e01007387 */ /* 0x000fe40000100a00 */
[----:B------:R1:W-:Y:S02]  /*a0480*/  STL.64 [R1+0x38a0], R12 ;  /* 0x0038a00c01007387 */ /* 0x0003e40000100a00 */
[----:B-1----:R-:W3:Y:S01]  /*a0490*/  LDL.LU R12, [R1+0xb60] ;  /* 0x000b6000010c7983 */ /* 0x002ee20000300800 */
[----:B------:R-:W3:Y:S02]  /*a04a0*/  LDL.LU R13, [R1+0xb64] ;  /* 0x000b6400010d7983 */ /* 0x000ee40000300800 */
[----:B------:R-:W3:Y:S02]  /*a04b0*/  LDL.LU R14, [R1+0xb68] ;  /* 0x000b6800010e7983 */ /* 0x000ee40000300800 */
[----:B------:R-:W3:Y:S01]  /*a04c0*/  LDL.LU R15, [R1+0xb6c] ;  /* 0x000b6c00010f7983 */ /* 0x000ee20000300800 */
[----:B------:R-:W3:Y:S01]  /*a04d0*/  LDL.LU R20, [R1+0xb80] ;  /* 0x000b800001147983 */ /* 0x000ee20000300800 */
[----:B------:R-:W3:Y:S02]  /*a04e0*/  LDL.LU R21, [R1+0xb84] ;  /* 0x000b840001157983 */ /* 0x000ee40000300800 */
[----:B------:R-:W3:Y:S02]  /*a04f0*/  LDL.LU R22, [R1+0xb88] ;  /* 0x000b880001167983 */ /* 0x000ee40000300800 */
[----:B------:R-:W3:Y:S01]  /*a0500*/  LDL.LU R23, [R1+0xb8c] ;  /* 0x000b8c0001177983 */ /* 0x000ee20000300800 */
[----:B--2---:R-:W-:Y:S01]  /*a0510*/  STL.64 [R1+0x3898], R10 ;  /* 0x0038980a01007387 */ /* 0x004fe20000100a00 */
[----:B------:R-:W-:Y:S02]  /*a0520*/  STL.64 [R1+0x3890], R8 ;  /* 0x0038900801007387 */ /* 0x000fe40000100a00 */
[----:B-----5:R-:W-:Y:S02]  /*a0530*/  STL.64 [R1+0x3888], R6 ;  /* 0x0038880601007387 */ /* 0x020fe40000100a00 */
[----:B------:R-:W-:Y:S01]  /*a0540*/  STL.64 [R1+0x3880], R4 ;  /* 0x0038800401007387 */ /* 0x000fe20000100a00 */
[----:B------:R-:W-:Y:S01]  /*a0550*/  STL.64 [R1+0x3878], R250 ;  /* 0x003878fa01007387 */ /* 0x000fe20000100a00 */
[----:B------:R1:W-:Y:S03]  /*a0560*/  STL.64 [R1+0x3870], R248 ;  /* 0x003870f801007387 */ /* 0x0003e60000100a00 */
[----:B-1----:R-:W2:Y:S01]  /*a0570*/  LDL.LU R248, [R1+0xbf0] ;  /* 0x000bf00001f87983 */ /* 0x002ea20000300800 */
[----:B------:R-:W2:Y:S02]  /*a0580*/  LDL.LU R249, [R1+0xbf4] ;  /* 0x000bf40001f97983 */ /* 0x000ea40000300800 */
[----:B------:R-:W2:Y:S02]  /*a0590*/  LDL.LU R250, [R1+0xbf8] ;  /* 0x000bf80001fa7983 */ /* 0x000ea40000300800 */
[----:B------:R-:W2:Y:S01]  /*a05a0*/  LDL.LU R251, [R1+0xbfc] ;  /* 0x000bfc0001fb7983 */ /* 0x000ea20000300800 */
[----:B------:R-:W-:Y:S01]  /*a05b0*/  STL.64 [R1+0x3868], R246 ;  /* 0x003868f601007387 */ /* 0x000fe20000100a00 */
[----:B------:R1:W-:Y:S03]  /*a05c0*/  STL.64 [R1+0x3860], R244 ;  /* 0x003860f401007387 */ /* 0x0003e60000100a00 */
[----:B-1----:R-:W5:Y:S01]  /*a05d0*/  LDL.LU R244, [R1+0xb70] ;  /* 0x000b700001f47983 */ /* 0x002f620000300800 */
[----:B------:R-:W5:Y:S02]  /*a05e0*/  LDL.LU R245, [R1+0xb74] ;  /* 0x000b740001f57983 */ /* 0x000f640000300800 */
[----:B------:R-:W5:Y:S02]  /*a05f0*/  LDL.LU R246, [R1+0xb78] ;  /* 0x000b780001f67983 */ /* 0x000f640000300800 */
[----:B------:R-:W5:Y:S01]  /*a0600*/  LDL.LU R247, [R1+0xb7c] ;  /* 0x000b7c0001f77983 */ /* 0x000f620000300800 */
[----:B------:R-:W-:Y:S01]  /*a0610*/  MOV R18, R145 ;  /* 0x0000009100127202 */ /* 0x000fe20000000f00 */
[----:B------:R-:W-:-:S02]  /*a0620*/  IMAD.MOV.U32 R19, RZ, RZ, R144 ;  /* 0x000000ffff137224 */ /* 0x000fc400078e0090 */
[----:B------:R-:W-:Y:S01]  /*a0630*/  IMAD.MOV.U32 R10, RZ, RZ, R137 ;  /* 0x000000ffff0a7224 */ /* 0x000fe200078e0089 */
[----:B------:R-:W-:Y:S01]  /*a0640*/  MOV R11, R136 ;  /* 0x00000088000b7202 */ /* 0x000fe20000000f00 */
[----:B------:R-:W-:Y:S02]  /*a0650*/  IMAD.MOV.U32 R6, RZ, RZ, R133 ;  /* 0x000000ffff067224 */ /* 0x000fe400078e0085 */
[----:B------:R-:W-:Y:S01]  /*a0660*/  IMAD.MOV.U32 R7, RZ, RZ, R132 ;  /* 0x000000ffff077224 */ /* 0x000fe200078e0084 */
[----:B----4-:R-:W-:Y:S01]  /*a0670*/  STL [R1+0x36f4], R2 ;  /* 0x0036f40201007387 */ /* 0x010fe20000100800 */
        /* <DEDUP_REMOVED lines=12> */
[C---:B---3--:R-:W-:Y:S03]  /*a0740*/  HMMA.1688.F32.TF32 R16, R164.reuse, R18, R20 ;  /* 0x00000012a410723c */ /* 0x048fe60000081014 */
[----:B------:R-:W3:Y:S01]  /*a0750*/  LDL.LU.64 R22, [R1+0x38c8] ;  /* 0x0038c80001167983 */ /* 0x000ee20000300a00 */
[----:B------:R-:W4:Y:S11]  /*a0760*/  LDL.LU.64 R20, [R1+0x38c0] ;  /* 0x0038c00001147983 */ /* 0x000f360000300a00 */
[----:B------:R-:W-:Y:S08]  /*a0770*/  @!UPT UIADD3 URZ, URZ, URZ, URZ ;  /* 0x0000003f3f3ff290 */ /* 0x000ff0000fffe03f */
[----:B------:R-:W-:Y:S01]  /*a0780*/  STL.64 [R1+0x760], R16 ;  /* 0x0007601001007387 */ /* 0x000fe20000100a00 */
[----:B------:R1:W-:Y:S03]  /*a0790*/  STL.64 [R1+0x768], R18 ;  /* 0x0007681201007387 */ /* 0x0003e60000100a00 */
[----:B-1----:R-:W3:Y:S01]  /*a07a0*/  LDL.LU.64 R18, [R1+0x38b8] ;  /* 0x0038b80001127983 */ /* 0x002ee20000300a00 */
[----:B------:R-:W3:Y:S01]  /*a07b0*/  LDL.LU.64 R16, [R1+0x38b0] ;  /* 0x0038b00001107983 */ /* 0x000ee20000300a00 */
[C---:B-----5:R-:W-:Y:S08]  /*a07c0*/  HMMA.1688.F32.TF32 R244, R164.reuse, R10, R244 ;  /* 0x0000000aa4f4723c */ /* 0x060ff000000810f4 */
[C---:B------:R-:W-:Y:S08]  /*a07d0*/  HMMA.1688.F32.TF32 R8, R164.reuse, R242, R12 ;  /* 0x000000f2a408723c */ /* 0x040ff0000008100c */
[----:B--2---:R-:W-:Y:S01]  /*a07e0*/  HMMA.1688.F32.TF32 R4, R164, R6, R248 ;  /* 0x00000006a404723c */ /* 0x004fe200000810f8 */
[----:B------:R-:W-:Y:S04]  /*a07f0*/  LDS R242, [R161+0x36000] ;  /* 0x03600000a1f27984 */ /* 0x000fe80000000800 */
[----:B------:R-:W1:Y:S04]  /*a0800*/  LDS R243, [R189+0x36000] ;  /* 0x03600000bdf37984 */ /* 0x000e680000000800 */
[----:B------:R2:W-:Y:S01]  /*a0810*/  STL.64 [R1+0x680], R244 ;  /* 0x000680f401007387 */ /* 0x0005e20000100a00 */
[----:B------:R5:W-:Y:S02]  /*a0820*/  STL.64 [R1+0x688], R246 ;  /* 0x000688f601007387 */ /* 0x000be40000100a00 */
[----:B------:R-:W3:Y:S02]  /*a0830*/  LDL.LU R12, [R1+0xbe0] ;  /* 0x000be000010c7983 */ /* 0x000ee40000300800 */
[----:B------:R-:W3:Y:S01]  /*a0840*/  LDL.LU R13, [R1+0xbe4] ;  /* 0x000be400010d7983 */ /* 0x000ee20000300800 */
[----:B------:R-:W3:Y:S01]  /*a0850*/  LDL.LU R14, [R1+0xbe8] ;  /* 0x000be800010e7983 */ /* 0x000ee20000300800 */
[----:B------:R-:W3:Y:S01]  /*a0860*/  LDL.LU R15, [R1+0xbec] ;  /* 0x000bec00010f7983 */ /* 0x000ee20000300800 */
[----:B------:R-:W-:Y:S01]  /*a0870*/  MOV R252, R8 ;  /* 0x0000000800fc7202 */ /* 0x000fe20000000f00 */
[----:B------:R-:W-:Y:S01]  /*a0880*/  IMAD.MOV.U32 R191, RZ, RZ, R9 ;  /* 0x000000ffffbf7224 */ /* 0x000fe200078e0009 */
[----:B------:R-:W4:Y:S01]  /*a0890*/  LDL.LU R8, [R1+0xbd0] ;  /* 0x000bd00001087983 */ /* 0x000f220000300800 */
[----:B------:R-:W-:-:S02]  /*a08a0*/  IMAD.MOV.U32 R190, RZ, RZ, R10 ;  /* 0x000000ffffbe7224 */ /* 0x000fc400078e000a */
[----:B------:R-:W4:Y:S01]  /*a08b0*/  LDL.LU R9, [R1+0xbd4] ;  /* 0x000bd40001097983 */ /* 0x000f220000300800 */
[----:B------:R-:W-:Y:S01]  /*a08c0*/  MOV R188, R11 ;  /* 0x0000000b00bc7202 */ /* 0x000fe20000000f00 */
[----:B------:R-:W4:Y:S01]  /*a08d0*/  LDL.LU R10, [R1+0xbd8] ;  /* 0x000bd800010a7983 */ /* 0x000f220000300800 */
[----:B------:R-:W4:Y:S03]  /*a08e0*/  LDL.LU R11, [R1+0xbdc] ;  /* 0x000bdc00010b7983 */ /* 0x000f260000300800 */
[----:B------:R-:W-:Y:S01]  /*a08f0*/  STL [R1+0x384c], R188 ;  /* 0x00384cbc01007387 */ /* 0x000fe20000100800 */
[----:B------:R-:W-:Y:S02]  /*a0900*/  STL [R1+0x3848], R190 ;  /* 0x003848be01007387 */ /* 0x000fe40000100800 */
[----:B------:R-:W-:Y:S02]  /*a0910*/  STL [R1+0x3844], R191 ;  /* 0x003844bf01007387 */ /* 0x000fe40000100800 */
[----:B------:R-:W-:Y:S02]  /*a0920*/  STL [R1+0x3840], R252 ;  /* 0x003840fc01007387 */ /* 0x000fe40000100800 */
[----:B------:R-:W-:-:S02]  /*a0930*/  IMAD.MOV.U32 R163, RZ, RZ, R4 ;  /* 0x000000ffffa37224 */ /* 0x000fc400078e0004 */
[----:B------:R-:W-:Y:S01]  /*a0940*/  IMAD.MOV.U32 R162, RZ, RZ, R5 ;  /* 0x000000ffffa27224 */ /* 0x000fe200078e0005 */
[----:B------:R-:W4:Y:S01]  /*a0950*/  LDL.LU R4, [R1+0xbc0] ;  /* 0x000bc00001047983 */ /* 0x000f220000300800 */
[----:B------:R-:W-:Y:S01]  /*a0960*/  MOV R160, R6 ;  /* 0x0000000600a07202 */ /* 0x000fe20000000f00 */
[----:B------:R-:W4:Y:S02]  /*a0970*/  LDL.LU R5, [R1+0xbc4] ;  /* 0x000bc40001057983 */ /* 0x000f240000300800 */
[----:B------:R-:W-:Y:S01]  /*a0980*/  IMAD.MOV.U32 R149, RZ, RZ, R7 ;  /* 0x000000ffff957224 */ /* 0x000fe200078e0007 */
[----:B------:R-:W4:Y:S01]  /*a0990*/  LDL.LU R6, [R1+0xbc8] ;  /* 0x000bc80001067983 */ /* 0x000f220000300800 */
[----:B------:R-:W4:Y:S02]  /*a09a0*/  LDL.LU R7, [R1+0xbcc] ;  /* 0x000bcc0001077983 */ /* 0x000f240000300800 */
[----:B--2---:R-:W2:Y:S02]  /*a09b0*/  LDL.LU R244, [R1+0xba0] ;  /* 0x000ba00001f47983 */ /* 0x004ea40000300800 */
[----:B------:R-:W2:Y:S01]  /*a09c0*/  LDL.LU R245, [R1+0xba4] ;  /* 0x000ba40001f57983 */ /* 0x000ea20000300800 */
[----:B-----5:R-:W2:Y:S01]  /*a09d0*/  LDL.LU R246, [R1+0xba8] ;  /* 0x000ba80001f67983 */ /* 0x020ea20000300800 */
[----:B------:R-:W2:Y:S02]  /*a09e0*/  LDL.LU R247, [R1+0xbac] ;  /* 0x000bac0001f77983 */ /* 0x000ea40000300800 */
[----:B------:R-:W5:Y:S02]  /*a09f0*/  LDL.LU R248, [R1+0xbb0] ;  /* 0x000bb00001f87983 */ /* 0x000f640000300800 */
[----:B------:R-:W5:Y:S01]  /*a0a00*/  LDL.LU R249, [R1+0xbb4] ;  /* 0x000bb40001f97983 */ /* 0x000f620000300800 */
[----:B------:R-:W5:Y:S01]  /*a0a10*/  LDL.LU R250, [R1+0xbb8] ;  /* 0x000bb80001fa7983 */ /* 0x000f620000300800 */
[----:B------:R-:W5:Y:S02]  /*a0a20*/  LDL.LU R251, [R1+0xbbc] ;  /* 0x000bbc0001fb7983 */ /* 0x000f640000300800 */
[----:B------:R-:W-:Y:S02]  /*a0a30*/  STL [R1+0x385c], R149 ;  /* 0x00385c9501007387 */ /* 0x000fe40000100800 */
[----:B------:R-:W-:Y:S01]  /*a0a40*/  STL [R1+0x3858], R160 ;  /* 0x003858a001007387 */ /* 0x000fe20000100800 */
[----:B------:R-:W-:Y:S01]  /*a0a50*/  STL [R1+0x3854], R162 ;  /* 0x003854a201007387 */ /* 0x000fe20000100800 */
[----:B------:R-:W-:Y:S01]  /*a0a60*/  STL [R1+0x3850], R163 ;  /* 0x003850a301007387 */ /* 0x000fe20000100800 */
[C---:B---3--:R-:W-:Y:S08]  /*a0a70*/  HMMA.1688.F32.TF32 R12, R164.reuse, R158, R12 ;  /* 0x0000009ea40c723c */ /* 0x048ff0000008100c */
[----:B----4-:R-:W-:Y:S11]  /*a0a80*/  HMMA.1688.F32.TF32 R8, R164, R154, R8 ;  /* 0x0000009aa408723c */ /* 0x010ff60000081008 */
[----:B------:R-:W-:Y:S05]  /*a0a90*/  @!UPT UIADD3 URZ, URZ, URZ, URZ ;  /* 0x0000003f3f3ff290 */ /* 0x000fea000fffe03f */
[----:B------:R-:W-:Y:S02]  /*a0aa0*/  IMAD.MOV.U32 R144, RZ, RZ, R14 ;  /* 0x000000ffff907224 */ /* 0x000fe400078e000e */
[----:B------:R-:W-:Y:S02]  /*a0ab0*/  IMAD.MOV.U32 R141, RZ, RZ, R15 ;  /* 0x000000ffff8d7224 */ /* 0x000fe400078e000f */
[----:B------:R-:W-:Y:S01]  /*a0ac0*/  IMAD.MOV.U32 R148, RZ, RZ, R12 ;  /* 0x000000ffff947224 */ /* 0x000fe200078e000c */
[----:B------:R-:W-:Y:S01]  /*a0ad0*/  MOV R145, R13 ;  /* 0x0000000d00917202 */ /* 0x000fe20000000f00 */
[----:B------:R-:W3:Y:S01]  /*a0ae0*/  LDL.LU.64 R14, [R1+0x38a8] ;  /* 0x0038a800010e7983 */ /* 0x000ee20000300a00 */
[----:B------:R-:W4:Y:S02]  /*a0af0*/  LDL.LU.64 R12, [R1+0x38a0] ;  /* 0x0038a000010c7983 */ /* 0x000f240000300a00 */
[----:B------:R1:W-:Y:S02]  /*a0b00*/  STL.64 [R1+0x3830], R158 ;  /* 0x0038309e01007387 */ /* 0x0003e40000100a00 */
[----:B------:R-:W3:Y:S01]  /*a0b10*/  LDL.LU R156, [R1+0xb90] ;  /* 0x000b9000019c7983 */ /* 0x000ee20000300800 */
[----:B------:R-:W3:Y:S01]  /*a0b20*/  LDL.LU R157, [R1+0xb94] ;  /* 0x000b9400019d7983 */ /* 0x000ee20000300800 */
[----:B------:R-:W-:Y:S01]  /*a0b30*/  IMAD.MOV.U32 R136, RZ, RZ, R10 ;  /* 0x000000ffff887224 */ /* 0x000fe200078e000a */
[----:B------:R-:W-:-:S02]  /*a0b40*/  MOV R133, R11 ;  /* 0x0000000b00857202 */ /* 0x000fc40000000f00 */
[----:B------:R-:W-:Y:S01]  /*a0b50*/  MOV R140, R8 ;  /* 0x00000008008c7202 */ /* 0x000fe20000000f00 */
[----:B------:R-:W-:Y:S01]  /*a0b60*/  IMAD.MOV.U32 R137, RZ, RZ, R9 ;  /* 0x000000ffff897224 */ /* 0x000fe200078e0009 */
[----:B-1----:R-:W3:Y:S01]  /*a0b70*/  LDL.LU R158, [R1+0xb98] ;  /* 0x000b9800019e7983 */ /* 0x002ee20000300800 */
[----:B------:R-:W3:Y:S02]  /*a0b80*/  LDL.LU R159, [R1+0xb9c] ;  /* 0x000b9c00019f7983 */ /* 0x000ee40000300800 */
[----:B------:R-:W4:Y:S02]  /*a0b90*/  LDL.LU.64 R10, [R1+0x3898] ;  /* 0x00389800010a7983 */ /* 0x000f240000300a00 */
[----:B------:R-:W4:Y:S01]  /*a0ba0*/  LDL.LU.64 R8, [R1+0x3890] ;  /* 0x0038900001087983 */ /* 0x000f220000300a00 */
[----:B------:R1:W-:Y:S01]  /*a0bb0*/  STL.64 [R1+0x3838], R154 ;  /* 0x0038389a01007387 */ /* 0x0003e20000100a00 */
[----:B------:R-:W4:Y:S02]  /*a0bc0*/  LDL.LU R152, [R1+0xb50] ;  /* 0x000b500001987983 */ /* 0x000f240000300800 */
[----:B------:R-:W4:Y:S01]  /*a0bd0*/  LDL.LU R153, [R1+0xb54] ;  /* 0x000b540001997983 */ /* 0x000f220000300800 */
[----:B-1----:R-:W4:Y:S01]  /*a0be0*/  LDL.LU R154, [R1+0xb58] ;  /* 0x000b5800019a7983 */ /* 0x002f220000300800 */
[----:B------:R-:W4:Y:S01]  /*a0bf0*/  LDL.LU R155, [R1+0xb5c] ;  /* 0x000b5c00019b7983 */ /* 0x000f220000300800 */
[----:B------:R-:W-:Y:S11]  /*a0c00*/  HMMA.1688.F32.TF32 R4, R164, R150, R4 ;  /* 0x00000096a404723c */ /* 0x000ff60000081004 */
[----:B------:R-:W-:Y:S11]  /*a0c10*/  @!UPT UIADD3 URZ, URZ, URZ, URZ ;  /* 0x0000003f3f3ff290 */ /* 0x000ff6000fffe03f */
[----:B------:R-:W-:Y:S02]  /*a0c20*/  @!UPT UIADD3 URZ, URZ, URZ, URZ ;  /* 0x0000003f3f3ff290 */ /* 0x000fe4000fffe03f */
[----:B------:R-:W-:Y:S01]  /*a0c30*/  MOV R2, R6 ;  /* 0x0000000600027202 */ /* 0x000fe20000000f00 */
[----:B------:R-:W-:Y:S02]  /*a0c40*/  IMAD.MOV.U32 R0, RZ, RZ, R7 ;  /* 0x000000ffff007224 */ /* 0x000fe400078e0007 */
[----:B------:R-:W-:Y:S02]  /*a0c50*/  IMAD.MOV.U32 R132, RZ, RZ, R4 ;  /* 0x000000ffff847224 */ /* 0x000fe400078e0004 */
[----:B------:R-:W-:Y:S01]  /*a0c60*/  IMAD.MOV.U32 R3, RZ, RZ, R5 ;  /* 0x000000ffff037224 */ /* 0x000fe200078e0005 */
[----:B------:R-:W4:Y:S01]  /*a0c70*/  LDL.LU.64 R6, [R1+0x3888] ;  /* 0x0038880001067983 */ /* 0x000f220000300a00 */
[----:B------:R-:W4:Y:S01]  /*a0c80*/  LDL.LU.64 R4, [R1+0x3880] ;  /* 0x0038800001047983 */ /* 0x000f220000300a00 */
[C---:B------:R-:W-:Y:S08]  /*a0c90*/  HMMA.1688.F32.TF32 R232, R236.reuse, R128, R232 ;  /* 0x00000080ece8723c */ /* 0x040ff000000810e8 */
[----:B------:R-:W-:Y:S08]  /*a0ca0*/  HMMA.1688.F32.TF32 R228, R236, R124, R228 ;  /* 0x0000007cece4723c */ /* 0x000ff000000810e4 */
[C---:B-----5:R-:W-:Y:S08]  /*a0cb0*/  HMMA.1688.F32.TF32 R248, R164.reuse, R146, R248 ;  /* 0x00000092a4f8723c */ /* 0x060ff000000810f8 */
[----:B--2---:R-:W-:Y:S08]  /*a0cc0*/  HMMA.1688.F32.TF32 R244, R164, R142, R244 ;  /* 0x0000008ea4f4723c */ /* 0x004ff000000810f4 */
        /* <DEDUP_REMOVED lines=33> */
[----:B------:R-:W-:Y:S01]  /*a0ee0*/  HMMA.1688.F32.TF32 R168, R240, R70, R168 ;  /* 0x00000046f0a8723c */ /* 0x000fe200000810a8 */
[----:B------:R-:W-:-:S02]  /*a0ef0*/  IMAD.MOV.U32 R162, RZ, RZ, R250 ;  /* 0x000000ffffa27224 */ /* 0x000fc400078e00fa */
[----:B------:R-:W-:Y:S02]  /*a0f00*/  IMAD.MOV.U32 R163, RZ, RZ, R251 ;  /* 0x000000ffffa37224 */ /* 0x000fe400078e00fb */
[----:B------:R-:W-:Y:S01]  /*a0f10*/  IMAD.MOV.U32 R149, RZ, RZ, R248 ;  /* 0x000000ffff957224 */ /* 0x000fe200078e00f8 */
[----:B------:R-:W-:Y:S01]  /*a0f20*/  MOV R160, R249 ;  /* 0x000000f900a07202 */ /* 0x000fe20000000f00 */
[----:B------:R-:W2:Y:S01]  /*a0f30*/  LDL.LU.64 R250, [R1+0x3878] ;  /* 0x0038780001fa7983 */ /* 0x000ea20000300a00 */
[----:B------:R-:W2:Y:S02]  /*a0f40*/  LDL.LU.64 R248, [R1+0x3870] ;  /* 0x0038700001f87983 */ /* 0x000ea40000300a00 */
[----:B------:R-:W-:Y:S01]  /*a0f50*/  IMAD.MOV.U32 R191, RZ, RZ, R246 ;  /* 0x000000ffffbf7224 */ /* 0x000fe200078e00f6 */
[----:B------:R-:W-:Y:S02]  /*a0f60*/  MOV R252, R247 ;  /* 0x000000f700fc7202 */ /* 0x000fe40000000f00 */
[----:B------:R-:W-:Y:S01]  /*a0f70*/  MOV R188, R244 ;  /* 0x000000f400bc7202 */ /* 0x000fe20000000f00 */
[----:B------:R-:W-:Y:S01]  /*a0f80*/  IMAD.MOV.U32 R190, RZ, RZ, R245 ;  /* 0x000000ffffbe7224 */ /* 0x000fe200078e00f5 */
[----:B------:R-:W5:Y:S01]  /*a0f90*/  LDL.LU.64 R246, [R1+0x3868] ;  /* 0x0038680001f67983 */ /* 0x000f620000300a00 */
[----:B------:R-:W5:Y:S03]  /*a0fa0*/  LDL.LU.64 R244, [R1+0x3860] ;  /* 0x0038600001f47983 */ /* 0x000f660000300a00 */
[----:B------:R-:W-:Y:S04]  /*a0fb0*/  LDS R240, [R161+0x30080] ;  /* 0x03008000a1f07984 */ /* 0x000fe80000000800 */
[----:B------:R-:W-:Y:S04]  /*a0fc0*/  LDS R242, [R161+0x32080] ;  /* 0x03208000a1f27984 */ /* 0x000fe80000000800 */
[----:B------:R-:W-:Y:S04]  /*a0fd0*/  LDS R241, [R189+0x30080] ;  /* 0x03008000bdf17984 */ /* 0x000fe80000000800 */
[----:B------:R-:W-:Y:S01]  /*a0fe0*/  LDS R243, [R189+0x32080] ;  /* 0x03208000bdf37984 */ /* 0x000fe20000000800 */
[C---:B---3--:R-:W-:Y:S08]  /*a0ff0*/  HMMA.1688.F32.TF32 R156, R164.reuse, R138, R156 ;  /* 0x0000008aa49c723c */ /* 0x048ff0000008109c */
[----:B----4-:R-:W-:Y:S01]  /*a1000*/  HMMA.1688.F32.TF32 R152, R164, R134, R152 ;  /* 0x00000086a498723c */ /* 0x010fe20000081098 */
[----:B------:R-:W-:Y:S04]  /*a1010*/  LDS R164, [R161+0x38000] ;  /* 0x03800000a1a47984 */ /* 0x000fe80000000800 */
[----:B------:R-:W-:Y:S04]  /*a1020*/  LDS R166, [R161+0x3a000] ;  /* 0x03a00000a1a67984 */ /* 0x000fe80000000800 */
[----:B------:R-:W-:Y:S04]  /*a1030*/  LDS R165, [R189+0x38000] ;  /* 0x03800000bda57984 */ /* 0x000fe80000000800 */
[----:B------:R-:W1:Y:S02]  /*a1040*/  LDS R167, [R189+0x3a000] ;  /* 0x03a00000bda77984 */ /* 0x000e640000000800 */
        /* <DEDUP_REMOVED lines=20> */
[----:B------:R-:W-:Y:S01]  /*a1190*/  STL.64 [R1+0x16b0], R232 ;  /* 0x0016b0e801007387 */ /* 0x000fe20000100a00 */
[----:B------:R-:W-:Y:S05]  /*a11a0*/  STL.64 [R1+0x16b8], R234 ;  /* 0x0016b8ea01007387 */ /* 0x000fea0000100a00 */
[----:B------:R-:W-:Y:S02]  /*a11b0*/  STL.64 [R1+0x16a0], R164 ;  /* 0x0016a0a401007387 */ /* 0x000fe40000100a00 */
[----:B------:R1:W-:Y:S02]  /*a11c0*/  STL.64 [R1+0x16a8], R166 ;  /* 0x0016a8a601007387 */ /* 0x0003e40000100a00 */
[C---:B-1----:R-:W-:Y:S04]  /*a11d0*/  HMMA.1688.F32.TF32 R164, R236.reuse, R50, R216 ;  /* 0x00000032eca4723c */ /* 0x042fe800000810d8 */
[----:B------:R-:W-:Y:S01]  /*a11e0*/  STL.64 [R1+0x1690], R224 ;  /* 0x001690e001007387 */ /* 0x000fe20000100a00 */
[----:B------:R-:W-:Y:S03]  /*a11f0*/  STL.64 [R1+0x1698], R226 ;  /* 0x001698e201007387 */ /* 0x000fe60000100a00 */
[C---:B------:R-:W-:Y:S04]  /*a1200*/  HMMA.1688.F32.TF32 R212, R236.reuse, R46, R212 ;  /* 0x0000002eecd4723c */ /* 0x040fe800000810d4 */
[----:B------:R-:W-:Y:S01]  /*a1210*/  STL.64 [R1+0x1680], R220 ;  /* 0x001680dc01007387 */ /* 0x000fe20000100a00 */
[----:B------:R-:W-:Y:S03]  /*a1220*/  STL.64 [R1+0x1688], R222 ;  /* 0x001688de01007387 */ /* 0x000fe60000100a00 */
[C---:B------:R-:W-:Y:S07]  /*a1230*/  HMMA.1688.F32.TF32 R208, R236.reuse, R42, R208 ;  /* 0x0000002aecd0723c */ /* 0x040fee00000810d0 */
[----:B------:R-:W-:Y:S01]  /*a1240*/  STL.64 [R1+0x1670], R164 ;  /* 0x001670a401007387 */ /* 0x000fe20000100a00 */
[----:B------:R1:W-:Y:S02]  /*a1250*/  STL.64 [R1+0x1678], R166 ;  /* 0x001678a601007387 */ /* 0x0003e40000100a00 */
[C---:B-1----:R-:W-:Y:S08]  /*a1260*/  HMMA.1688.F32.TF32 R164, R236.reuse, R38, R204 ;  /* 0x00000026eca4723c */ /* 0x042ff000000810cc */
[C---:B------:R-:W-:Y:S08]  /*a1270*/  HMMA.1688.F32.TF32 R204, R236.reuse, R34, R200 ;  /* 0x00000022eccc723c */ /* 0x040ff000000810c8 */
[C---:B------:R-:W-:Y:S08]  /*a1280*/  HMMA.1688.F32.TF32 R200, R236.reuse, R30, R196 ;  /* 0x0000001eecc8723c */ /* 0x040ff000000810c4 */
[C---:B------:R-:W-:Y:S08]  /*a1290*/  HMMA.1688.F32.TF32 R196, R236.reuse, R26, R192 ;  /* 0x0000001aecc4723c */ /* 0x040ff000000810c0 */
[C---:B------:R-:W-:Y:S01]  /*a12a0*/  HMMA.1688.F32.TF32 R184, R236.reuse, R22, R184 ;  /* 0x00000016ecb8723c */ /* 0x040fe200000810b8 */
[----:B------:R-:W-:Y:S01]  /*a12b0*/  STL.64 [R1+0x1660], R212 ;  /* 0x001660d401007387 */ /* 0x000fe20000100a00 */
[----:B------:R-:W-:Y:S02]  /*a12c0*/  STL.64 [R1+0x1668], R214 ;  /* 0x001668d601007387 */ /* 0x000fe40000100a00 */
[----:B------:R-:W3:Y:S02]  /*a12d0*/  LDL.LU R228, [R1+0xf0] ;  /* 0x0000f00001e47983 */ /* 0x000ee40000300800 */
[----:B------:R-:W-:Y:S01]  /*a12e0*/  STL.64 [R1+0x1650], R208 ;  /* 0x001650d001007387 */ /* 0x000fe20000100a00 */
[----:B------:R-:W-:Y:S04]  /*a12f0*/  STL.64 [R1+0x1658], R210 ;  /* 0x001658d201007387 */ /* 0x000fe80000100a00 */
[----:B------:R-:W-:Y:S01]  /*a1300*/  STL.64 [R1+0x1640], R164 ;  /* 0x001640a401007387 */ /* 0x000fe20000100a00 */
[----:B------:R-:W-:Y:S02]  /*a1310*/  STL.64 [R1+0x1648], R166 ;  /* 0x001648a601007387 */ /* 0x000fe40000100a00 */
[----:B------:R-:W3:Y:S02]  /*a1320*/  LDL.LU R229, [R1+0xf4] ;  /* 0x0000f40001e57983 */ /* 0x000ee40000300800 */
[----:B------:R-:W3:Y:S01]  /*a1330*/  LDL.LU R230, [R1+0xf8] ;  /* 0x0000f80001e67983 */ /* 0x000ee20000300800 */
[----:B------:R-:W3:Y:S01]  /*a1340*/  LDL.LU R231, [R1+0xfc] ;  /* 0x0000fc0001e77983 */ /* 0x000ee20000300800 */
[----:B------:R-:W-:Y:S02]  /*a1350*/  STL.64 [R1+0x16d0], R204 ;  /* 0x0016d0cc01007387 */ /* 0x000fe40000100a00 */
[----:B------:R-:W-:Y:S02]  /*a1360*/  STL.64 [R1+0x16d8], R206 ;  /* 0x0016d8ce01007387 */ /* 0x000fe40000100a00 */
[----:B------:R-:W4:Y:S01]  /*a1370*/  LDL.LU R192, [R1+0x3b0] ;  /* 0x0003b00001c07983 */ /* 0x000f220000300800 */
[----:B------:R-:W-:Y:S01]  /*a1380*/  STL.64 [R1+0x16c0], R200 ;  /* 0x0016c0c801007387 */ /* 0x000fe20000100a00 */
[----:B------:R-:W-:Y:S02]  /*a1390*/  STL.64 [R1+0x16c8], R202 ;  /* 0x0016c8ca01007387 */ /* 0x000fe40000100a00 */
[----:B------:R1:W-:Y:S02]  /*a13a0*/  STL.64 [R1+0x1710], R196 ;  /* 0x001710c401007387 */ /* 0x0003e40000100a00 */
[----:B------:R2:W-:Y:S01]  /*a13b0*/  STL.64 [R1+0x1718], R198 ;  /* 0x001718c601007387 */ /* 0x0005e20000100a00 */
[----:B------:R-:W4:Y:S01]  /*a13c0*/  LDL.LU R193, [R1+0x3b4] ;  /* 0x0003b40001c17983 */ /* 0x000f220000300800 */
[----:B------:R-:W4:Y:S02]  /*a13d0*/  LDL.LU R194, [R1+0x3b8] ;  /* 0x0003b80001c27983 */ /* 0x000f240000300800 */
[----:B------:R-:W4:Y:S01]  /*a13e0*/  LDL.LU R195, [R1+0x3bc] ;  /* 0x0003bc0001c37983 */ /* 0x000f220000300800 */
[C---:B------:R-:W-:Y:S08]  /*a13f0*/  HMMA.1688.F32.TF32 R180, R236.reuse, R18, R180 ;  /* 0x00000012ecb4723c */ /* 0x040ff000000810b4 */
[C---:B------:R-:W-:Y:S08]  /*a1400*/  HMMA.1688.F32.TF32 R176, R236.reuse, R14, R176 ;  /* 0x0000000eecb0723c */ /* 0x040ff000000810b0 */
[C---:B------:R-:W-:Y:S01]  /*a1410*/  HMMA.1688.F32.TF32 R172, R236.reuse, R10, R172 ;  /* 0x0000000aecac723c */ /* 0x040fe200000810ac */
[----:B------:R-:W-:Y:S04]  /*a1420*/  LDS R164, [R161+0x34080] ;  /* 0x03408000a1a47984 */ /* 0x000fe80000000800 */
[----:B------:R-:W-:Y:S04]  /*a1430*/  LDS R166, [R161+0x36080] ;  /* 0x03608000a1a67984 */ /* 0x000fe80000000800 */
[----:B-1----:R-:W3:Y:S01]  /*a1440*/  LDL.LU R196, [R1+0x430] ;  /* 0x0004300001c47983 */ /* 0x002ee20000300800 */
[----:B------:R1:W-:Y:S02]  /*a1450*/  STL.64 [R1+0x1700], R184 ;  /* 0x001700b801007387 */ /* 0x0003e40000100a00 */
[----:B------:R1:W-:Y:S02]  /*a1460*/  STL.64 [R1+0x1708], R186 ;  /* 0x001708ba01007387 */ /* 0x0003e40000100a00 */
[----:B------:R-:W3:Y:S01]  /*a1470*/  LDL.LU R197, [R1+0x434] ;  /* 0x0004340001c57983 */ /* 0x000ee20000300800 */
[----:B--2---:R-:W3:Y:S01]  /*a1480*/  LDL.LU R198, [R1+0x438] ;  /* 0x0004380001c67983 */ /* 0x004ee20000300800 */
        /* <DEDUP_REMOVED lines=30> */
[----:B------:R-:W5:Y:S01]  /*a1670*/  LDL.LU R201, [R1+0x3f4] ;  /* 0x0003f40001c97983 */ /* 0x000f620000300800 */
[----:B------:R-:W5:Y:S01]  /*a1680*/  LDL.LU R202, [R1+0x3f8] ;  /* 0x0003f80001ca7983 */ /* 0x000f620000300800 */
[----:B------:R-:W5:Y:S02]  /*a1690*/  LDL.LU R203, [R1+0x3fc] ;  /* 0x0003fc0001cb7983 */ /* 0x000f640000300800 */
[----:B-1----:R-:W5:Y:S02]  /*a16a0*/  LDL.LU R184, [R1+0x3c0] ;  /* 0x0003c00001b87983 */ /* 0x002f640000300800 */
[----:B------:R-:W5:Y:S01]  /*a16b0*/  LDL.LU R185, [R1+0x3c4] ;  /* 0x0003c40001b97983 */ /* 0x000f620000300800 */
[----:B------:R-:W5:Y:S01]  /*a16c0*/  LDL.LU R186, [R1+0x3c8] ;  /* 0x0003c80001ba7983 */ /* 0x000f620000300800 */
[----:B------:R-:W5:Y:S02]  /*a16d0*/  LDL.LU R187, [R1+0x3cc] ;  /* 0x0003cc0001bb7983 */ /* 0x000f640000300800 */
[----:B------:R1:W-:Y:S02]  /*a16e0*/  STL.64 [R1+0x1750], R180 ;  /* 0x001750b401007387 */ /* 0x0003e40000100a00 */
[----:B------:R1:W-:Y:S01]  /*a16f0*/  STL.64 [R1+0x1758], R182 ;  /* 0x001758b601007387 */ /* 0x0003e20000100a00 */
[----:B------:R-:W-:Y:S04]  /*a1700*/  LDS R165, [R189+0x34080] ;  /* 0x03408000bda57984 */ /* 0x000fe80000000800 */
[----:B------:R-:W2:Y:S04]  /*a1710*/  LDS R167, [R189+0x36080] ;  /* 0x03608000bda77984 */ /* 0x000ea80000000800 */
[----:B-1----:R-:W5:Y:S01]  /*a1720*/  LDL.LU R180, [R1+0x3d0] ;  /* 0x0003d00001b47983 */ /* 0x002f620000300800 */
[----:B------:R-:W5:Y:S02]  /*a1730*/  LDL.LU R181, [R1+0x3d4] ;  /* 0x0003d40001b57983 */ /* 0x000f640000300800 */
[----:B------:R-:W5:Y:S02]  /*a1740*/  LDL.LU R182, [R1+0x3d8] ;  /* 0x0003d80001b67983 */ /* 0x000f640000300800 */
[----:B------:R-:W5:Y:S01]  /*a1750*/  LDL.LU R183, [R1+0x3dc] ;  /* 0x0003dc0001b77983 */ /* 0x000f620000300800 */
[----:B------:R1:W-:Y:S01]  /*a1760*/  STL.64 [R1+0x1740], R176 ;  /* 0x001740b001007387 */ /* 0x0003e20000100a00 */
[----:B------:R1:W-:Y:S01]  /*a1770*/  STL.64 [R1+0x1748], R178 ;  /* 0x001748b201007387 */ /* 0x0003e20000100a00 */
[----:B------:R-:W-:Y:S02]  /*a1780*/  HMMA.1688.F32.TF32 R236, R236, R6, R168 ;  /* 0x00000006ecec723c */ /* 0x000fe400000810a8 */
[----:B-1----:R-:W5:Y:S01]  /*a1790*/  LDL.LU R176, [R1+0x3e0] ;  /* 0x0003e00001b07983 */ /* 0x002f620000300800 */
[----:B------:R-:W5:Y:S02]  /*a17a0*/  LDL.LU R177, [R1+0x3e4] ;  /* 0x0003e40001b17983 */ /* 0x000f640000300800 */
[----:B------:R-:W5:Y:S02]  /*a17b0*/  LDL.LU R178, [R1+0x3e8] ;  /* 0x0003e80001b27983 */ /* 0x000f640000300800 */
[----:B------:R-:W5:Y:S01]  /*a17c0*/  LDL.LU R179, [R1+0x3ec] ;  /* 0x0003ec0001b37983 */ /* 0x000f620000300800 */
[----:B------:R1:W-:Y:S01]  /*a17d0*/  STL.64 [R1+0x1780], R172 ;  /* 0x001780ac01007387 */ /* 0x0003e20000100a00 */
[----:B------:R1:W-:Y:S03]  /*a17e0*/  STL.64 [R1+0x1788], R174 ;  /* 0x001788ae01007387 */ /* 0x0003e60000100a00 */
[----:B-1----:R-:W5:Y:S01]  /*a17f0*/  LDL.LU R172, [R1+0x410] ;  /* 0x0004100001ac7983 */ /* 0x002f620000300800 */
[----:B------:R-:W5:Y:S02]  /*a1800*/  LDL.LU R173, [R1+0x414] ;  /* 0x0004140001ad7983 */ /* 0x000f640000300800 */
[----:B------:R-:W5:Y:S02]  /*a1810*/  LDL.LU R174, [R1+0x418] ;  /* 0x0004180001ae7983 */ /* 0x000f640000300800 */
[----:B------:R-:W5:Y:S01]  /*a1820*/  LDL.LU R175, [R1+0x41c] ;  /* 0x00041c0001af7983 */ /* 0x000f620000300800 */
[----:B------:R-:W5:Y:S05]  /*a1830*/  LDL.LU R168, [R1+0x440] ;  /* 0x0004400001a87983 */ /* 0x000f6a0000300800 */
[----:B------:R-:W-:Y:S02]  /*a1840*/  STL.64 [R1+0x1770], R236 ;  /* 0x001770ec01007387 */ /* 0x000fe40000100a00 */
[----:B------:R1:W-:Y:S02]  /*a1850*/  STL.64 [R1+0x1778], R238 ;  /* 0x001778ee01007387 */ /* 0x0003e40000100a00 */
[----:B------:R-:W5:Y:S01]  /*a1860*/  LDL.LU R169, [R1+0x444] ;  /* 0x0004440001a97983 */ /* 0x000f620000300800 */
[----:B------:R-:W5:Y:S01]  /*a1870*/  LDL.LU R170, [R1+0x448] ;  /* 0x0004480001aa7983 */ /* 0x000f620000300800 */
[----:B------:R-:W5:Y:S01]  /*a1880*/  LDL.LU R171, [R1+0x44c] ;  /* 0x00044c0001ab7983 */ /* 0x000f620000300800 */
[C---:B----4-:R-:W-:Y:S08]  /*a1890*/  HMMA.1688.F32.TF32 R192, R240.reuse, R72, R192 ;  /* 0x00000048f0c0723c */ /* 0x050ff000000810c0 */
[C---:B--2---:R-:W-:Y:S08]  /*a18a0*/  HMMA.1688.F32.TF32 R232, R240.reuse, R128, R232 ;  /* 0x00000080f0e8723c */ /* 0x044ff000000810e8 */
[C---:B------:R-:W-:Y:S08]  /*a18b0*/  HMMA.1688.F32.TF32 R204, R240.reuse, R120, R204 ;  /* 0x00000078f0cc723c */ /* 0x040ff000000810cc */
[C---:B------:R-:W-:Y:S08]  /*a18c0*/  HMMA.1688.F32.TF32 R208, R240.reuse, R116, R208 ;  /* 0x00000074f0d0723c */ /* 0x040ff000000810d0 */
[C---:B------:R-:W-:Y:S08]  /*a18d0*/  HMMA.1688.F32.TF32 R212, R240.reuse, R112, R212 ;  /* 0x00000070f0d4723c */ /* 0x040ff000000810d4 */
[C---:B------:R-:W-:Y:S08]  /*a18e0*/  HMMA.1688.F32.TF32 R216, R240.reuse, R108, R216 ;  /* 0x0000006cf0d8723c */ /* 0x040ff000000810d8 */
[C---:B---3--:R-:W-:Y:S08]  /*a18f0*/  HMMA.1688.F32.TF32 R220, R240.reuse, R104, R220 ;  /* 0x00000068f0dc723c */ /* 0x048ff000000810dc */
[C---:B------:R-:W-:Y:S08]  /*a1900*/  HMMA.1688.F32.TF32 R224, R240.reuse, R100, R224 ;  /* 0x00000064f0e0723c */ /* 0x040ff000000810e0 */
[C---:B------:R-:W-:Y:S08]  /*a1910*/  HMMA.1688.F32.TF32 R196, R240.reuse, R92, R196 ;  /* 0x0000005cf0c4723c */ /* 0x040ff000000810c4 */
[C---:B-----5:R-:W-:Y:S08]  /*a1920*/  HMMA.1688.F32.TF32 R200, R240.reuse, R88, R200 ;  /* 0x00000058f0c8723c */ /* 0x060ff000000810c8 */
[----:B------:R-:W-:Y:S08]  /*a1930*/  HMMA.1688.F32.TF32 R184, R240, R76, R184 ;  /* 0x0000004cf0b8723c */ /* 0x000ff000000810b8 */
[----:B------:R-:W-:Y:S08]  /*a1940*/  HMMA.1688.F32.TF32 R232, R164, R130, R232 ;  /* 0x00000082a4e8723c */ /* 0x000ff000000810e8 */
[C---:B------:R-:W-:Y:S08]  /*a1950*/  HMMA.1688.F32.TF32 R180, R240.reuse, R80, R180 ;  /* 0x00000050f0b4723c */ /* 0x040ff000000810b4 */
[C---:B-1----:R-:W-:Y:S01]  /*a1960*/  HMMA.1688.F32.TF32 R236, R240.reuse, R124, R172 ;  /* 0x0000007cf0ec723c */ /* 0x042fe200000810ac */
[----:B------:R-:W-:Y:S04]  /*a1970*/  LDS R172, [R161+0x38080] ;  /* 0x03808000a1ac7984 */ /* 0x000fe80000000800 */
[----:B------:R-:W-:Y:S04]  /*a1980*/  LDS R174, [R161+0x3a080] ;  /* 0x03a08000a1ae7984 */ /* 0x000fe80000000800 */
[----:B------:R-:W-:Y:S04]  /*a1990*/  LDS R173, [R189+0x38080] ;  /* 0x03808000bdad7984 */ /* 0x000fe80000000800 */
[----:B------:R-:W1:Y:S01]  /*a19a0*/  LDS R175, [R189+0x3a080] ;  /* 0x03a08000bdaf7984 */ /* 0x000e620000000800 */
[C---:B------:R-:W-:Y:S08]  /*a19b0*/  HMMA.1688.F32.TF32 R168, R240.reuse, R96, R168 ;  /* 0x00000060f0a8723c */ /* 0x040ff000000810a8 */
[C---:B------:R-:W-:Y:S08]  /*a19c0*/  HMMA.1688.F32.TF32 R176, R240.reuse, R84, R176 ;  /* 0x00000054f0b0723c */ /* 0x040ff000000810b0 */
[----:B------:R-:W-:Y:S01]  /*a19d0*/  HMMA.1688.F32.TF32 R240, R240, R68, R228 ;  /* 0x00000044f0f0723c */ /* 0x000fe200000810e4 */
[----:B------:R-:W-:Y:S04]  /*a19e0*/  LDS R228, [R161+0x3c080] ;  /* 0x03c08000a1e47984 */ /* 0x000fe80000000800 */
[----:B------:R-:W-:Y:S04]  /*a19f0*/  LDS R230, [R161+0x3e080] ;  /* 0x03e08000a1e67984 */ /* 0x000fe80000000800 */
[----:B------:R-:W-:Y:S04]  /*a1a00*/  LDS R229, [R189+0x3c080] ;  /* 0x03c08000bde57984 */ /* 0x000fe80000000800 */
[----:B------:R-:W2:Y:S01]  /*a1a10*/  LDS R231, [R189+0x3e080] ;  /* 0x03e08000bde77984 */ /* 0x000ea20000000800 */
[C---:B------:R-:W-:Y:S08]  /*a1a20*/  HMMA.1688.F32.TF32 R204, R164.reuse, R122, R204 ;  /* 0x0000007aa4cc723c */ /* 0x040ff000000810cc */
[C---:B------:R-:W-:Y:S08]  /*a1a30*/  HMMA.1688.F32.TF32 R208, R164.reuse, R118, R208 ;  /* 0x00000076a4d0723c */ /* 0x040ff000000810d0 */
[----:B------:R-:W-:Y:S08]  /*a1a40*/  HMMA.1688.F32.TF32 R236, R164, R126, R236 ;  /* 0x0000007ea4ec723c */ /* 0x000ff000000810ec */
[----:B-1----:R-:W-:Y:S08]  /*a1a50*/  HMMA.1688.F32.TF32 R232, R172, R64, R232 ;  /* 0x00000040ace8723c */ /* 0x002ff000000810e8 */
        /* <DEDUP_REMOVED lines=14> */
[----:B------:R-:W-:Y:S01]  /*a1b40*/  HMMA.1688.F32.TF32 R208, R172, R52, R208 ;  /* 0x00000034acd0723c */ /* 0x000fe200000810d0 */
[----:B------:R-:W-:Y:S04]  /*a1b50*/  LDS R164, [R161+0x30100] ;  /* 0x03010000a1a47984 */ /* 0x000fe80000000800 */
[----:B------:R-:W-:Y:S04]  /*a1b60*/  LDS R166, [R161+0x32100] ;  /* 0x03210000a1a67984 */ /* 0x000fe80000000800 */
[----:B------:R-:W-:Y:S04]  /*a1b70*/  LDS R165, [R189+0x30100] ;  /* 0x03010000bda57984 */ /* 0x000fe80000000800 */
[----:B------:R-:W4:Y:S01]  /*a1b80*/  LDS R167, [R189+0x32100] ;  /* 0x03210000bda77984 */ /* 0x000f220000000800 */
        /* <DEDUP_REMOVED lines=13> */
[C---:B------:R-:W-:Y:S01]  /*a1c60*/  HMMA.1688.F32.TF32 R172, R228.reuse, R62, R236 ;  /* 0x0000003ee4ac723c */ /* 0x040fe200000810ec */
[----:B------:R-:W-:Y:S01]  /*a1c70*/  STL.64 [R1+0x1560], R232 ;  /* 0x001560e801007387 */ /* 0x000fe20000100a00 */
[----:B------:R2:W-:Y:S06]  /*a1c80*/  STL.64 [R1+0x1568], R234 ;  /* 0x001568ea01007387 */ /* 0x0005ec0000100a00 */
[C---:B--2---:R-:W-:Y:S08]  /*a1c90*/  HMMA.1688.F32.TF32 R232, R228.reuse, R58, R204 ;  /* 0x0000003ae4e8723c */ /* 0x044ff000000810cc */
[C---:B------:R-:W-:Y:S07]  /*a1ca0*/  HMMA.1688.F32.TF32 R204, R228.reuse, R54, R208 ;  /* 0x00000036e4cc723c */ /* 0x040fee00000810d0 */
[----:B------:R-:W-:Y:S01]  /*a1cb0*/  STL.64 [R1+0x1550], R172 ;  /* 0x001550ac01007387 */ /* 0x000fe20000100a00 */
[----:B------:R2:W-:Y:S01]  /*a1cc0*/  STL.64 [R1+0x1558], R174 ;  /* 0x001558ae01007387 */ /* 0x0005e20000100a00 */
[C---:B------:R-:W-:Y:S08]  /*a1cd0*/  HMMA.1688.F32.TF32 R208, R228.reuse, R46, R216 ;  /* 0x0000002ee4d0723c */ /* 0x040ff000000810d8 */
[C---:B--2---:R-:W-:Y:S01]  /*a1ce0*/  HMMA.1688.F32.TF32 R172, R228.reuse, R50, R212 ;  /* 0x00000032e4ac723c */ /* 0x044fe200000810d4 */
[----:B------:R-:W-:Y:S01]  /*a1cf0*/  STL.64 [R1+0x1540], R232 ;  /* 0x001540e801007387 */ /* 0x000fe20000100a00 */
[----:B------:R-:W-:Y:S04]  /*a1d00*/  STL.64 [R1+0x1548], R234 ;  /* 0x001548ea01007387 */ /* 0x000fe80000100a00 */
[----:B------:R-:W-:Y:S02]  /*a1d10*/  STL.64 [R1+0x15b0], R204 ;  /* 0x0015b0cc01007387 */ /* 0x000fe40000100a00 */
[----:B------:R2:W-:Y:S02]  /*a1d20*/  STL.64 [R1+0x15b8], R206 ;  /* 0x0015b8ce01007387 */ /* 0x0005e40000100a00 */
[C---:B--2---:R-:W-:Y:S11]  /*a1d30*/  HMMA.1688.F32.TF32 R204, R228.reuse, R42, R220 ;  /* 0x0000002ae4cc723c */ /* 0x044ff600000810dc */
[----:B------:R-:W-:Y:S02]  /*a1d40*/  @!UPT UIADD3 URZ, URZ, URZ, URZ ;  /* 0x0000003f3f3ff290 */ /* 0x000fe4000fffe03f */
[----:B------:R-:W-:Y:S01]  /*a1d50*/  STL.64 [R1+0x15a0], R172 ;  /* 0x0015a0ac01007387 */ /* 0x000fe20000100a00 */
[----:B------:R2:W-:Y:S02]  /*a1d60*/  STL.64 [R1+0x15a8], R174 ;  /* 0x0015a8ae01007387 */ /* 0x0005e40000100a00 */
[----:B------:R-:W-:Y:S02]  /*a1d70*/  STL.64 [R1+0x1590], R208 ;  /* 0x001590d001007387 */ /* 0x000fe40000100a00 */
[----:B------:R-:W-:Y:S01]  /*a1d80*/  STL.64 [R1+0x1598], R210 ;  /* 0x001598d201007387 */ /* 0x000fe20000100a00 */
[----:B------:R-:W4:Y:S01]  /*a1d90*/  LDL.LU R232, [R1+0x310] ;  /* 0x0003100001e87983 */ /* 0x000f220000300800 */
[C---:B--2---:R-:W-:Y:S03]  /*a1da0*/  HMMA.1688.F32.TF32 R172, R228.reuse, R38, R224 ;  /* 0x00000026e4ac723c */ /* 0x044fe600000810e0 */
[----:B------:R-:W-:Y:S01]  /*a1db0*/  STL.64 [R1+0x1580], R204 ;  /* 0x001580cc01007387 */ /* 0x000fe20000100a00 */
[----:B------:R2:W-:Y:S04]  /*a1dc0*/  STL.64 [R1+0x1588], R206 ;  /* 0x001588ce01007387 */ /* 0x0005e80000100a00 */
[C---:B--2---:R-:W-:Y:S08]  /*a1dd0*/  HMMA.1688.F32.TF32 R204, R228.reuse, R34, R168 ;  /* 0x00000022e4cc723c */ /* 0x044ff000000810a8 */
[C---:B------:R-:W-:Y:S07]  /*a1de0*/  HMMA.1688.F32.TF32 R168, R228.reuse, R30, R196 ;  /* 0x0000001ee4a8723c */ /* 0x040fee00000810c4 */
[----:B------:R-:W-:Y:S01]  /*a1df0*/  STL.64 [R1+0x1570], R172 ;  /* 0x001570ac01007387 */ /* 0x000fe20000100a00 */
[----:B------:R-:W-:Y:S02]  /*a1e00*/  STL.64 [R1+0x1578], R174 ;  /* 0x001578ae01007387 */ /* 0x000fe40000100a00 */
[----:B------:R-:W4:Y:S02]  /*a1e10*/  LDL.LU R233, [R1+0x314] ;  /* 0x0003140001e97983 */ /* 0x000f240000300800 */
[----:B------:R-:W4:Y:S01]  /*a1e20*/  LDL.LU R234, [R1+0x318] ;  /* 0x0003180001ea7983 */ /* 0x000f220000300800 */
[----:B------:R-:W4:Y:S01]  /*a1e30*/  LDL.LU R235, [R1+0x31c] ;  /* 0x00031c0001eb7983 */ /* 0x000f220000300800 */
[C---:B------:R-:W-:Y:S08]  /*a1e40*/  HMMA.1688.F32.TF32 R180, R228.reuse, R18, R180 ;  /* 0x00000012e4b4723c */ /* 0x040ff000000810b4 */
[C---:B------:R-:W-:Y:S08]  /*a1e50*/  HMMA.1688.F32.TF32 R184, R228.reuse, R14, R184 ;  /* 0x0000000ee4b8723c */ /* 0x040ff000000810b8 */
[C---:B------:R-:W-:Y:S01]  /*a1e60*/  HMMA.1688.F32.TF32 R192, R228.reuse, R10, R192 ;  /* 0x0000000ae4c0723c */ /* 0x040fe200000810c0 */
[----:B------:R-:W-:Y:S04]  /*a1e70*/  LDS R172, [R161+0x34100] ;  /* 0x03410000a1ac7984 */ /* 0x000fe80000000800 */
[----:B------:R-:W-:Y:S04]  /*a1e80*/  LDS R174, [R161+0x36100] ;  /* 0x03610000a1ae7984 */ /* 0x000fe80000000800 */
[----:B------:R-:W-:Y:S04]  /*a1e90*/  LDS R173, [R189+0x34100] ;  /* 0x03410000bdad7984 */ /* 0x000fe80000000800 */
[----:B------:R-:W2:Y:S04]  /*a1ea0*/  LDS R175, [R189+0x36100] ;  /* 0x03610000bdaf7984 */ /* 0x000ea80000000800 */
[----:B------:R-:W-:Y:S01]  /*a1eb0*/  STL.64 [R1+0x15c0], R204 ;  /* 0x0015c0cc01007387 */ /* 0x000fe20000100a00 */
[----:B------:R3:W-:Y:S02]  /*a1ec0*/  STL.64 [R1+0x15c8], R206 ;  /* 0x0015c8ce01007387 */ /* 0x0007e40000100a00 */
[----:B------:R-:W4:Y:S02]  /*a1ed0*/  LDL.LU R196, [R1+0x3a0] ;  /* 0x0003a00001c47983 */ /* 0x000f240000300800 */
[----:B------:R-:W-:Y:S01]  /*a1ee0*/  STL.64 [R1+0x15d0], R168 ;  /* 0x0015d0a801007387 */ /* 0x000fe20000100a00 */
[----:B------:R5:W-:Y:S01]  /*a1ef0*/  STL.64 [R1+0x15d8], R170 ;  /* 0x0015d8aa01007387 */ /* 0x000be20000100a00 */
[----:B------:R-:W4:Y:S02]  /*a1f00*/  LDL.LU R197, [R1+0x3a4] ;  /* 0x0003a40001c57983 */ /* 0x000f240000300800 */
[----:B------:R-:W4:Y:S02]  /*a1f10*/  LDL.LU R198, [R1+0x3a8] ;  /* 0x0003a80001c67983 */ /* 0x000f240000300800 */
[----:B------:R-:W4:Y:S01]  /*a1f20*/  LDL.LU R199, [R1+0x3ac] ;  /* 0x0003ac0001c77983 */ /* 0x000f220000300800 */
[C---:B---3--:R-:W-:Y:S08]  /*a1f30*/  HMMA.1688.F32.TF32 R204, R228.reuse, R26, R200 ;  /* 0x0000001ae4cc723c */ /* 0x048ff000000810c8 */
[C---:B-----5:R-:W-:Y:S01]  /*a1f40*/  HMMA.1688.F32.TF32 R168, R228.reuse, R22, R176 ;  /* 0x00000016e4a8723c */ /* 0x060fe200000810b0 */
[----:B------:R-:W3:Y:S11]  /*a1f50*/  LDL.LU R200, [R1+0x490] ;  /* 0x0004900001c87983 */ /* 0x000ef60000300800 */
[----:B------:R-:W-:Y:S03]  /*a1f60*/  @!UPT UIADD3 URZ, URZ, URZ, URZ ;  /* 0x0000003f3f3ff290 */ /* 0x000fe6000fffe03f */
[----:B------:R-:W-:Y:S01]  /*a1f70*/  STL.64 [R1+0x1610], R204 ;  /* 0x001610cc01007387 */ /* 0x000fe20000100a00 */
[----:B------:R-:W-:Y:S07]  /*a1f80*/  STL.64 [R1+0x1618], R206 ;  /* 0x001618ce01007387 */ /* 0x000fee0000100a00 */
[----:B------:R5:W-:Y:S02]  /*a1f90*/  STL.64 [R1+0x1600], R168 ;  /* 0x001600a801007387 */ /* 0x000be40000100a00 */
[----:B------:R2:W-:Y:S01]  /*a1fa0*/  STL.64 [R1+0x1608], R170 ;  /* 0x001608aa01007387 */ /* 0x0005e20000100a00 */
        /* <DEDUP_REMOVED lines=31> */
[----:B-----5:R-:W5:Y:S01]  /*a21a0*/  LDL.LU R168, [R1+0x670] ;  /* 0x0006700001a87983 */ /* 0x020f620000300800 */
[----:B------:R-:W5:Y:S01]  /*a21b0*/  LDL.LU R169, [R1+0x674] ;  /* 0x0006740001a97983 */ /* 0x000f620000300800 */
[----:B--2---:R-:W5:Y:S02]  /*a21c0*/  LDL.LU R170, [R1+0x678] ;  /* 0x0006780001aa7983 */ /* 0x004f640000300800 */
[----:B------:R-:W5:Y:S02]  /*a21d0*/  LDL.LU R171, [R1+0x67c] ;  /* 0x00067c0001ab7983 */ /* 0x000f640000300800 */
[----:B------:R-:W2:Y:S01]  /*a21e0*/  LDL.LU R204, [R1+0x480] ;  /* 0x0004800001cc7983 */ /* 0x000ea20000300800 */
[----:B------:R-:W-:Y:S01]  /*a21f0*/  HMMA.1688.F32.TF32 R228, R228, R6, R240 ;  /* 0x00000006e4e4723c */ /* 0x000fe200000810f0 */
[----:B------:R-:W2:Y:S01]  /*a2200*/  LDL.LU R205, [R1+0x484] ;  /* 0x0004840001cd7983 */ /* 0x000ea20000300800 */
[----:B------:R-:W2:Y:S02]  /*a2210*/  LDL.LU R206, [R1+0x488] ;  /* 0x0004880001ce7983 */ /* 0x000ea40000300800 */
[----:B------:R-:W2:Y:S02]  /*a2220*/  LDL.LU R207, [R1+0x48c] ;  /* 0x00048c0001cf7983 */ /* 0x000ea40000300800 */
[----:B------:R1:W-:Y:S01]  /*a2230*/  STL.64 [R1+0x16f0], R180 ;  /* 0x0016f0b401007387 */ /* 0x0003e20000100a00 */
[----:B------:R1:W-:Y:S04]  /*a2240*/  STL.64 [R1+0x16f8], R182 ;  /* 0x0016f8b601007387 */ /* 0x0003e80000100a00 */
[----:B-1----:R-:W2:Y:S01]  /*a2250*/  LDL.LU R180, [R1+0x470] ;  /* 0x0004700001b47983 */ /* 0x002ea20000300800 */
[----:B------:R-:W2:Y:S02]  /*a2260*/  LDL.LU R181, [R1+0x474] ;  /* 0x0004740001b57983 */ /* 0x000ea40000300800 */
[----:B------:R-:W2:Y:S02]  /*a2270*/  LDL.LU R182, [R1+0x478] ;  /* 0x0004780001b67983 */ /* 0x000ea40000300800 */
[----:B------:R-:W2:Y:S01]  /*a2280*/  LDL.LU R183, [R1+0x47c] ;  /* 0x00047c0001b77983 */ /* 0x000ea20000300800 */
[----:B------:R1:W-:Y:S01]  /*a2290*/  STL.64 [R1+0x16e0], R184 ;  /* 0x0016e0b801007387 */ /* 0x0003e20000100a00 */
[----:B------:R1:W-:Y:S03]  /*a22a0*/  STL.64 [R1+0x16e8], R186 ;  /* 0x0016e8ba01007387 */ /* 0x0003e60000100a00 */
        /* <DEDUP_REMOVED lines=10> */
[----:B------:R-:W2:Y:S01]  /*a2350*/  LDL.LU R240, [R1+0x380] ;  /* 0x0003800001f07983 */ /* 0x000ea20000300800 */
[----:B------:R-:W-:Y:S02]  /*a2360*/  STL.64 [R1+0x1720], R228 ;  /* 0x001720e401007387 */ /* 0x000fe40000100a00 */
[----:B------:R1:W-:Y:S02]  /*a2370*/  STL.64 [R1+0x1728], R230 ;  /* 0x001728e601007387 */ /* 0x0003e40000100a00 */
[----:B------:R-:W2:Y:S01]  /*a2380*/  LDL.LU R241, [R1+0x384] ;  /* 0x0003840001f17983 */ /* 0x000ea20000300800 */
[----:B------:R-:W2:Y:S01]  /*a2390*/  LDL.LU R242, [R1+0x388] ;  /* 0x0003880001f27983 */ /* 0x000ea20000300800 */
[----:B------:R-:W2:Y:S01]  /*a23a0*/  LDL.LU R243, [R1+0x38c] ;  /* 0x00038c0001f37983 */ /* 0x000ea20000300800 */
[C---:B----4-:R-:W-:Y:S08]  /*a23b0*/  HMMA.1688.F32.TF32 R232, R164.reuse, R68, R232 ;  /* 0x00000044a4e8723c */ /* 0x050ff000000810e8 */
[----:B------:R-:W-:Y:S11]  /*a23c0*/  HMMA.1688.F32.TF32 R196, R164, R72, R196 ;  /* 0x00000048a4c4723c */ /* 0x000ff600000810c4 */
[----:B------:R-:W-:Y:S05]  /*a23d0*/  @!UPT UIADD3 URZ, URZ, URZ, URZ ;  /* 0x0000003f3f3ff290 */ /* 0x000fea000fffe03f */
[----:B------:R-:W-:Y:S08]  /*a23e0*/  HMMA.1688.F32.TF32 R232, R172, R70, R232 ;  /* 0x00000046ace8723c */ /* 0x000ff000000810e8 */
[C---:B---3--:R-:W-:Y:S08]  /*a23f0*/  HMMA.1688.F32.TF32 R236, R164.reuse, R128, R236 ;  /* 0x00000080a4ec723c */ /* 0x048ff000000810ec */
[C---:B-1----:R-:W-:Y:S01]  /*a2400*/  HMMA.1688.F32.TF32 R228, R164.reuse, R120, R176 ;  /* 0x00000078a4e4723c */ /* 0x042fe200000810b0 */
[----:B------:R-:W-:Y:S04]  /*a2410*/  LDS R176, [R161+0x38100] ;  /* 0x03810000a1b07984 */ /* 0x000fe80000000800 */
[----:B------:R-:W-:Y:S04]  /*a2420*/  LDS R178, [R161+0x3a100] ;  /* 0x03a10000a1b27984 */ /* 0x000fe80000000800 */
[----:B------:R-:W-:Y:S04]  /*a2430*/  LDS R177, [R189+0x38100] ;  /* 0x03810000bdb17984 */ /* 0x000fe80000000800 */
[----:B------:R-:W1:Y:S01]  /*a2440*/  LDS R179, [R189+0x3a100] ;  /* 0x03a10000bdb37984 */ /* 0x000e620000000800 */
[C---:B------:R-:W-:Y:S08]  /*a2450*/  HMMA.1688.F32.TF32 R208, R164.reuse, R116, R208 ;  /* 0x00000074a4d0723c */ /* 0x040ff000000810d0 */
[C---:B------:R-:W-:Y:S08]  /*a2460*/  HMMA.1688.F32.TF32 R212, R164.reuse, R112, R212 ;  /* 0x00000070a4d4723c */ /* 0x040ff000000810d4 */
[C---:B------:R-:W-:Y:S08]  /*a2470*/  HMMA.1688.F32.TF32 R216, R164.reuse, R108, R216 ;  /* 0x0000006ca4d8723c */ /* 0x040ff000000810d8 */
[C---:B------:R-:W-:Y:S08]  /*a2480*/  HMMA.1688.F32.TF32 R220, R164.reuse, R104, R220 ;  /* 0x00000068a4dc723c */ /* 0x040ff000000810dc */
[C---:B------:R-:W-:Y:S08]  /*a2490*/  HMMA.1688.F32.TF32 R224, R164.reuse, R100, R224 ;  /* 0x00000064a4e0723c */ /* 0x040ff000000810e0 */
[C---:B-----5:R-:W-:Y:S08]  /*a24a0*/  HMMA.1688.F32.TF32 R168, R164.reuse, R96, R168 ;  /* 0x00000060a4a8723c */ /* 0x060ff000000810a8 */
[C---:B------:R-:W-:Y:S08]  /*a24b0*/  HMMA.1688.F32.TF32 R200, R164.reuse, R92, R200 ;  /* 0x0000005ca4c8723c */ /* 0x040ff000000810c8 */
[----:B--2---:R-:W-:Y:S08]  /*a24c0*/  HMMA.1688.F32.TF32 R204, R164, R88, R204 ;  /* 0x00000058a4cc723c */ /* 0x004ff000000810cc */
[----:B------:R-:W-:Y:S08]  /*a24d0*/  HMMA.1688.F32.TF32 R236, R172, R130, R236 ;  /* 0x00000082acec723c */ /* 0x000ff000000810ec */
[C---:B------:R-:W-:Y:S08]  /*a24e0*/  HMMA.1688.F32.TF32 R180, R164.reuse, R84, R180 ;  /* 0x00000054a4b4723c */ /* 0x040ff000000810b4 */
[C---:B------:R-:W-:Y:S08]  /*a24f0*/  HMMA.1688.F32.TF32 R240, R164.reuse, R124, R240 ;  /* 0x0000007ca4f0723c */ /* 0x040ff000000810f0 */
[C---:B------:R-:W-:Y:S08]  /*a2500*/  HMMA.1688.F32.TF32 R184, R164.reuse, R80, R184 ;  /* 0x00000050a4b8723c */ /* 0x040ff000000810b8 */
[----:B------:R-:W-:Y:S08]  /*a2510*/  HMMA.1688.F32.TF32 R192, R164, R76, R192 ;  /* 0x0000004ca4c0723c */ /* 0x000ff000000810c0 */
[C---:B------:R-:W-:Y:S01]  /*a2520*/  HMMA.1688.F32.TF32 R164, R172.reuse, R122, R228 ;  /* 0x0000007aaca4723c */ /* 0x040fe200000810e4 */
[----:B------:R-:W-:Y:S04]  /*a2530*/  LDS R228, [R161+0x3c100] ;  /* 0x03c10000a1e47984 */ /* 0x000fe80000000800 */
[----:B------:R-:W-:Y:S04]  /*a2540*/  LDS R230, [R161+0x3e100] ;  /* 0x03e10000a1e67984 */ /* 0x000fe80000000800 */
[----:B------:R-:W-:Y:S04]  /*a2550*/  LDS R229, [R189+0x3c100] ;  /* 0x03c10000bde57984 */ /* 0x000fe80000000800 */
[----:B------:R-:W2:Y:S01]  /*a2560*/  LDS R231, [R189+0x3e100] ;  /* 0x03e10000bde77984 */ /* 0x000ea20000000800 */
        /* <DEDUP_REMOVED lines=19> */
[----:B------:R-:W4:Y:S01]  /*a26a0*/  LDS R175, [R189+0x32180] ;  /* 0x03218000bdaf7984 */ /* 0x000f220000000800 */
[----:B------:R-:W-:Y:S08]  /*a26b0*/  HMMA.1688.F32.TF32 R240, R176, R60, R240 ;  /* 0x0000003cb0f0723c */ /* 0x000ff000000810f0 */
        /* <DEDUP_REMOVED lines=15> */
[----:B------:R-:W-:Y:S01]  /*a27b0*/  STL.64 [R1+0x14b0], R236 ;  /* 0x0014b0ec01007387 */ /* 0x000fe20000100a00 */
[----:B------:R-:W-:Y:S06]  /*a27c0*/  STL.64 [R1+0x14b8], R238 ;  /* 0x0014b8ee01007387 */ /* 0x000fec0000100a00 */
        /* <DEDUP_REMOVED lines=8> */
[C---:B------:R-:W-:Y:S08]  /*a2850*/  HMMA.1688.F32.TF32 R168, R228.reuse, R34, R168 ;  /* 0x00000022e4a8723c */ /* 0x040ff000000810a8 */
[C---:B--2---:R-:W-:Y:S08]  /*a2860*/  HMMA.1688.F32.TF32 R164, R228.reuse, R46, R216 ;  /* 0x0000002ee4a4723c */ /* 0x044ff000000810d8 */
[C---:B---3--:R-:W-:Y:S01]  /*a2870*/  HMMA.1688.F32.TF32 R208, R228.reuse, R42, R220 ;  /* 0x0000002ae4d0723c */ /* 0x048fe200000810dc */
[----:B------:R-:W-:Y:S01]  /*a2880*/  STL.64 [R1+0x1470], R176 ;  /* 0x001470b001007387 */ /* 0x000fe20000100a00 */
[----:B------:R2:W-:Y:S06]  /*a2890*/  STL.64 [R1+0x1478], R178 ;  /* 0x001478b201007387 */ /* 0x0005ec0000100a00 */
[C---:B--2---:R-:W-:Y:S07]  /*a28a0*/  HMMA.1688.F32.TF32 R176, R228.reuse, R38, R224 ;  /* 0x00000026e4b0723c */ /* 0x044fee00000810e0 */
[----:B------:R-:W-:Y:S01]  /*a28b0*/  STL.64 [R1+0x1460], R164 ;  /* 0x001460a401007387 */ /* 0x000fe20000100a00 */
[----:B------:R-:W-:Y:S07]  /*a28c0*/  STL.64 [R1+0x1468], R166 ;  /* 0x001468a601007387 */ /* 0x000fee0000100a00 */
[----:B------:R-:W-:Y:S02]  /*a28d0*/  STL.64 [R1+0x1450], R208 ;  /* 0x001450d001007387 */ /* 0x000fe40000100a00 */
[----:B------:R-:W-:Y:S01]  /*a28e0*/  STL.64 [R1+0x1458], R210 ;  /* 0x001458d201007387 */ /* 0x000fe20000100a00 */
        /* <DEDUP_REMOVED lines=8> */
[----:B------:R-:W-:Y:S02]  /*a2970*/  STL.64 [R1+0x14f0], R168 ;  /* 0x0014f0a801007387 */ /* 0x000fe40000100a00 */
[----:B------:R4:W-:Y:S01]  /*a2980*/  STL.64 [R1+0x14f8], R170 ;  /* 0x0014f8aa01007387 */ /* 0x0009e20000100a00 */
[C---:B---3--:R-:W-:Y:S08]  /*a2990*/  HMMA.1688.F32.TF32 R176, R228.reuse, R30, R200 ;  /* 0x0000001ee4b0723c */ /* 0x048ff000000810c8 */
[C---:B----4-:R-:W-:Y:S11]  /*a29a0*/  HMMA.1688.F32.TF32 R168, R228.reuse, R26, R204 ;  /* 0x0000001ae4a8723c */ /* 0x050ff600000810cc */
[----:B------:R-:W-:Y:S04]  /*a29b0*/  @!UPT UIADD3 URZ, URZ, URZ, URZ ;  /* 0x0000003f3f3ff290 */ /* 0x000fe8000fffe03f */
[----:B------:R-:W-:Y:S01]  /*a29c0*/  STL.64 [R1+0x14e0], R176 ;  /* 0x0014e0b001007387 */ /* 0x000fe20000100a00 */
[----:B------:R3:W-:Y:S07]  /*a29d0*/  STL.64 [R1+0x14e8], R178 ;  /* 0x0014e8b201007387 */ /* 0x0007ee0000100a00 */
[----:B------:R-:W-:Y:S02]  /*a29e0*/  STL.64 [R1+0x1530], R168 ;  /* 0x001530a801007387 */ /* 0x000fe40000100a00 */
[----:B------:R4:W-:Y:S01]  /*a29f0*/  STL.64 [R1+0x1538], R170 ;  /* 0x001538aa01007387 */ /* 0x0009e20000100a00 */
[C---:B---3--:R-:W-:Y:S08]  /*a2a00*/  HMMA.1688.F32.TF32 R176, R228.reuse, R18, R184 ;  /* 0x00000012e4b0723c */ /* 0x048ff000000810b8 */
[C---:B----4-:R-:W-:Y:S01]  /*a2a10*/  HMMA.1688.F32.TF32 R168, R228.reuse, R14, R192 ;  /* 0x0000000ee4a8723c */ /* 0x050fe200000810c0 */
[----:B------:R3:W-:Y:S01]  /*a2a20*/  STL.64 [R1+0x1520], R180 ;  /* 0x001520b401007387 */ /* 0x0007e20000100a00 */
[----:B------:R4:W-:Y:S03]  /*a2a30*/  STL.64 [R1+0x1528], R182 ;  /* 0x001528b601007387 */ /* 0x0009e60000100a00 */
[----:B---3--:R-:W4:Y:S10]  /*a2a40*/  LDL.LU R180, [R1+0x600] ;  /* 0x0006000001b47983 */ /* 0x008f340000300800 */
[----:B------:R3:W-:Y:S01]  /*a2a50*/  STL.64 [R1+0x15f0], R176 ;  /* 0x0015f0b001007387 */ /* 0x0007e20000100a00 */
[----:B------:R5:W-:Y:S07]  /*a2a60*/  STL.64 [R1+0x15f8], R178 ;  /* 0x0015f8b201007387 */ /* 0x000bee0000100a00 */
[----:B------:R2:W-:Y:S02]  /*a2a70*/  STL.64 [R1+0x15e0], R168 ;  /* 0x0015e0a801007387 */ /* 0x0005e40000100a00 */
[----:B------:R2:W-:Y:S01]  /*a2a80*/  STL.64 [R1+0x15e8], R170 ;  /* 0x0015e8aa01007387 */ /* 0x0005e20000100a00 */
[----:B------:R-:W4:Y:S02]  /*a2a90*/  LDL.LU R181, [R1+0x604] ;  /* 0x0006040001b57983 */ /* 0x000f240000300800 */
[----:B----4-:R-:W4:Y:S02]  /*a2aa0*/  LDL.LU R182, [R1+0x608] ;  /* 0x0006080001b67983 */ /* 0x010f240000300800 */
[----:B------:R-:W4:Y:S01]  /*a2ab0*/  LDL.LU R183, [R1+0x60c] ;  /* 0x00060c0001b77983 */ /* 0x000f220000300800 */
[----:B------:R-:W4:Y:S03]  /*a2ac0*/  LDL.LU R204, [R1+0x610] ;  /* 0x0006100001cc7983 */ /* 0x000f260000300800 */
[----:B------:R-:W4:Y:S01]  /*a2ad0*/  LDL.LU R205, [R1+0x614] ;  /* 0x0006140001cd7983 */ /* 0x000f220000300800 */
[----:B------:R-:W4:Y:S02]  /*a2ae0*/  LDL.LU R206, [R1+0x618] ;  /* 0x0006180001ce7983 */ /* 0x000f240000300800 */
[----:B------:R-:W4:Y:S01]  /*a2af0*/  LDL.LU R207, [R1+0x61c] ;  /* 0x00061c0001cf7983 */ /* 0x000f220000300800 */
[----:B---3--:R-:W3:Y:S01]  /*a2b00*/  LDL.LU R176, [R1+0x290] ;  /* 0x0002900001b07983 */ /* 0x008ee20000300800 */
[----:B------:R-:W3:Y:S02]  /*a2b10*/  LDL.LU R177, [R1+0x294] ;  /* 0x0002940001b17983 */ /* 0x000ee40000300800 */
[----:B-----5:R-:W3:Y:S02]  /*a2b20*/  LDL.LU R178, [R1+0x298] ;  /* 0x0002980001b27983 */ /* 0x020ee40000300800 */
        /* <DEDUP_REMOVED lines=29> */
[----:B--2---:R-:W2:Y:S01]  /*a2d00*/  LDL.LU R168, [R1+0x630] ;  /* 0x0006300001a87983 */ /* 0x004ea20000300800 */
[----:B------:R-:W-:Y:S01]  /*a2d10*/  HMMA.1688.F32.TF32 R228, R228, R6, R232 ;  /* 0x00000006e4e4723c */ /* 0x000fe200000810e8 */
        /* <DEDUP_REMOVED lines=15> */
[----:B------:R1:W-:Y:S02]  /*a2e10*/  STL.64 [R1+0x1630], R196 ;  /* 0x001630c401007387 */ /* 0x0003e40000100a00 */
[----:B------:R1:W-:Y:S02]  /*a2e20*/  STL.64 [R1+0x1638], R198 ;  /* 0x001638c601007387 */ /* 0x0003e40000100a00 */
        /* <DEDUP_REMOVED lines=11> */
[C---:B------:R-:W-:Y:S08]  /*a2ee0*/  HMMA.1688.F32.TF32 R204, R172.reuse, R88, R204 ;  /* 0x00000058accc723c */ /* 0x040ff000000810cc */
[C---:B---3--:R-:W-:Y:S08]  /*a2ef0*/  HMMA.1688.F32.TF32 R228, R172.reuse, R120, R224 ;  /* 0x00000078ace4723c */ /* 0x048ff000000810e0 */
[C---:B-----5:R-:W-:Y:S08]  /*a2f00*/  HMMA.1688.F32.TF32 R240, R172.reuse, R124, R240 ;  /* 0x0000007cacf0723c */ /* 0x060ff000000810f0 */
[C---:B------:R-:W-:Y:S08]  /*a2f10*/  HMMA.1688.F32.TF32 R236, R172.reuse, R128, R236 ;  /* 0x00000080acec723c */ /* 0x040ff000000810ec */
[C---:B------:R-:W-:Y:S01]  /*a2f20*/  HMMA.1688.F32.TF32 R224, R172.reuse, R100, R176 ;  /* 0x00000064ace0723c */ /* 0x040fe200000810b0 */
        /* <DEDUP_REMOVED lines=8> */
[C---:B--2---:R-:W-:Y:S08]  /*a2fb0*/  HMMA.1688.F32.TF32 R168, R172.reuse, R96, R168 ;  /* 0x00000060aca8723c */ /* 0x044ff000000810a8 */
[----:B------:R-:W-:Y:S08]  /*a2fc0*/  HMMA.1688.F32.TF32 R200, R172, R92, R200 ;  /* 0x0000005cacc8723c */ /* 0x000ff000000810c8 */
[----:B------:R-:W-:Y:S08]  /*a2fd0*/  HMMA.1688.F32.TF32 R236, R164, R130, R236 ;  /* 0x00000082a4ec723c */ /* 0x000ff000000810ec */
[C---:B------:R-:W-:Y:S08]  /*a2fe0*/  HMMA.1688.F32.TF32 R184, R172.reuse, R80, R184 ;  /* 0x00000050acb8723c */ /* 0x040ff000000810b8 */
[----:B------:R-:W-:Y:S08]  /*a2ff0*/  HMMA.1688.F32.TF32 R192, R172, R76, R192 ;  /* 0x0000004cacc0723c */ /* 0x000ff000000810c0 */
[----:B------:R-:W-:Y:S08]  /*a3000*/  HMMA.1688.F32.TF32 R240, R164, R126, R240 ;  /* 0x0000007ea4f0723c */ /* 0x000ff000000810f0 */
[C---:B------:R-:W-:Y:S08]  /*a3010*/  HMMA.1688.F32.TF32 R196, R172.reuse, R72, R196 ;  /* 0x00000048acc4723c */ /* 0x040ff000000810c4 */
[----:B------:R-:W-:Y:S08]  /*a3020*/  HMMA.1688.F32.TF32 R232, R172, R68, R232 ;  /* 0x00000044ace8723c */ /* 0x000ff000000810e8 */
[----:B------:R-:W-:Y:S01]  /*a3030*/  HMMA.1688.F32.TF32 R172, R164, R122, R228 ;  /* 0x0000007aa4ac723c */ /* 0x000fe200000810e4 */
[----:B------:R-:W-:Y:S04]  /*a3040*/  LDS R228, [R161+0x3c180] ;  /* 0x03c18000a1e47984 */ /* 0x000fe80000000800 */
[----:B------:R-:W-:Y:S04]  /*a3050*/  LDS R230, [R161+0x3e180] ;  /* 0x03e18000a1e67984 */ /* 0x000fe80000000800 */
[----:B------:R-:W-:Y:S04]  /*a3060*/  LDS R229, [R189+0x3c180] ;  /* 0x03c18000bde57984 */ /* 0x000fe80000000800 */
[----:B------:R-:W2:Y:S01]  /*a3070*/  LDS R231, [R189+0x3e180] ;  /* 0x03e18000bde77984 */ /* 0x000ea20000000800 */
        /* <DEDUP_REMOVED lines=28> */
[----:B--2---:R-:W-:Y:S08]  /*a3240*/  HMMA.1688.F32.TF32 R236, R228, R66, R236 ;  /* 0x00000042e4ec723c */ /* 0x004ff000000810ec */
[C---:B------:R-:W-:Y:S08]  /*a3250*/  HMMA.1688.F32.TF32 R180, R176.reuse, R20, R180 ;  /* 0x00000014b0b4723c */ /* 0x040ff000000810b4 */
[C---:B------:R-:W-:Y:S08]  /*a3260*/  HMMA.1688.F32.TF32 R184, R176.reuse, R16, R184 ;  /* 0x00000010b0b8723c */ /* 0x040ff000000810b8 */
[C---:B------:R-:W-:Y:S08]  /*a3270*/  HMMA.1688.F32.TF32 R192, R176.reuse, R12, R192 ;  /* 0x0000000cb0c0723c */ /* 0x040ff000000810c0 */
[C---:B------:R-:W-:Y:S08]  /*a3280*/  HMMA.1688.F32.TF32 R196, R176.reuse, R8, R196 ;  /* 0x00000008b0c4723c */ /* 0x040ff000000810c4 */
[----:B------:R-:W-:Y:S08]  /*a3290*/  HMMA.1688.F32.TF32 R232, R176, R4, R232 ;  /* 0x00000004b0e8723c */ /* 0x000ff000000810e8 */
[C---:B------:R-:W-:Y:S08]  /*a32a0*/  HMMA.1688.F32.TF32 R176, R228.reuse, R62, R240 ;  /* 0x0000003ee4b0723c */ /* 0x040ff000000810f0 */
[C---:B------:R-:W-:Y:S08]  /*a32b0*/  HMMA.1688.F32.TF32 R172, R228.reuse, R58, R172 ;  /* 0x0000003ae4ac723c */ /* 0x040ff000000810ac */
[C---:B------:R-:W-:Y:S01]  /*a32c0*/  HMMA.1688.F32.TF32 R208, R228.reuse, R54, R208 ;  /* 0x00000036e4d0723c */ /* 0x040fe200000810d0 */
[----:B------:R-:W-:Y:S01]  /*a32d0*/  STL.64 [R1+0x13b0], R236 ;  /* 0x0013b0ec01007387 */ /* 0x000fe20000100a00 */
[----:B------:R-:W-:Y:S05]  /*a32e0*/  STL.64 [R1+0x13b8], R238 ;  /* 0x0013b8ee01007387 */ /* 0x000fea0000100a00 */
        /* <DEDUP_REMOVED lines=384> */
[C---:B----4-:R-:W-:Y:S01]  /*a4af0*/  HMMA.1688.F32.TF32 R168, R228.reuse, R22, R180 ;  /* 0x00000016e4a8723c */ /* 0x050fe200000810b4 */
[----:B------:R3:W-:Y:S01]  /*a4b00*/  STL.64 [R1+0x400], R200 ;  /* 0x000400c801007387 */ /* 0x0007e20000100a00 */
[----:B------:R4:W-:Y:S03]  /*a4b10*/  STL.64 [R1+0x408], R202 ;  /* 0x000408ca01007387 */ /* 0x0009e60000100a00 */
[----:B---3--:R-:W3:Y:S10]  /*a4b20*/  LDL.LU R200, [R1+0x640] ;  /* 0x0006400001c87983 */ /* 0x008ef40000300800 */
[----:B------:R5:W-:Y:S01]  /*a4b30*/  STL.64 [R1+0x430], R176 ;  /* 0x000430b001007387 */ /* 0x000be20000100a00 */
[----:B------:R1:W-:Y:S07]  /*a4b40*/  STL.64 [R1+0x438], R178 ;  /* 0x000438b201007387 */ /* 0x0003ee0000100a00 */
[----:B------:R1:W-:Y:S02]  /*a4b50*/  STL.64 [R1+0x420], R168 ;  /* 0x000420a801007387 */ /* 0x0003e40000100a00 */
[----:B------:R2:W-:Y:S01]  /*a4b60*/  STL.64 [R1+0x428], R170 ;  /* 0x000428aa01007387 */ /* 0x0005e20000100a00 */
[----:B------:R-:W3:Y:S01]  /*a4b70*/  LDL.LU R201, [R1+0x644] ;  /* 0x0006440001c97983 */ /* 0x000ee20000300800 */
[----:B----4-:R-:W3:Y:S02]  /*a4b80*/  LDL.LU R202, [R1+0x648] ;  /* 0x0006480001ca7983 */ /* 0x010ee40000300800 */
[----:B------:R-:W3:Y:S01]  /*a4b90*/  LDL.LU R203, [R1+0x64c] ;  /* 0x00064c0001cb7983 */ /* 0x000ee20000300800 */
[----:B-----5:R-:W4:Y:S01]  /*a4ba0*/  LDL.LU R176, [R1+0x30] ;  /* 0x0000300001b07983 */ /* 0x020f220000300800 */
[----:B------:R-:W4:Y:S02]  /*a4bb0*/  LDL.LU R177, [R1+0x34] ;  /* 0x0000340001b17983 */ /* 0x000f240000300800 */
[----:B-1----:R-:W4:Y:S02]  /*a4bc0*/  LDL.LU R178, [R1+0x38] ;  /* 0x0000380001b27983 */ /* 0x002f240000300800 */
[----:B------:R-:W4:Y:S01]  /*a4bd0*/  LDL.LU R179, [R1+0x3c] ;  /* 0x00003c0001b37983 */ /* 0x000f220000300800 */
[----:B------:R-:W5:Y:S01]  /*a4be0*/  LDL.LU R216, [R1+0x50] ;  /* 0x0000500001d87983 */ /* 0x000f620000300800 */
[----:B------:R-:W5:Y:S02]  /*a4bf0*/  LDL.LU R217, [R1+0x54] ;  /* 0x0000540001d97983 */ /* 0x000f640000300800 */
[----:B------:R-:W5:Y:S02]  /*a4c00*/  LDL.LU R218, [R1+0x58] ;  /* 0x0000580001da7983 */ /* 0x000f640000300800 */
[----:B------:R-:W5:Y:S01]  /*a4c10*/  LDL.LU R219, [R1+0x5c] ;  /* 0x00005c0001db7983 */ /* 0x000f620000300800 */
        /* <DEDUP_REMOVED lines=44> */
[----:B-1----:R-:W2:Y:S01]  /*a4ee0*/  LDL.LU R192, [R1] ;  /* 0x0000000001c07983 */ /* 0x002ea20000300800 */
[----:B------:R-:W2:Y:S02]  /*a4ef0*/  LDL.LU R193, [R1+0x4] ;  /* 0x0000040001c17983 */ /* 0x000ea40000300800 */
[----:B------:R-:W2:Y:S02]  /*a4f00*/  LDL.LU R194, [R1+0x8] ;  /* 0x0000080001c27983 */ /* 0x000ea40000300800 */
[----:B------:R-:W2:Y:S01]  /*a4f10*/  LDL.LU R195, [R1+0xc] ;  /* 0x00000c0001c37983 */ /* 0x000ea20000300800 */
[----:B------:R-:W-:Y:S01]  /*a4f20*/  STL.64 [R1+0x1310], R196 ;  /* 0x001310c401007387 */ /* 0x000fe20000100a00 */
[----:B------:R1:W-:Y:S02]  /*a4f30*/  STL.64 [R1+0x1318], R198 ;  /* 0x001318c601007387 */ /* 0x0003e40000100a00 */
[----:B-1----:R-:W-:Y:S08]  /*a4f40*/  HMMA.1688.F32.TF32 R196, R228, R6, R232 ;  /* 0x00000006e4c4723c */ /* 0x002ff000000810e8 */
[C---:B------:R-:W-:Y:S11]  /*a4f50*/  HMMA.1688.F32.TF32 R232, R164.reuse, R68, R244 ;  /* 0x00000044a4e8723c */ /* 0x040ff600000810f4 */
[----:B------:R-:W-:Y:S04]  /*a4f60*/  @!UPT UIADD3 URZ, URZ, URZ, URZ ;  /* 0x0000003f3f3ff290 */ /* 0x000fe8000fffe03f */
[----:B------:R-:W-:Y:S01]  /*a4f70*/  STL.64 [R1+0x1300], R196 ;  /* 0x001300c401007387 */ /* 0x000fe20000100a00 */
[----:B------:R1:W-:Y:S02]  /*a4f80*/  STL.64 [R1+0x1308], R198 ;  /* 0x001308c601007387 */ /* 0x0003e40000100a00 */
[----:B-1----:R-:W-:Y:S08]  /*a4f90*/  HMMA.1688.F32.TF32 R196, R164, R72, R248 ;  /* 0x00000048a4c4723c */ /* 0x002ff000000810f8 */
[C---:B------:R-:W-:Y:S11]  /*a4fa0*/  HMMA.1688.F32.TF32 R232, R172.reuse, R70, R232 ;  /* 0x00000046ace8723c */ /* 0x040ff600000810e8 */
[----:B------:R-:W-:Y:S05]  /*a4fb0*/  @!UPT UIADD3 URZ, URZ, URZ, URZ ;  /* 0x0000003f3f3ff290 */ /* 0x000fea000fffe03f */
[----:B------:R-:W-:Y:S01]  /*a4fc0*/  HMMA.1688.F32.TF32 R196, R172, R74, R196 ;  /* 0x0000004aacc4723c */ /* 0x000fe200000810c4 */
[----:B------:R-:W-:Y:S01]  /*a4fd0*/  IMAD.MOV.U32 R248, RZ, RZ, R188 ;  /* 0x000000fffff87224 */ /* 0x000fe200078e00bc */
[----:B------:R-:W-:Y:S01]  /*a4fe0*/  MOV R249, R190 ;  /* 0x000000be00f97202 */ /* 0x000fe20000000f00 */
[----:B------:R-:W-:Y:S02]  /*a4ff0*/  IMAD.MOV.U32 R250, RZ, RZ, R191 ;  /* 0x000000fffffa7224 */ /* 0x000fe400078e00bf */
[----:B------:R-:W-:-:S03]  /*a5000*/  IMAD.MOV.U32 R251, RZ, RZ, R252 ;  /* 0x000000fffffb7224 */ /* 0x000fc600078e00fc */
[C---:B---3--:R-:W-:Y:S08]  /*a5010*/  HMMA.1688.F32.TF32 R200, R164.reuse, R92, R200 ;  /* 0x0000005ca4c8723c */ /* 0x048ff000000810c8 */
[C---:B----4-:R-:W-:Y:S08]  /*a5020*/  HMMA.1688.F32.TF32 R240, R164.reuse, R124, R240 ;  /* 0x0000007ca4f0723c */ /* 0x050ff000000810f0 */
        /* <DEDUP_REMOVED lines=13> */
[C---:B------:R-:W-:Y:S08]  /*a5100*/  HMMA.1688.F32.TF32 R236, R172.reuse, R130, R236 ;  /* 0x00000082acec723c */ /* 0x040ff000000810ec */
[----:B------:R-:W-:Y:S08]  /*a5110*/  HMMA.1688.F32.TF32 R240, R172, R126, R240 ;  /* 0x0000007eacf0723c */ /* 0x000ff000000810f0 */
        /* <DEDUP_REMOVED lines=9> */
[C---:B-1----:R-:W-:Y:S08]  /*a51b0*/  HMMA.1688.F32.TF32 R236, R176.reuse, R64, R236 ;  /* 0x00000040b0ec723c */ /* 0x042ff000000810ec */
[----:B------:R-:W-:Y:S08]  /*a51c0*/  HMMA.1688.F32.TF32 R240, R176, R60, R240 ;  /* 0x0000003cb0f0723c */ /* 0x000ff000000810f0 */
        /* <DEDUP_REMOVED lines=26> */
[C---:B--2---:R-:W-:Y:S08]  /*a5370*/  HMMA.1688.F32.TF32 R244, R228.reuse, R66, R236 ;  /* 0x00000042e4f4723c */ /* 0x044ff000000810ec */
[----:B------:R-:W-:Y:S08]  /*a5380*/  HMMA.1688.F32.TF32 R236, R228, R62, R240 ;  /* 0x0000003ee4ec723c */ /* 0x000ff000000810f0 */
[C---:B------:R-:W-:Y:S08]  /*a5390*/  HMMA.1688.F32.TF32 R184, R176.reuse, R16, R184 ;  /* 0x00000010b0b8723c */ /* 0x040ff000000810b8 */
[----:B------:R-:W-:Y:S08]  /*a53a0*/  HMMA.1688.F32.TF32 R192, R176, R12, R192 ;  /* 0x0000000cb0c0723c */ /* 0x000ff000000810c0 */
        /* <DEDUP_REMOVED lines=9> */
[C---:B--2---:R-:W-:Y:S05]  /*a5440*/  HMMA.1688.F32.TF32 R176, R228.reuse, R46, R216 ;  /* 0x0000002ee4b0723c */ /* 0x044fea00000810d8 */
[----:B------:R-:W-:Y:S01]  /*a5450*/  STL.64 [R1+0x4a0], R164 ;  /* 0x0004a0a401007387 */ /* 0x000fe20000100a00 */
[----:B------:R2:W-:Y:S07]  /*a5460*/  STL.64 [R1+0x4a8], R166 ;  /* 0x0004a8a601007387 */ /* 0x0005ee0000100a00 */
[----:B------:R-:W-:Y:S02]  /*a5470*/  STL.64 [R1+0x4b0], R208 ;  /* 0x0004b0d001007387 */ /* 0x000fe40000100a00 */
[----:B------:R-:W-:Y:S01]  /*a5480*/  STL.64 [R1+0x4b8], R210 ;  /* 0x0004b8d201007387 */ /* 0x000fe20000100a00 */
[C---:B--2---:R-:W-:Y:S08]  /*a5490*/  HMMA.1688.F32.TF32 R164, R228.reuse, R42, R220 ;  /* 0x0000002ae4a4723c */ /* 0x044ff000000810dc */
[C---:B------:R-:W-:Y:S01]  /*a54a0*/  HMMA.1688.F32.TF32 R168, R228.reuse, R34, R168 ;  /* 0x00000022e4a8723c */ /* 0x040fe200000810a8 */
[----:B------:R-:W-:Y:S01]  /*a54b0*/  STL.64 [R1+0x4c0], R176 ;  /* 0x0004c0b001007387 */ /* 0x000fe20000100a00 */
[----:B------:R2:W-:Y:S06]  /*a54c0*/  STL.64 [R1+0x4c8], R178 ;  /* 0x0004c8b201007387 */ /* 0x0005ec0000100a00 */
[----:B--2---:R-:W-:Y:S01]  /*a54d0*/  HMMA.1688.F32.TF32 R176, R228, R38, R224 ;  /* 0x00000026e4b0723c */ /* 0x004fe200000810e0 */
[----:B------:R-:W-:-:S02]  /*a54e0*/  IMAD.MOV.U32 R244, RZ, RZ, R149 ;  /* 0x000000fffff47224 */ /* 0x000fc400078e0095 */
[----:B------:R-:W2:Y:S04]  /*a54f0*/  LDL.LU R149, [R1+0x385c] ;  /* 0x00385c0001957983 */ /* 0x000ea80000300800 */
[----:B------:R-:W-:Y:S02]  /*a5500*/  STL.64 [R1+0x4d0], R164 ;  /* 0x0004d0a401007387 */ /* 0x000fe40000100a00 */
[----:B------:R-:W-:Y:S02]  /*a5510*/  STL.64 [R1+0x4d8], R166 ;  /* 0x0004d8a601007387 */ /* 0x000fe40000100a00 */
[----:B------:R-:W-:Y:S01]  /*a5520*/  IMAD.MOV.U32 R245, RZ, RZ, R160 ;  /* 0x000000fffff57224 */ /* 0x000fe200078e00a0 */
[----:B------:R-:W-:Y:S01]  /*a5530*/  MOV R246, R162 ;  /* 0x000000a200f67202 */ /* 0x000fe20000000f00 */
[----:B------:R-:W3:Y:S01]  /*a5540*/  LDL.LU R160, [R1+0x3858] ;  /* 0x0038580001a07983 */ /* 0x000ee20000300800 */
[----:B------:R-:W4:Y:S02]  /*a5550*/  LDL.LU R162, [R1+0x3854] ;  /* 0x0038540001a27983 */ /* 0x000f240000300800 */
[----:B------:R-:W-:Y:S01]  /*a5560*/  IMAD.MOV.U32 R247, RZ, RZ, R163 ;  /* 0x000000fffff77224 */ /* 0x000fe200078e00a3 */
[C---:B------:R-:W-:Y:S01]  /*a5570*/  HMMA.1688.F32.TF32 R200, R228.reuse, R30, R200 ;  /* 0x0000001ee4c8723c */ /* 0x040fe200000810c8 */
[----:B------:R-:W5:Y:S01]  /*a5580*/  LDL.LU R163, [R1+0x3850] ;  /* 0x0038500001a37983 */ /* 0x000f620000300800 */
[----:B------:R-:W2:Y:S02]  /*a5590*/  LDL.LU R188, [R1+0x384c] ;  /* 0x00384c0001bc7983 */ /* 0x000ea40000300800 */
[----:B------:R-:W3:Y:S02]  /*a55a0*/  LDL.LU R190, [R1+0x3848] ;  /* 0x0038480001be7983 */ /* 0x000ee40000300800 */
[----:B------:R-:W4:Y:S01]  /*a55b0*/  LDL.LU R191, [R1+0x3844] ;  /* 0x0038440001bf7983 */ /* 0x000f220000300800 */
[----:B------:R-:W5:Y:S01]  /*a55c0*/  LDL.LU R252, [R1+0x3840] ;  /* 0x0038400001fc7983 */ /* 0x000f620000300800 */
[C---:B------:R-:W-:Y:S08]  /*a55d0*/  HMMA.1688.F32.TF32 R204, R228.reuse, R26, R204 ;  /* 0x0000001ae4cc723c */ /* 0x040ff000000810cc */
[C---:B------:R-:W-:Y:S08]  /*a55e0*/  HMMA.1688.F32.TF32 R180, R228.reuse, R22, R180 ;  /* 0x00000016e4b4723c */ /* 0x040ff000000810b4 */
[C---:B------:R-:W-:Y:S01]  /*a55f0*/  HMMA.1688.F32.TF32 R184, R228.reuse, R18, R184 ;  /* 0x00000012e4b8723c */ /* 0x040fe200000810b8 */
[----:B------:R-:W-:Y:S04]  /*a5600*/  LDS R164, [R161+0x34380] ;  /* 0x03438000a1a47984 */ /* 0x000fe80000000800 */
[----:B------:R1:W-:Y:S01]  /*a5610*/  STL.64 [R1+0x4e0], R176 ;  /* 0x0004e0b001007387 */ /* 0x0003e20000100a00 */
[----:B------:R1:W-:Y:S03]  /*a5620*/  STL.64 [R1+0x4e8], R178 ;  /* 0x0004e8b201007387 */ /* 0x0003e60000100a00 */
[----:B------:R-:W-:Y:S04]  /*a5630*/  LDS R166, [R161+0x36380] ;  /* 0x03638000a1a67984 */ /* 0x000fe80000000800 */
[----:B------:R-:W-:Y:S04]  /*a5640*/  LDS R165, [R189+0x34380] ;  /* 0x03438000bda57984 */ /* 0x000fe80000000800 */
[----:B------:R-:W1:Y:S04]  /*a5650*/  LDS R167, [R189+0x36380] ;  /* 0x03638000bda77984 */ /* 0x000e680000000800 */
[----:B-1----:R-:W5:Y:S01]  /*a5660*/  LDL.LU R176, [R1+0x760] ;  /* 0x0007600001b07983 */ /* 0x002f620000300800 */
[----:B------:R-:W-:Y:S02]  /*a5670*/  STL.64 [R1+0x4f0], R168 ;  /* 0x0004f0a801007387 */ /* 0x000fe40000100a00 */
[----:B------:R-:W-:Y:S02]  /*a5680*/  STL.64 [R1+0x4f8], R170 ;  /* 0x0004f8aa01007387 */ /* 0x000fe40000100a00 */
        /* <DEDUP_REMOVED lines=35> */
[C---:B-1----:R-:W-:Y:S08]  /*a58c0*/  HMMA.1688.F32.TF32 R184, R228.reuse, R14, R192 ;  /* 0x0000000ee4b8723c */ /* 0x042ff000000810c0 */
[C---:B------:R-:W-:Y:S01]  /*a58d0*/  HMMA.1688.F32.TF32 R192, R228.reuse, R10, R196 ;  /* 0x0000000ae4c0723c */ /* 0x040fe200000810c4 */
[----:B------:R-:W-:Y:S11]  /*a58e0*/  IMAD.MOV.U32 R200, RZ, RZ, R148 ;  /* 0x000000ffffc87224 */ /* 0x000ff600078e0094 */
[----:B------:R-:W-:Y:S03]  /*a58f0*/  @!UPT UIADD3 URZ, URZ, URZ, URZ ;  /* 0x0000003f3f3ff290 */ /* 0x000fe6000fffe03f */
[----:B------:R-:W-:Y:S01]  /*a5900*/  STL.64 [R1+0x600], R184 ;  /* 0x000600b801007387 */ /* 0x000fe20000100a00 */
[----:B------:R1:W-:Y:S02]  /*a5910*/  STL.64 [R1+0x608], R186 ;  /* 0x000608ba01007387 */ /* 0x0003e40000100a00 */
[----:B-1----:R-:W-:Y:S01]  /*a5920*/  HMMA.1688.F32.TF32 R184, R228, R6, R232 ;  /* 0x00000006e4b8723c */ /* 0x002fe200000810e8 */
        /* <DEDUP_REMOVED lines=10> */
[----:B------:R-:W-:Y:S01]  /*a59d0*/  IMAD.MOV.U32 R183, RZ, RZ, R0 ;  /* 0x000000ffffb77224 */ /* 0x000fe200078e0000 */
[----:B------:R-:W-:Y:S01]  /*a59e0*/  STL.64 [R1+0x620], R192 ;  /* 0x000620c001007387 */ /* 0x000fe20000100a00 */
[----:B------:R1:W-:Y:S01]  /*a59f0*/  STL.64 [R1+0x628], R194 ;  /* 0x000628c201007387 */ /* 0x0003e20000100a00 */
[C---:B------:R-:W-:Y:S08]  /*a5a00*/  HMMA.1688.F32.TF32 R200, R172.reuse, R92, R200 ;  /* 0x0000005cacc8723c */ /* 0x040ff000000810c8 */
[C---:B------:R-:W-:Y:S08]  /*a5a10*/  HMMA.1688.F32.TF32 R204, R172.reuse, R88, R204 ;  /* 0x00000058accc723c */ /* 0x040ff000000810cc */
[C---:B------:R-:W-:Y:S08]  /*a5a20*/  HMMA.1688.F32.TF32 R180, R172.reuse, R84, R180 ;  /* 0x00000054acb4723c */ /* 0x040ff000000810b4 */
[C---:B------:R-:W-:Y:S08]  /*a5a30*/  HMMA.1688.F32.TF32 R196, R172.reuse, R72, R156 ;  /* 0x00000048acc4723c */ /* 0x040ff0000008109c */
[C---:B------:R-:W-:Y:S08]  /*a5a40*/  HMMA.1688.F32.TF32 R232, R172.reuse, R68, R152 ;  /* 0x00000044ace8723c */ /* 0x040ff00000081098 */
[C---:B-1----:R-:W-:Y:S01]  /*a5a50*/  HMMA.1688.F32.TF32 R192, R172.reuse, R76, R248 ;  /* 0x0000004cacc0723c */ /* 0x042fe200000810f8 */
[----:B------:R-:W-:Y:S01]  /*a5a60*/  STL.64 [R1+0x610], R184 ;  /* 0x000610b801007387 */ /* 0x000fe20000100a00 */
[----:B------:R1:W-:Y:S02]  /*a5a70*/  STL.64 [R1+0x618], R186 ;  /* 0x000618ba01007387 */ /* 0x0003e40000100a00 */
[----:B------:R-:W5:Y:S02]  /*a5a80*/  LDL.LU R156, [R1+0xc80] ;  /* 0x000c8000019c7983 */ /* 0x000f640000300800 */
[----:B------:R-:W5:Y:S01]  /*a5a90*/  LDL.LU R157, [R1+0xc84] ;  /* 0x000c8400019d7983 */ /* 0x000f620000300800 */
[----:B------:R-:W5:Y:S01]  /*a5aa0*/  LDL.LU R158, [R1+0xc88] ;  /* 0x000c8800019e7983 */ /* 0x000f620000300800 */
[----:B------:R-:W5:Y:S01]  /*a5ab0*/  LDL.LU R159, [R1+0xc8c] ;  /* 0x000c8c00019f7983 */ /* 0x000f620000300800 */
[----:B-1----:R-:W-:Y:S08]  /*a5ac0*/  HMMA.1688.F32.TF32 R184, R172, R80, R244 ;  /* 0x00000050acb8723c */ /* 0x002ff000000810f4 */
[C---:B------:R-:W-:Y:S08]  /*a5ad0*/  HMMA.1688.F32.TF32 R200, R164.reuse, R94, R200 ;  /* 0x0000005ea4c8723c */ /* 0x040ff000000810c8 */
[C---:B------:R-:W-:Y:S08]  /*a5ae0*/  HMMA.1688.F32.TF32 R204, R164.reuse, R90, R204 ;  /* 0x0000005aa4cc723c */ /* 0x040ff000000810cc */
[C---:B------:R-:W-:Y:S08]  /*a5af0*/  HMMA.1688.F32.TF32 R180, R164.reuse, R86, R180 ;  /* 0x00000056a4b4723c */ /* 0x040ff000000810b4 */
[C---:B------:R-:W-:Y:S08]  /*a5b00*/  HMMA.1688.F32.TF32 R192, R164.reuse, R78, R192 ;  /* 0x0000004ea4c0723c */ /* 0x040ff000000810c0 */
[C---:B------:R-:W-:Y:S08]  /*a5b10*/  HMMA.1688.F32.TF32 R196, R164.reuse, R74, R196 ;  /* 0x0000004aa4c4723c */ /* 0x040ff000000810c4 */
[C---:B------:R-:W-:Y:S01]  /*a5b20*/  HMMA.1688.F32.TF32 R232, R164.reuse, R70, R232 ;  /* 0x00000046a4e8723c */ /* 0x040fe200000810e8 */
[----:B------:R-:W5:Y:S01]  /*a5b30*/  LDL.LU R244, [R1+0xc90] ;  /* 0x000c900001f47983 */ /* 0x000f620000300800 */
[----:B------:R-:W5:Y:S02]  /*a5b40*/  LDL.LU R245, [R1+0xc94] ;  /* 0x000c940001f57983 */ /* 0x000f640000300800 */
[----:B------:R-:W5:Y:S02]  /*a5b50*/  LDL.LU R246, [R1+0xc98] ;  /* 0x000c980001f67983 */ /* 0x000f640000300800 */
[----:B------:R-:W5:Y:S01]  /*a5b60*/  LDL.LU R247, [R1+0xc9c] ;  /* 0x000c9c0001f77983 */ /* 0x000f620000300800 */
[----:B------:R-:W5:Y:S04]  /*a5b70*/  LDL.64 R154, [R1+0x1b8] ;  /* 0x0001b800019a7983 */ /* 0x000f680000100a00 */
[----:B------:R-:W5:Y:S01]  /*a5b80*/  LDL.64 R250, [R1+0x1a8] ;  /* 0x0001a80001fa7983 */ /* 0x000f620000100a00 */
[----:B------:R-:W-:Y:S01]  /*a5b90*/  HMMA.1688.F32.TF32 R184, R164, R82, R184 ;  /* 0x00000052a4b8723c */ /* 0x000fe200000810b8 */
[----:B--2---:R-:W-:Y:S01]  /*a5ba0*/  MOV R219, R188 ;  /* 0x000000bc00db7202 */ /* 0x004fe20000000f00 */
[----:B---3--:R-:W-:-:S02]  /*a5bb0*/  IMAD.MOV.U32 R218, RZ, RZ, R190 ;  /* 0x000000ffffda7224 */ /* 0x008fc400078e00be */
[----:B----4-:R-:W-:Y:S01]  /*a5bc0*/  IMAD.MOV.U32 R217, RZ, RZ, R191 ;  /* 0x000000ffffd97224 */ /* 0x010fe200078e00bf */
[----:B-----5:R-:W-:Y:S01]  /*a5bd0*/  MOV R216, R252 ;  /* 0x000000fc00d87202 */ /* 0x020fe20000000f00 */
[----:B------:R-:W-:Y:S02]  /*a5be0*/  IMAD.MOV.U32 R168, RZ, RZ, R163 ;  /* 0x000000ffffa87224 */ /* 0x000fe400078e00a3 */
[----:B------:R-:W-:Y:S01]  /*a5bf0*/  IMAD.MOV.U32 R169, RZ, RZ, R162 ;  /* 0x000000ffffa97224 */ /* 0x000fe200078e00a2 */
[----:B------:R-:W-:Y:S01]  /*a5c00*/  MOV R170, R160 ;  /* 0x000000a000aa7202 */ /* 0x000fe20000000f00 */
[----:B------:R-:W-:-:S07]  /*a5c10*/  IMAD.MOV.U32 R171, RZ, RZ, R149 ;  /* 0x000000ffffab7224 */ /* 0x000fce00078e0095 */
        /* <DEDUP_REMOVED lines=19> */
[----:B------:R-:W2:Y:S01]  /*a5d50*/  LDS R231, [R189+0x3e380] ;  /* 0x03e38000bde77984 */ /* 0x000ea20000000800 */
[----:B------:R-:W-:Y:S08]  /*a5d60*/  HMMA.1688.F32.TF32 R208, R164, R118, R208 ;  /* 0x00000076a4d0723c */ /* 0x000ff000000810d0 */
[C---:B-1----:R-:W-:Y:S08]  /*a5d70*/  HMMA.1688.F32.TF32 R236, R176.reuse, R64, R236 ;  /* 0x00000040b0ec723c */ /* 0x042ff000000810ec */
[C---:B------:R-:W-:Y:S08]  /*a5d80*/  HMMA.1688.F32.TF32 R240, R176.reuse, R60, R240 ;  /* 0x0000003cb0f0723c */ /* 0x040ff000000810f0 */
[----:B------:R-:W-:Y:S08]  /*a5d90*/  HMMA.1688.F32.TF32 R172, R176, R56, R172 ;  /* 0x00000038b0ac723c */ /* 0x000ff000000810ac */
        /* <DEDUP_REMOVED lines=16> */
[----:B------:R-:W1:Y:S01]  /*a5ea0*/  LDS R167, [R189+0x2e400] ;  /* 0x02e40000bda77984 */ /* 0x000e620000000800 */
[C---:B--2---:R-:W-:Y:S08]  /*a5eb0*/  HMMA.1688.F32.TF32 R236, R228.reuse, R66, R236 ;  /* 0x00000042e4ec723c */ /* 0x044ff000000810ec */
[C---:B------:R-:W-:Y:S08]  /*a5ec0*/  HMMA.1688.F32.TF32 R240, R228.reuse, R62, R240 ;  /* 0x0000003ee4f0723c */ /* 0x040ff000000810f0 */
[----:B------:R-:W-:Y:S08]  /*a5ed0*/  HMMA.1688.F32.TF32 R172, R228, R58, R172 ;  /* 0x0000003ae4ac723c */ /* 0x000ff000000810ac */
[C---:B------:R-:W-:Y:S08]  /*a5ee0*/  HMMA.1688.F32.TF32 R212, R176.reuse, R48, R212 ;  /* 0x00000030b0d4723c */ /* 0x040ff000000810d4 */
[C---:B------:R-:W-:Y:S08]  /*a5ef0*/  HMMA.1688.F32.TF32 R216, R176.reuse, R44, R216 ;  /* 0x0000002cb0d8723c */ /* 0x040ff000000810d8 */
[C---:B------:R-:W-:Y:S08]  /*a5f00*/  HMMA.1688.F32.TF32 R220, R176.reuse, R40, R220 ;  /* 0x00000028b0dc723c */ /* 0x040ff000000810dc */
[C---:B------:R-:W-:Y:S08]  /*a5f10*/  HMMA.1688.F32.TF32 R224, R176.reuse, R36, R224 ;  /* 0x00000024b0e0723c */ /* 0x040ff000000810e0 */
[----:B------:R-:W-:Y:S01]  /*a5f20*/  HMMA.1688.F32.TF32 R168, R176, R32, R168 ;  /* 0x00000020b0a8723c */ /* 0x000fe200000810a8 */
[----:B------:R-:W2:Y:S07]  /*a5f30*/  LDL.64 R178, [R1+0x1c8] ;  /* 0x0001c80001b27983 */ /* 0x000eae0000100a00 */
[C---:B------:R-:W-:Y:S01]  /*a5f40*/  HMMA.1688.F32.TF32 R180, R228.reuse, R22, R180 ;  /* 0x00000016e4b4723c */ /* 0x040fe200000810b4 */
[----:B------:R-:W-:Y:S04]  /*a5f50*/  LDS R176, [R161+0x34400] ;  /* 0x03440000a1b07984 */ /* 0x000fe80000000800 */
[----:B------:R-:W-:Y:S04]  /*a5f60*/  LDS R177, [R189+0x34400] ;  /* 0x03440000bdb17984 */ /* 0x000fe80000000800 */
[----:B------:R3:W-:Y:S01]  /*a5f70*/  STL.64 [R1+0x5a0], R236 ;  /* 0x0005a0ec01007387 */ /* 0x0007e20000100a00 */
[----:B------:R4:W-:Y:S03]  /*a5f80*/  STL.64 [R1+0x5a8], R238 ;  /* 0x0005a8ee01007387 */ /* 0x0009e60000100a00 */
[----:B---3--:R-:W2:Y:S01]  /*a5f90*/  LDL.LU R236, [R1+0xca0] ;  /* 0x000ca00001ec7983 */ /* 0x008ea20000300800 */
[----:B------:R-:W2:Y:S02]  /*a5fa0*/  LDL.LU R237, [R1+0xca4] ;  /* 0x000ca40001ed7983 */ /* 0x000ea40000300800 */
[----:B----4-:R-:W2:Y:S02]  /*a5fb0*/  LDL.LU R238, [R1+0xca8] ;  /* 0x000ca80001ee7983 */ /* 0x010ea40000300800 */
[----:B------:R-:W2:Y:S01]  /*a5fc0*/  LDL.LU R239, [R1+0xcac] ;  /* 0x000cac0001ef7983 */ /* 0x000ea20000300800 */
[----:B------:R-:W-:Y:S01]  /*a5fd0*/  STL.64 [R1+0x590], R240 ;  /* 0x000590f001007387 */ /* 0x000fe20000100a00 */
[----:B------:R3:W-:Y:S03]  /*a5fe0*/  STL.64 [R1+0x598], R242 ;  /* 0x000598f201007387 */ /* 0x0007e60000100a00 */
[----:B---3--:R-:W3:Y:S01]  /*a5ff0*/  LDL.64 R242, [R1+0x1d8] ;  /* 0x0001d80001f27983 */ /* 0x008ee20000100a00 */
[----:B------:R-:W-:Y:S02]  /*a6000*/  STL.64 [R1+0x510], R172 ;  /* 0x000510ac01007387 */ /* 0x000fe40000100a00 */
[----:B------:R4:W-:Y:S02]  /*a6010*/  STL.64 [R1+0x518], R174 ;  /* 0x000518ae01007387 */ /* 0x0009e40000100a00 */
[C---:B----4-:R-:W-:Y:S01]  /*a6020*/  HMMA.1688.F32.TF32 R172, R228.reuse, R54, R208 ;  /* 0x00000036e4ac723c */ /* 0x050fe200000810d0 */
[----:B------:R-:W4:Y:S11]  /*a6030*/  LDL.LU R208, [R1+0xcb0] ;  /* 0x000cb00001d07983 */ /* 0x000f360000300800 */
[----:B------:R-:W-:Y:S11]  /*a6040*/  @!UPT UIADD3 URZ, URZ, URZ, URZ ;  /* 0x0000003f3f3ff290 */ /* 0x000ff6000fffe03f */
[----:B------:R-:W-:Y:S01]  /*a6050*/  STL.64 [R1+0x5f0], R172 ;  /* 0x0005f0ac01007387 */ /* 0x000fe20000100a00 */
[----:B------:R5:W-:Y:S02]  /*a6060*/  STL.64 [R1+0x5f8], R174 ;  /* 0x0005f8ae01007387 */ /* 0x000be40000100a00 */
[----:B------:R-:W4:Y:S02]  /*a6070*/  LDL.LU R209, [R1+0xcb4] ;  /* 0x000cb40001d17983 */ /* 0x000f240000300800 */
[----:B------:R-:W4:Y:S01]  /*a6080*/  LDL.LU R210, [R1+0xcb8] ;  /* 0x000cb80001d27983 */ /* 0x000f220000300800 */
[----:B------:R-:W4:Y:S01]  /*a6090*/  LDL.LU R211, [R1+0xcbc] ;  /* 0x000cbc0001d37983 */ /* 0x000f220000300800 */
[C---:B------:R-:W-:Y:S08]  /*a60a0*/  HMMA.1688.F32.TF32 R212, R228.reuse, R50, R212 ;  /* 0x00000032e4d4723c */ /* 0x040ff000000810d4 */
[C---:B-----5:R-:W-:Y:S08]  /*a60b0*/  HMMA.1688.F32.TF32 R172, R228.reuse, R46, R216 ;  /* 0x0000002ee4ac723c */ /* 0x060ff000000810d8 */
[C---:B------:R-:W-:Y:S07]  /*a60c0*/  HMMA.1688.F32.TF32 R216, R228.reuse, R42, R220 ;  /* 0x0000002ae4d8723c */ /* 0x040fee00000810dc */
[----:B------:R-:W-:Y:S01]  /*a60d0*/  STL.64 [R1+0x5e0], R212 ;  /* 0x0005e0d401007387 */ /* 0x000fe20000100a00 */
[----:B------:R5:W-:Y:S02]  /*a60e0*/  STL.64 [R1+0x5e8], R214 ;  /* 0x0005e8d601007387 */ /* 0x000be40000100a00 */
[----:B-----5:R-:W-:Y:S05]  /*a60f0*/  HMMA.1688.F32.TF32 R212, R228, R38, R224 ;  /* 0x00000026e4d4723c */ /* 0x020fea00000810e0 */
[----:B------:R-:W-:Y:S01]  /*a6100*/  STL.64 [R1+0x5d0], R172 ;  /* 0x0005d0ac01007387 */ /* 0x000fe20000100a00 */
[----:B------:R-:W-:Y:S07]  /*a6110*/  STL.64 [R1+0x5d8], R174 ;  /* 0x0005d8ae01007387 */ /* 0x000fee0000100a00 */
[----:B------:R-:W-:Y:S02]  /*a6120*/  STL.64 [R1+0x5c0], R216 ;  /* 0x0005c0d801007387 */ /* 0x000fe40000100a00 */
[----:B------:R-:W-:Y:S01]  /*a6130*/  STL.64 [R1+0x5c8], R218 ;  /* 0x0005c8da01007387 */ /* 0x000fe20000100a00 */
[----:B------:R-:W-:Y:S01]  /*a6140*/  MOV R136, R154 ;  /* 0x0000009a00887202 */ /* 0x000fe20000000f00 */
[----:B------:R-:W-:Y:S01]  /*a6150*/  IMAD.MOV.U32 R133, RZ, RZ, R155 ;  /* 0x000000ffff857224 */ /* 0x000fe200078e009b */
[----:B-1----:R-:W-:Y:S01]  /*a6160*/  HMMA.1688.F32.TF32 R224, R164, R250, R156 ;  /* 0x000000faa4e0723c */ /* 0x002fe2000008109c */
[----:B------:R-:W-:Y:S04]  /*a6170*/  LDS R172, [R161+0x30400] ;  /* 0x03040000a1ac7984 */ /* 0x000fe80000000800 */
[----:B------:R-:W-:Y:S04]  /*a6180*/  LDS R174, [R161+0x32400] ;  /* 0x03240000a1ae7984 */ /* 0x000fe80000000800 */
[----:B------:R-:W-:Y:S04]  /*a6190*/  LDS R173, [R189+0x30400] ;  /* 0x03040000bdad7984 */ /* 0x000fe80000000800 */
[----:B------:R-:W1:Y:S04]  /*a61a0*/  LDS R175, [R189+0x32400] ;  /* 0x03240000bdaf7984 */ /* 0x000e680000000800 */
[----:B------:R-:W-:Y:S01]  /*a61b0*/  STL.64 [R1+0x5b0], R212 ;  /* 0x0005b0d401007387 */ /* 0x000fe20000100a00 */
[----:B------:R5:W-:Y:S02]  /*a61c0*/  STL.64 [R1+0x5b8], R214 ;  /* 0x0005b8d601007387 */ /* 0x000be40000100a00 */
[C---:B-----5:R-:W-:Y:S08]  /*a61d0*/  HMMA.1688.F32.TF32 R212, R228.reuse, R34, R168 ;  /* 0x00000022e4d4723c */ /* 0x060ff000000810a8 */
[C---:B------:R-:W-:Y:S08]  /*a61e0*/  HMMA.1688.F32.TF32 R168, R228.reuse, R30, R200 ;  /* 0x0000001ee4a8723c */ /* 0x040ff000000810c8 */
[C---:B------:R-:W-:Y:S07]  /*a61f0*/  HMMA.1688.F32.TF32 R200, R228.reuse, R26, R204 ;  /* 0x0000001ae4c8723c */ /* 0x040fee00000810cc */
[----:B------:R-:W-:Y:S01]  /*a6200*/  STL.64 [R1+0x1180], R212 ;  /* 0x001180d401007387 */ /* 0x000fe20000100a00 */
[----:B------:R-:W-:Y:S07]  /*a6210*/  STL.64 [R1+0x1188], R214 ;  /* 0x001188d601007387 */ /* 0x000fee0000100a00 */
[----:B------:R-:W-:Y:S02]  /*a6220*/  STL.64 [R1+0x1190], R168 ;  /* 0x001190a801007387 */ /* 0x000fe40000100a00 */
[----:B------:R5:W-:Y:S02]  /*a6230*/  STL.64 [R1+0x1198], R170 ;  /* 0x001198aa01007387 */ /* 0x000be40000100a00 */
[C---:B-----5:R-:W-:Y:S04]  /*a6240*/  HMMA.1688.F32.TF32 R168, R228.reuse, R18, R184 ;  /* 0x00000012e4a8723c */ /* 0x060fe800000810b8 */
[----:B------:R-:W-:Y:S01]  /*a6250*/  STL.64 [R1+0x11d0], R200 ;  /* 0x0011d0c801007387 */ /* 0x000fe20000100a00 */
[----:B------:R-:W-:Y:S03]  /*a6260*/  STL.64 [R1+0x11d8], R202 ;  /* 0x0011d8ca01007387 */ /* 0x000fe60000100a00 */
[C---:B------:R-:W-:Y:S01]  /*a6270*/  HMMA.1688.F32.TF32 R184, R228.reuse, R14, R192 ;  /* 0x0000000ee4b8723c */ /* 0x040fe200000810c0 */
[----:B------:R-:W-:Y:S01]  /*a6280*/  STL.64 [R1+0x11c0], R180 ;  /* 0x0011c0b401007387 */ /* 0x000fe20000100a00 */
[----:B------:R5:W-:Y:S06]  /*a6290*/  STL.64 [R1+0x11c8], R182 ;  /* 0x0011c8b601007387 */ /* 0x000bec0000100a00 */
[C---:B-----5:R-:W-:Y:S07]  /*a62a0*/  HMMA.1688.F32.TF32 R180, R228.reuse, R10, R196 ;  /* 0x0000000ae4b4723c */ /* 0x060fee00000810c4 */
[----:B------:R-:W-:Y:S01]  /*a62b0*/  STL.64 [R1+0x1210], R168 ;  /* 0x001210a801007387 */ /* 0x000fe20000100a00 */
[----:B------:R5:W-:Y:S02]  /*a62c0*/  STL.64 [R1+0x1218], R170 ;  /* 0x001218aa01007387 */ /* 0x000be40000100a00 */
[----:B-----5:R-:W-:Y:S05]  /*a62d0*/  HMMA.1688.F32.TF32 R168, R228, R6, R232 ;  /* 0x00000006e4a8723c */ /* 0x020fea00000810e8 */
[----:B------:R-:W-:Y:S01]  /*a62e0*/  STL.64 [R1+0x11f0], R184 ;  /* 0x0011f0b801007387 */ /* 0x000fe20000100a00 */
[----:B------:R-:W-:Y:S07]  /*a62f0*/  STL.64 [R1+0x11f8], R186 ;  /* 0x0011f8ba01007387 */ /* 0x000fee0000100a00 */
[----:B------:R-:W-:Y:S02]  /*a6300*/  STL.64 [R1+0x12a0], R180 ;  /* 0x0012a0b401007387 */ /* 0x000fe40000100a00 */
[----:B------:R-:W-:Y:S08]  /*a6310*/  STL.64 [R1+0x12a8], R182 ;  /* 0x0012a8b601007387 */ /* 0x000ff00000100a00 */
[----:B------:R5:W-:Y:S01]  /*a6320*/  STL.64 [R1+0x1280], R168 ;  /* 0x001280a801007387 */ /* 0x000be20000100a00 */
[----:B------:R1:W-:Y:S02]  /*a6330*/  STL.64 [R1+0x1288], R170 ;  /* 0x001288aa01007387 */ /* 0x0003e40000100a00 */
[----:B---3--:R-:W-:Y:S01]  /*a6340*/  IMAD.MOV.U32 R2, RZ, RZ, R242 ;  /* 0x000000ffff027224 */ /* 0x008fe200078e00f2 */
[----:B------:R-:W-:Y:S01]  /*a6350*/  MOV R0, R243 ;  /* 0x000000f300007202 */ /* 0x000fe20000000f00 */
[C---:B----4-:R-:W-:Y:S08]  /*a6360*/  HMMA.1688.F32.TF32 R232, R164.reuse, R242, R208 ;  /* 0x000000f2a4e8723c */ /* 0x050ff000000810d0 */
[C---:B------:R-:W-:Y:S01]  /*a6370*/  HMMA.1688.F32.TF32 R240, R164.reuse, R154, R244 ;  /* 0x0000009aa4f0723c */ /* 0x040fe200000810f4 */
        /* <DEDUP_REMOVED lines=20> */
[----:B------:R-:W3:Y:S01]  /*a64c0*/  LDL.64 R154, [R1+0x198] ;  /* 0x00019800019a7983 */ /* 0x000ee20000100a00 */
[----:B------:R-:W4:Y:S02]  /*a64d0*/  LDL.LU R212, [R1+0xc60] ;  /* 0x000c600001d47983 */ /* 0x000f240000300800 */
[----:B------:R-:W4:Y:S02]  /*a64e0*/  LDL.LU R213, [R1+0xc64] ;  /* 0x000c640001d57983 */ /* 0x000f240000300800 */
[----:B------:R-:W4:Y:S01]  /*a64f0*/  LDL.LU R214, [R1+0xc68] ;  /* 0x000c680001d67983 */ /* 0x000f220000300800 */
[----:B------:R-:W4:Y:S01]  /*a6500*/  LDL.LU R215, [R1+0xc6c] ;  /* 0x000c6c0001d77983 */ /* 0x000f220000300800 */
[----:B------:R-:W4:Y:S02]  /*a6510*/  LDL.64 R158, [R1+0x188] ;  /* 0x00018800019e7983 */ /* 0x000f240000100a00 */
[----:B------:R-:W4:Y:S02]  /*a6520*/  LDL.LU R216, [R1+0xc50] ;  /* 0x000c500001d87983 */ /* 0x000f240000300800 */
[----:B------:R-:W4:Y:S01]  /*a6530*/  LDL.LU R217, [R1+0xc54] ;  /* 0x000c540001d97983 */ /* 0x000f220000300800 */
[----:B------:R-:W4:Y:S01]  /*a6540*/  LDL.LU R218, [R1+0xc58] ;  /* 0x000c580001da7983 */ /* 0x000f220000300800 */
[----:B--2---:R-:W-:Y:S01]  /*a6550*/  HMMA.1688.F32.TF32 R236, R164, R178, R236 ;  /* 0x000000b2a4ec723c */ /* 0x004fe200000810ec */
[----:B------:R-:W-:-:S02]  /*a6560*/  IMAD.MOV.U32 R132, RZ, RZ, R178 ;  /* 0x000000ffff847224 */ /* 0x000fc400078e00b2 */
[----:B------:R-:W-:Y:S01]  /*a6570*/  IMAD.MOV.U32 R3, RZ, RZ, R179 ;  /* 0x000000ffff037224 */ /* 0x000fe200078e00b3 */
[----:B------:R-:W2:Y:S01]  /*a6580*/  LDL.LU R219, [R1+0xc5c] ;  /* 0x000c5c0001db7983 */ /* 0x000ea20000300800 */
[----:B------:R-:W2:Y:S02]  /*a6590*/  LDL.64 R178, [R1+0x168] ;  /* 0x0001680001b27983 */ /* 0x000ea40000100a00 */
[----:B-----5:R-:W5:Y:S02]  /*a65a0*/  LDL.LU R168, [R1+0xd20] ;  /* 0x000d200001a87983 */ /* 0x020f640000300800 */
[----:B------:R-:W5:Y:S01]  /*a65b0*/  LDL.LU R169, [R1+0xd24] ;  /* 0x000d240001a97983 */ /* 0x000f620000300800 */
[----:B-1----:R-:W5:Y:S01]  /*a65c0*/  LDL.LU R170, [R1+0xd28] ;  /* 0x000d280001aa7983 */ /* 0x002f620000300800 */
[----:B------:R-:W5:Y:S02]  /*a65d0*/  LDL.LU R171, [R1+0xd2c] ;  /* 0x000d2c0001ab7983 */ /* 0x000f640000300800 */
[----:B------:R-:W5:Y:S02]  /*a65e0*/  LDL.64 R230, [R1+0x158] ;  /* 0x0001580001e67983 */ /* 0x000f640000100a00 */
        /* <DEDUP_REMOVED lines=16> */
[----:B------:R1:W-:Y:S02]  /*a66f0*/  STL.64 [R1+0x3818], R250 ;  /* 0x003818fa01007387 */ /* 0x0003e40000100a00 */
[----:B-1----:R-:W5:Y:S01]  /*a6700*/  LDL.64 R250, [R1+0x178] ;  /* 0x0001780001fa7983 */ /* 0x002f620000100a00 */
[----:B---3--:R-:W-:Y:S01]  /*a6710*/  HMMA.1688.F32.TF32 R208, R164, R154, R208 ;  /* 0x0000009aa4d0723c */ /* 0x008fe200000810d0 */
[----:B------:R-:W-:Y:S01]  /*a6720*/  IMAD.MOV.U32 R140, RZ, RZ, R154 ;  /* 0x000000ffff8c7224 */ /* 0x000fe200078e009a */
[----:B------:R-:W-:-:S06]  /*a6730*/  MOV R137, R155 ;  /* 0x0000009b00897202 */ /* 0x000fcc0000000f00 */
[C---:B----4-:R-:W-:Y:S01]  /*a6740*/  HMMA.1688.F32.TF32 R212, R164.reuse, R158, R212 ;  /* 0x0000009ea4d4723c */ /* 0x050fe200000810d4 */
[----:B------:R-:W3:Y:S01]  /*a6750*/  LDL.LU.64 R154, [R1+0x3838] ;  /* 0x00383800019a7983 */ /* 0x000ee20000300a00 */
[----:B------:R-:W-:Y:S02]  /*a6760*/  IMAD.MOV.U32 R144, RZ, RZ, R158 ;  /* 0x000000ffff907224 */ /* 0x000fe400078e009e */
[----:B------:R-:W-:Y:S02]  /*a6770*/  IMAD.MOV.U32 R141, RZ, RZ, R159 ;  /* 0x000000ffff8d7224 */ /* 0x000fe400078e009f */
[----:B------:R-:W4:Y:S02]  /*a6780*/  LDL.LU.64 R158, [R1+0x3830] ;  /* 0x00383000019e7983 */ /* 0x000f240000300a00 */
[C---:B--2---:R-:W-:Y:S01]  /*a6790*/  HMMA.1688.F32.TF32 R220, R164.reuse, R178, R220 ;  /* 0x000000b2a4dc723c */ /* 0x044fe200000810dc */
[----:B------:R-:W-:Y:S01]  /*a67a0*/  IMAD.MOV.U32 R152, RZ, RZ, R178 ;  /* 0x000000ffff987224 */ /* 0x000fe200078e00b2 */
[----:B------:R-:W-:Y:S01]  /*a67b0*/  MOV R149, R179 ;  /* 0x000000b300957202 */ /* 0x000fe20000000f00 */
[----:B------:R-:W-:Y:S04]  /*a67c0*/  LDS R178, [R161+0x36400] ;  /* 0x03640000a1b27984 */ /* 0x000fe80000000800 */
[----:B------:R-:W1:Y:S01]  /*a67d0*/  LDS R179, [R189+0x36400] ;  /* 0x03640000bdb37984 */ /* 0x000e620000000800 */
[----:B-----5:R-:W-:Y:S01]  /*a67e0*/  HMMA.1688.F32.TF32 R168, R164, R230, R168 ;  /* 0x000000e6a4a8723c */ /* 0x020fe200000810a8 */
[----:B------:R-:W-:-:S02]  /*a67f0*/  IMAD.MOV.U32 R156, RZ, RZ, R230 ;  /* 0x000000ffff9c7224 */ /* 0x000fc400078e00e6 */
[----:B------:R-:W-:-:S05]  /*a6800*/  IMAD.MOV.U32 R153, RZ, RZ, R231 ;  /* 0x000000ffff997224 */ /* 0x000fca00078e00e7 */
[C---:B------:R-:W-:Y:S08]  /*a6810*/  HMMA.1688.F32.TF32 R200, R164.reuse, R150, R200 ;  /* 0x00000096a4c8723c */ /* 0x040ff000000810c8 */
[C---:B------:R-:W-:Y:S08]  /*a6820*/  HMMA.1688.F32.TF32 R192, R164.reuse, R142, R192 ;  /* 0x0000008ea4c0723c */ /* 0x040ff000000810c0 */
[C---:B------:R-:W-:Y:S08]  /*a6830*/  HMMA.1688.F32.TF32 R228, R164.reuse, R134, R244 ;  /* 0x00000086a4e4723c */ /* 0x040ff000000810f4 */
[----:B------:R-:W-:Y:S08]  /*a6840*/  HMMA.1688.F32.TF32 R204, R164, R146, R204 ;  /* 0x00000092a4cc723c */ /* 0x000ff000000810cc */
[----:B------:R-:W-:Y:S08]  /*a6850*/  HMMA.1688.F32.TF32 R232, R172, R128, R232 ;  /* 0x00000080ace8723c */ /* 0x000ff000000810e8 */
        /* <DEDUP_REMOVED lines=13> */
[----:B-1----:R-:W-:Y:S08]  /*a6930*/  HMMA.1688.F32.TF32 R232, R176, R130, R232 ;  /* 0x00000082b0e8723c */ /* 0x002ff000000810e8 */
        /* <DEDUP_REMOVED lines=13> */
[----:B------:R-:W-:Y:S01]  /*a6a10*/  MOV R148, R250 ;  /* 0x000000fa00947202 */ /* 0x000fe20000000f00 */
[----:B------:R-:W-:-:S06]  /*a6a20*/  IMAD.MOV.U32 R145, RZ, RZ, R251 ;  /* 0x000000ffff917224 */ /* 0x000fcc00078e00fb */
[C---:B---3--:R-:W-:Y:S08]  /*a6a30*/  HMMA.1688.F32.TF32 R184, R164.reuse, R154, R184 ;  /* 0x0000009aa4b8723c */ /* 0x048ff000000810b8 */
[----:B----4-:R-:W-:Y:S08]  /*a6a40*/  HMMA.1688.F32.TF32 R180, R164, R158, R180 ;  /* 0x0000009ea4b4723c */ /* 0x010ff000000810b4 */
[C---:B------:R-:W-:Y:S01]  /*a6a50*/  HMMA.1688.F32.TF32 R164, R172.reuse, R116, R224 ;  /* 0x00000074aca4723c */ /* 0x040fe200000810e0 */
[----:B------:R-:W-:Y:S04]  /*a6a60*/  LDS R224, [R161+0x38400] ;  /* 0x03840000a1e07984 */ /* 0x000fe80000000800 */
[----:B------:R-:W-:Y:S04]  /*a6a70*/  LDS R226, [R161+0x3a400] ;  /* 0x03a40000a1e27984 */ /* 0x000fe80000000800 */
[----:B------:R-:W-:Y:S04]  /*a6a80*/  LDS R225, [R189+0x38400] ;  /* 0x03840000bde17984 */ /* 0x000fe80000000800 */
[----:B------:R-:W1:Y:S01]  /*a6a90*/  LDS R227, [R189+0x3a400] ;  /* 0x03a40000bde37984 */ /* 0x000e620000000800 */
[C---:B------:R-:W-:Y:S08]  /*a6aa0*/  HMMA.1688.F32.TF32 R184, R172.reuse, R88, R184 ;  /* 0x00000058acb8723c */ /* 0x040ff000000810b8 */
[----:B------:R-:W-:Y:S01]  /*a6ab0*/  HMMA.1688.F32.TF32 R180, R172, R92, R180 ;  /* 0x0000005cacb4723c */ /* 0x000fe200000810b4 */
[----:B------:R-:W-:Y:S04]  /*a6ac0*/  LDS R172, [R161+0x3c400] ;  /* 0x03c40000a1ac7984 */ /* 0x000fe80000000800 */
[----:B------:R-:W-:Y:S04]  /*a6ad0*/  LDS R174, [R161+0x3e400] ;  /* 0x03e40000a1ae7984 */ /* 0x000fe80000000800 */
[----:B------:R-:W-:Y:S04]  /*a6ae0*/  LDS R173, [R189+0x3c400] ;  /* 0x03c40000bdad7984 */ /* 0x000fe80000000800 */
[----:B------:R-:W2:Y:S01]  /*a6af0*/  LDS R175, [R189+0x3e400] ;  /* 0x03e40000bdaf7984 */ /* 0x000ea20000000800 */
[----:B------:R-:W-:Y:S08]  /*a6b00*/  HMMA.1688.F32.TF32 R164, R176, R118, R164 ;  /* 0x00000076b0a4723c */ /* 0x000ff000000810a4 */
[----:B-1----:R-:W-:Y:S08]  /*a6b10*/  HMMA.1688.F32.TF32 R232, R224, R64, R232 ;  /* 0x00000040e0e8723c */ /* 0x002ff000000810e8 */
        /* <DEDUP_REMOVED lines=15> */
[----:B------:R-:W-:Y:S04]  /*a6c10*/  STL.64 [R1+0x3800], R158 ;  /* 0x0038009e01007387 */ /* 0x000fe80000100a00 */
[----:B------:R-:W-:Y:S04]  /*a6c20*/  LDS R176, [R161+0x2c480] ;  /* 0x02c48000a1b07984 */ /* 0x000fe80000000800 */
[----:B------:R-:W-:Y:S04]  /*a6c30*/  LDS R178, [R161+0x2e480] ;  /* 0x02e48000a1b27984 */ /* 0x000fe80000000800 */
[----:B------:R-:W-:Y:S04]  /*a6c40*/  LDS R177, [R189+0x2c480] ;  /* 0x02c48000bdb17984 */ /* 0x000fe80000000800 */
[----:B------:R-:W2:Y:S01]  /*a6c50*/  LDS R179, [R189+0x2e480] ;  /* 0x02e48000bdb37984 */ /* 0x000ea20000000800 */
[C---:B------:R-:W-:Y:S08]  /*a6c60*/  HMMA.1688.F32.TF32 R180, R224.reuse, R28, R180 ;  /* 0x0000001ce0b4723c */ /* 0x040ff000000810b4 */
[----:B------:R-:W-:Y:S08]  /*a6c70*/  HMMA.1688.F32.TF32 R184, R224, R24, R184 ;  /* 0x00000018e0b8723c */ /* 0x000ff000000810b8 */
[C---:B--2---:R-:W-:Y:S01]  /*a6c80*/  HMMA.1688.F32.TF32 R224, R172.reuse, R66, R232 ;  /* 0x00000042ace0723c */ /* 0x044fe200000810e8 */
[----:B------:R-:W-:Y:S01]  /*a6c90*/  STL.64 [R1+0x3808], R154 ;  /* 0x0038089a01007387 */ /* 0x000fe20000100a00 */
[----:B------:R-:W-:Y:S02]  /*a6ca0*/  STL.64 [R1+0x3810], R150 ;  /* 0x0038109601007387 */ /* 0x000fe40000100a00 */
[----:B------:R-:W-:Y:S04]  /*a6cb0*/  STL.64 [R1+0x3820], R146 ;  /* 0x0038209201007387 */ /* 0x000fe80000100a00 */
[C---:B------:R-:W-:Y:S01]  /*a6cc0*/  HMMA.1688.F32.TF32 R236, R172.reuse, R62, R236 ;  /* 0x0000003eacec723c */ /* 0x040fe200000810ec */
[----:B------:R-:W-:Y:S07]  /*a6cd0*/  STL.64 [R1+0x3828], R142 ;  /* 0x0038288e01007387 */ /* 0x000fee0000100a00 */
[C---:B------:R-:W-:Y:S08]  /*a6ce0*/  HMMA.1688.F32.TF32 R232, R172.reuse, R58, R240 ;  /* 0x0000003aace8723c */ /* 0x040ff000000810f0 */
[C---:B------:R-:W-:Y:S01]  /*a6cf0*/  HMMA.1688.F32.TF32 R212, R172.reuse, R46, R212 ;  /* 0x0000002eacd4723c */ /* 0x040fe200000810d4 */
[----:B------:R-:W-:Y:S01]  /*a6d00*/  STL.64 [R1+0x580], R224 ;  /* 0x000580e001007387 */ /* 0x000fe20000100a00 */
[----:B------:R2:W-:Y:S06]  /*a6d10*/  STL.64 [R1+0x588], R226 ;  /* 0x000588e201007387 */ /* 0x0005ec0000100a00 */
[C---:B--2---:R-:W-:Y:S08]  /*a6d20*/  HMMA.1688.F32.TF32 R224, R172.reuse, R54, R164 ;  /* 0x00000036ace0723c */ /* 0x044ff000000810a4 */
        /* <DEDUP_REMOVED lines=9> */
[----:B------:R2:W-:Y:S01]  /*a6dc0*/  STL.64 [R1+0x6c8], R166 ;  /* 0x0006c8a601007387 */ /* 0x0005e20000100a00 */
[----:B------:R-:W-:Y:S01]  /*a6dd0*/  STL.64 [R1+0x6d0], R212 ;  /* 0x0006d0d401007387 */ /* 0x000fe20000100a00 */
[----:B------:R-:W-:Y:S02]  /*a6de0*/  STL.64 [R1+0x6d8], R214 ;  /* 0x0006d8d601007387 */ /* 0x000fe40000100a00 */
[----:B------:R-:W3:Y:S02]  /*a6df0*/  LDL.LU R244, [R1+0xab0] ;  /* 0x000ab00001f47983 */ /* 0x000ee40000300800 */
[----:B------:R-:W-:Y:S01]  /*a6e00*/  STL.64 [R1+0x6e0], R208 ;  /* 0x0006e0d001007387 */ /* 0x000fe20000100a00 */
[----:B------:R4:W-:Y:S01]  /*a6e10*/  STL.64 [R1+0x6e8], R210 ;  /* 0x0006e8d201007387 */ /* 0x0009e20000100a00 */
[C---:B--2---:R-:W-:Y:S08]  /*a6e20*/  HMMA.1688.F32.TF32 R164, R172.reuse, R38, R220 ;  /* 0x00000026aca4723c */ /* 0x044ff000000810dc */
[C---:B----4-:R-:W-:Y:S08]  /*a6e30*/  HMMA.1688.F32.TF32 R208, R172.reuse, R34, R168 ;  /* 0x00000022acd0723c */ /* 0x050ff000000810a8 */
[C---:B------:R-:W-:Y:S08]  /*a6e40*/  HMMA.1688.F32.TF32 R168, R172.reuse, R30, R180 ;  /* 0x0000001eaca8723c */ /* 0x040ff000000810b4 */
[C---:B------:R-:W-:Y:S08]  /*a6e50*/  HMMA.1688.F32.TF32 R184, R172.reuse, R26, R184 ;  /* 0x0000001aacb8723c */ /* 0x040ff000000810b8 */
[----:B------:R-:W-:Y:S01]  /*a6e60*/  HMMA.1688.F32.TF32 R180, R172, R22, R200 ;  /* 0x00000016acb4723c */ /* 0x000fe200000810c8 */
[----:B------:R-:W-:Y:S01]  /*a6e70*/  STL.64 [R1+0x710], R164 ;  /* 0x000710a401007387 */ /* 0x000fe20000100a00 */
[----:B------:R-:W-:Y:S02]  /*a6e80*/  STL.64 [R1+0x718], R166 ;  /* 0x000718a601007387 */ /* 0x000fe40000100a00 */
[----:B------:R-:W3:Y:S02]  /*a6e90*/  LDL.LU R245, [R1+0xab4] ;  /* 0x000ab40001f57983 */ /* 0x000ee40000300800 */
[----:B------:R-:W3:Y:S01]  /*a6ea0*/  LDL.LU R246, [R1+0xab8] ;  /* 0x000ab80001f67983 */ /* 0x000ee20000300800 */
[----:B------:R-:W3:Y:S01]  /*a6eb0*/  LDL.LU R247, [R1+0xabc] ;  /* 0x000abc0001f77983 */ /* 0x000ee20000300800 */
[----:B------:R-:W-:Y:S02]  /*a6ec0*/  STL.64 [R1+0x720], R208 ;  /* 0x000720d001007387 */ /* 0x000fe40000100a00 */
[----:B------:R-:W-:Y:S02]  /*a6ed0*/  STL.64 [R1+0x728], R210 ;  /* 0x000728d201007387 */ /* 0x000fe40000100a00 */
[----:B------:R-:W-:Y:S01]  /*a6ee0*/  STL.64 [R1+0x750], R168 ;  /* 0x000750a801007387 */ /* 0x000fe20000100a00 */
[----:B------:R2:W-:Y:S01]  /*a6ef0*/  STL.64 [R1+0x758], R170 ;  /* 0x000758aa01007387 */ /* 0x0005e20000100a00 */
[----:B------:R-:W-:-:S02]  /*a6f00*/  IMAD.MOV.U32 R222, RZ, RZ, R152 ;  /* 0x000000ffffde7224 */ /* 0x000fc400078e0098 */
[----:B------:R-:W-:Y:S01]  /*a6f10*/  IMAD.MOV.U32 R218, RZ, RZ, R148 ;  /* 0x000000ffffda7224 */ /* 0x000fe200078e0094 */
[----:B------:R-:W-:Y:S02]  /*a6f20*/  MOV R223, R149 ;  /* 0x0000009500df7202 */ /* 0x000fe40000000f00 */
[----:B------:R-:W-:Y:S01]  /*a6f30*/  MOV R214, R144 ;  /* 0x0000009000d67202 */ /* 0x000fe20000000f00 */
[----:B------:R-:W-:Y:S02]  /*a6f40*/  IMAD.MOV.U32 R219, RZ, RZ, R145 ;  /* 0x000000ffffdb7224 */ /* 0x000fe400078e0091 */
[----:B------:R-:W-:Y:S01]  /*a6f50*/  IMAD.MOV.U32 R215, RZ, RZ, R141 ;  /* 0x000000ffffd77224 */ /* 0x000fe200078e008d */
[C---:B------:R-:W-:Y:S08]  /*a6f60*/  HMMA.1688.F32.TF32 R192, R172.reuse, R14, R192 ;  /* 0x0000000eacc0723c */ /* 0x040ff000000810c0 */
[C---:B--2---:R-:W-:Y:S01]  /*a6f70*/  HMMA.1688.F32.TF32 R168, R172.reuse, R18, R204 ;  /* 0x00000012aca8723c */ /* 0x044fe200000810cc */
[----:B------:R-:W-:Y:S01]  /*a6f80*/  STL.64 [R1+0x760], R184 ;  /* 0x000760b801007387 */ /* 0x000fe20000100a00 */
[----:B------:R-:W-:Y:S02]  /*a6f90*/  STL.64 [R1+0x768], R186 ;  /* 0x000768ba01007387 */ /* 0x000fe40000100a00 */
[----:B------:R-:W2:Y:S02]  /*a6fa0*/  LDL.LU R200, [R1+0xaf0] ;  /* 0x000af00001c87983 */ /* 0x000ea40000300800 */
[----:B------:R4:W-:Y:S01]  /*a6fb0*/  STL.64 [R1+0x10f0], R180 ;  /* 0x0010f0b401007387 */ /* 0x0009e20000100a00 */
[----:B------:R5:W-:Y:S01]  /*a6fc0*/  STL.64 [R1+0x10f8], R182 ;  /* 0x0010f8b601007387 */ /* 0x000be20000100a00 */
[C---:B------:R-:W-:Y:S08]  /*a6fd0*/  HMMA.1688.F32.TF32 R196, R172.reuse, R10, R196 ;  /* 0x0000000aacc4723c */ /* 0x040ff000000810c4 */
[----:B------:R-:W-:Y:S01]  /*a6fe0*/  HMMA.1688.F32.TF32 R228, R172, R6, R228 ;  /* 0x00000006ace4723c */ /* 0x000fe200000810e4 */
[----:B------:R-:W-:Y:S01]  /*a6ff0*/  IMAD.MOV.U32 R234, RZ, RZ, R2 ;  /* 0x000000ffffea7224 */ /* 0x000fe200078e0002 */
[----:B------:R-:W-:-:S02]  /*a7000*/  MOV R235, R0 ;  /* 0x0000000000eb7202 */ /* 0x000fc40000000f00 */
[----:B------:R-:W-:Y:S01]  /*a7010*/  MOV R238, R132 ;  /* 0x0000008400ee7202 */ /* 0x000fe20000000f00 */
[----:B------:R-:W-:Y:S02]  /*a7020*/  IMAD.MOV.U32 R239, RZ, RZ, R3 ;  /* 0x000000ffffef7224 */ /* 0x000fe400078e0003 */
[----:B------:R-:W-:Y:S02]  /*a7030*/  IMAD.MOV.U32 R242, RZ, RZ, R136 ;  /* 0x000000fffff27224 */ /* 0x000fe400078e0088 */
[----:B------:R-:W-:Y:S01]  /*a7040*/  IMAD.MOV.U32 R243, RZ, RZ, R133 ;  /* 0x000000fffff37224 */ /* 0x000fe200078e0085 */
[----:B------:R-:W-:Y:S04]  /*a7050*/  LDS R164, [R161+0x30480] ;  /* 0x03048000a1a47984 */ /* 0x000fe80000000800 */
[----:B------:R-:W-:Y:S04]  /*a7060*/  LDS R166, [R161+0x32480] ;  /* 0x03248000a1a67984 */ /* 0x000fe80000000800 */
[----:B------:R-:W-:Y:S04]  /*a7070*/  LDS R165, [R189+0x30480] ;  /* 0x03048000bda57984 */ /* 0x000fe80000000800 */
[----:B------:R-:W2:Y:S04]  /*a7080*/  LDS R167, [R189+0x32480] ;  /* 0x03248000bda77984 */ /* 0x000ea80000000800 */
[----:B------:R-:W-:Y:S01]  /*a7090*/  STL.64 [R1+0x1110], R168 ;  /* 0x001110a801007387 */ /* 0x000fe20000100a00 */
[----:B------:R5:W-:Y:S02]  /*a70a0*/  STL.64 [R1+0x1118], R170 ;  /* 0x001118aa01007387 */ /* 0x000be40000100a00 */
[----:B------:R-:W2:Y:S02]  /*a70b0*/  LDL.LU R201, [R1+0xaf4] ;  /* 0x000af40001c97983 */ /* 0x000ea40000300800 */
[----:B------:R-:W2:Y:S01]  /*a70c0*/  LDL.LU R202, [R1+0xaf8] ;  /* 0x000af80001ca7983 */ /* 0x000ea20000300800 */
[----:B------:R-:W2:Y:S01]  /*a70d0*/  LDL.LU R203, [R1+0xafc] ;  /* 0x000afc0001cb7983 */ /* 0x000ea20000300800 */
[----:B----4-:R-:W4:Y:S02]  /*a70e0*/  LDL.LU R180, [R1+0xb10] ;  /* 0x000b100001b47983 */ /* 0x010f240000300800 */
[----:B------:R-:W4:Y:S02]  /*a70f0*/  LDL.LU R181, [R1+0xb14] ;  /* 0x000b140001b57983 */ /* 0x000f240000300800 */
[----:B-----5:R-:W4:Y:S01]  /*a7100*/  LDL.LU R182, [R1+0xb18] ;  /* 0x000b180001b67983 */ /* 0x020f220000300800 */
[----:B------:R-:W4:Y:S01]  /*a7110*/  LDL.LU R183, [R1+0xb1c] ;  /* 0x000b1c0001b77983 */ /* 0x000f220000300800 */
[----:B------:R-:W-:-:S03]  /*a7120*/  MOV R170, R156 ;  /* 0x0000009c00aa7202 */ /* 0x000fc60000000f00 */
[----:B------:R-:W2:Y:S01]  /*a7130*/  LDL.LU R156, [R1+0xc00] ;  /* 0x000c0000019c7983 */ /* 0x000ea20000300800 */
[----:B------:R-:W2:Y:S02]  /*a7140*/  LDL.LU R157, [R1+0xc04] ;  /* 0x000c0400019d7983 */ /* 0x000ea40000300800 */
[----:B------:R-:W2:Y:S02]  /*a7150*/  LDL.LU R158, [R1+0xc08] ;  /* 0x000c0800019e7983 */ /* 0x000ea40000300800 */
[----:B------:R-:W2:Y:S02]  /*a7160*/  LDL.LU R159, [R1+0xc0c] ;  /* 0x000c0c00019f7983 */ /* 0x000ea40000300800 */
[----:B------:R-:W-:Y:S01]  /*a7170*/  IMAD.MOV.U32 R171, RZ, RZ, R153 ;  /* 0x000000ffffab7224 */ /* 0x000fe200078e0099 */
        /* <DEDUP_REMOVED lines=15> */
[----:B------:R-:W-:Y:S01]  /*a7270*/  IMAD.MOV.U32 R210, RZ, RZ, R140 ;  /* 0x000000ffffd27224 */ /* 0x000fe200078e008c */
        /* <DEDUP_REMOVED lines=17> */
[----:B------:R5:W-:Y:S02]  /*a7390*/  STL.64 [R1+0x1100], R192 ;  /* 0x001100c001007387 */ /* 0x000be40000100a00 */
[----:B------:R5:W-:Y:S02]  /*a73a0*/  STL.64 [R1+0x1108], R194 ;  /* 0x001108c201007387 */ /* 0x000be40000100a00 */
[----:B-----5:R-:W5:Y:S01]  /*a73b0*/  LDL.LU R192, [R1+0xad0] ;  /* 0x000ad00001c07983 */ /* 0x020f620000300800 */
[----:B------:R-:W5:Y:S02]  /*a73c0*/  LDL.LU R193, [R1+0xad4] ;  /* 0x000ad40001c17983 */ /* 0x000f640000300800 */
[----:B------:R-:W5:Y:S02]  /*a73d0*/  LDL.LU R194, [R1+0xad8] ;  /* 0x000ad80001c27983 */ /* 0x000f640000300800 */
[----:B------:R-:W5:Y:S01]  /*a73e0*/  LDL.LU R195, [R1+0xadc] ;  /* 0x000adc0001c37983 */ /* 0x000f620000300800 */
[----:B------:R1:W-:Y:S01]  /*a73f0*/  STL.64 [R1+0x1130], R196 ;  /* 0x001130c401007387 */ /* 0x0003e20000100a00 */
[----:B------:R1:W-:Y:S03]  /*a7400*/  STL.64 [R1+0x1138], R198 ;  /* 0x001138c601007387 */ /* 0x0003e60000100a00 */
[----:B-1----:R-:W4:Y:S01]  /*a7410*/  LDL.LU R196, [R1+0xac0] ;  /* 0x000ac00001c47983 */ /* 0x002f220000300800 */
[----:B------:R-:W4:Y:S02]  /*a7420*/  LDL.LU R197, [R1+0xac4] ;  /* 0x000ac40001c57983 */ /* 0x000f240000300800 */
[----:B------:R-:W4:Y:S02]  /*a7430*/  LDL.LU R198, [R1+0xac8] ;  /* 0x000ac80001c67983 */ /* 0x000f240000300800 */
[----:B------:R-:W4:Y:S01]  /*a7440*/  LDL.LU R199, [R1+0xacc] ;  /* 0x000acc0001c77983 */ /* 0x000f220000300800 */
[----:B------:R-:W4:Y:S01]  /*a7450*/  LDL.LU R172, [R1+0xb40] ;  /* 0x000b400001ac7983 */ /* 0x000f220000300800 */
[----:B------:R1:W-:Y:S02]  /*a7460*/  STL.64 [R1+0x1120], R228 ;  /* 0x001120e401007387 */ /* 0x0003e40000100a00 */
[----:B------:R1:W-:Y:S02]  /*a7470*/  STL.64 [R1+0x1128], R230 ;  /* 0x001128e601007387 */ /* 0x0003e40000100a00 */
[----:B------:R-:W4:Y:S01]  /*a7480*/  LDL.LU R173, [R1+0xb44] ;  /* 0x000b440001ad7983 */ /* 0x000f220000300800 */
[----:B------:R-:W4:Y:S01]  /*a7490*/  LDL.LU R174, [R1+0xb48] ;  /* 0x000b480001ae7983 */ /* 0x000f220000300800 */
[----:B------:R-:W4:Y:S03]  /*a74a0*/  LDL.LU R175, [R1+0xb4c] ;  /* 0x000b4c0001af7983 */ /* 0x000f260000300800 */
[----:B-1----:R-:W5:Y:S01]  /*a74b0*/  LDL.LU R228, [R1+0xb30] ;  /* 0x000b300001e47983 */ /* 0x002f620000300800 */
[----:B------:R-:W5:Y:S02]  /*a74c0*/  LDL.LU R229, [R1+0xb34] ;  /* 0x000b340001e57983 */ /* 0x000f640000300800 */
[----:B------:R-:W5:Y:S02]  /*a74d0*/  LDL.LU R230, [R1+0xb38] ;  /* 0x000b380001e67983 */ /* 0x000f640000300800 */
[----:B------:R-:W5:Y:S01]  /*a74e0*/  LDL.LU R231, [R1+0xb3c] ;  /* 0x000b3c0001e77983 */ /* 0x000f620000300800 */
[----:B------:R-:W-:Y:S01]  /*a74f0*/  MOV R211, R137 ;  /* 0x0000008900d37202 */ /* 0x000fe20000000f00 */
[C---:B--2---:R-:W-:Y:S08]  /*a7500*/  HMMA.1688.F32.TF32 R240, R176.reuse, R242, R248 ;  /* 0x000000f2b0f0723c */ /* 0x044ff000000810f8 */
[C---:B------:R-:W-:Y:S08]  /*a7510*/  HMMA.1688.F32.TF32 R236, R176.reuse, R238, R144 ;  /* 0x000000eeb0ec723c */ /* 0x040ff00000081090 */
[C---:B---3--:R-:W-:Y:S01]  /*a7520*/  HMMA.1688.F32.TF32 R232, R176.reuse, R234, R140 ;  /* 0x000000eab0e8723c */ /* 0x048fe2000008108c */
[----:B------:R-:W2:Y:S01]  /*a7530*/  LDL.LU.64 R142, [R1+0x3828] ;  /* 0x00382800018e7983 */ /* 0x000ea20000300a00 */
[----:B------:R-:W3:Y:S02]  /*a7540*/  LDL.LU.64 R146, [R1+0x3820] ;  /* 0x0038200001927983 */ /* 0x000ee40000300a00 */
[----:B------:R-:W2:Y:S04]  /*a7550*/  LDL.LU.64 R250, [R1+0x3818] ;  /* 0x0038180001fa7983 */ /* 0x000ea80000300a00 */
[C---:B------:R-:W-:Y:S01]  /*a7560*/  HMMA.1688.F32.TF32 R208, R176.reuse, R210, R148 ;  /* 0x000000d2b0d0723c */ /* 0x040fe20000081094 */
[----:B------:R-:W3:Y:S07]  /*a7570*/  LDL.LU.64 R150, [R1+0x3810] ;  /* 0x0038100001967983 */ /* 0x000eee0000300a00 */
[C---:B------:R-:W-:Y:S01]  /*a7580*/  HMMA.1688.F32.TF32 R212, R176.reuse, R214, R152 ;  /* 0x000000d6b0d4723c */ /* 0x040fe20000081098 */
[----:B------:R-:W3:Y:S07]  /*a7590*/  LDL.LU.64 R154, [R1+0x3808] ;  /* 0x00380800019a7983 */ /* 0x000eee0000300a00 */
[----:B------:R-:W-:Y:S01]  /*a75a0*/  HMMA.1688.F32.TF32 R216, R176, R218, R156 ;  /* 0x000000dab0d8723c */ /* 0x000fe2000008109c */
[----:B------:R-:W3:Y:S07]  /*a75b0*/  LDL.LU.64 R158, [R1+0x3800] ;  /* 0x00380000019e7983 */ /* 0x000eee0000300a00 */
[C---:B------:R-:W-:Y:S08]  /*a75c0*/  HMMA.1688.F32.TF32 R236, R164.reuse, R124, R236 ;  /* 0x0000007ca4ec723c */ /* 0x040ff000000810ec */
[----:B------:R-:W-:Y:S08]  /*a75d0*/  HMMA.1688.F32.TF32 R232, R164, R128, R232 ;  /* 0x00000080a4e8723c */ /* 0x000ff000000810e8 */
[C---:B----4-:R-:W-:Y:S01]  /*a75e0*/  HMMA.1688.F32.TF32 R220, R176.reuse, R222, R172 ;  /* 0x000000deb0dc723c */ /* 0x050fe200000810ac */
[----:B------:R-:W-:Y:S04]  /*a75f0*/  LDS R172, [R161+0x34480] ;  /* 0x03448000a1ac7984 */ /* 0x000fe80000000800 */
[----:B------:R-:W-:Y:S04]  /*a7600*/  LDS R174, [R161+0x36480] ;  /* 0x03648000a1ae7984 */ /* 0x000fe80000000800 */
[----:B------:R-:W-:Y:S04]  /*a7610*/  LDS R173, [R189+0x34480] ;  /* 0x03448000bdad7984 */ /* 0x000fe80000000800 */
[----:B------:R-:W1:Y:S01]  /*a7620*/  LDS R175, [R189+0x36480] ;  /* 0x03648000bdaf7984 */ /* 0x000e620000000800 */
[C---:B------:R-:W-:Y:S08]  /*a7630*/  HMMA.1688.F32.TF32 R196, R176.reuse, R138, R196 ;  /* 0x0000008ab0c4723c */ /* 0x040ff000000810c4 */
[C---:B-----5:R-:W-:Y:S08]  /*a7640*/  HMMA.1688.F32.TF32 R168, R176.reuse, R170, R228 ;  /* 0x000000aab0a8723c */ /* 0x060ff000000810e4 */
        /* <DEDUP_REMOVED lines=20> */
[C---:B---3--:R-:W-:Y:S08]  /*a7790*/  HMMA.1688.F32.TF32 R180, R176.reuse, R158, R180 ;  /* 0x0000009eb0b4723c */ /* 0x048ff000000810b4 */
        /* <DEDUP_REMOVED lines=17> */
[----:B------:R-:W2:Y:S01]  /*a78b0*/  LDS R167, [R189+0x3e480] ;  /* 0x03e48000bda77984 */ /* 0x000ea20000000800 */
[C---:B-1----:R-:W-:Y:S08]  /*a78c0*/  HMMA.1688.F32.TF32 R232, R224.reuse, R64, R232 ;  /* 0x00000040e0e8723c */ /* 0x042ff000000810e8 */
[----:B------:R-:W-:Y:S08]  /*a78d0*/  HMMA.1688.F32.TF32 R236, R224, R60, R236 ;  /* 0x0000003ce0ec723c */ /* 0x000ff000000810ec */
        /* <DEDUP_REMOVED lines=8> */
[----:B------:R1:W-:Y:S02]  /*a7960*/  STL.64 [R1+0x37f8], R154 ;  /* 0x0037f89a01007387 */ /* 0x0003e40000100a00 */
[----:B------:R-:W3:Y:S02]  /*a7970*/  LDL.LU R244, [R1+0xa70] ;  /* 0x000a700001f47983 */ /* 0x000ee40000300800 */
[----:B------:R-:W3:Y:S01]  /*a7980*/  LDL.LU R245, [R1+0xa74] ;  /* 0x000a740001f57983 */ /* 0x000ee20000300800 */
[----:B------:R-:W3:Y:S01]  /*a7990*/  LDL.LU R246, [R1+0xa78] ;  /* 0x000a780001f67983 */ /* 0x000ee20000300800 */
[----:B------:R-:W3:Y:S02]  /*a79a0*/  LDL.LU R247, [R1+0xa7c] ;  /* 0x000a7c0001f77983 */ /* 0x000ee40000300800 */
[----:B------:R-:W4:Y:S02]  /*a79b0*/  LDL.LU R152, [R1+0xa80] ;  /* 0x000a800001987983 */ /* 0x000f240000300800 */
[----:B------:R-:W4:Y:S01]  /*a79c0*/  LDL.LU R153, [R1+0xa84] ;  /* 0x000a840001997983 */ /* 0x000f220000300800 */
[----:B------:R-:W-:Y:S08]  /*a79d0*/  HMMA.1688.F32.TF32 R208, R224, R48, R208 ;  /* 0x00000030e0d0723c */ /* 0x000ff000000810d0 */
[C---:B--2---:R-:W-:Y:S08]  /*a79e0*/  HMMA.1688.F32.TF32 R232, R164.reuse, R66, R232 ;  /* 0x00000042a4e8723c */ /* 0x044ff000000810e8 */
[----:B------:R-:W-:Y:S08]  /*a79f0*/  HMMA.1688.F32.TF32 R236, R164, R62, R236 ;  /* 0x0000003ea4ec723c */ /* 0x000ff000000810ec */
[C---:B------:R-:W-:Y:S08]  /*a7a00*/  HMMA.1688.F32.TF32 R176, R224.reuse, R52, R176 ;  /* 0x00000034e0b0723c */ /* 0x040ff000000810b0 */
[C---:B------:R-:W-:Y:S01]  /*a7a10*/  HMMA.1688.F32.TF32 R212, R224.reuse, R44, R212 ;  /* 0x0000002ce0d4723c */ /* 0x040fe200000810d4 */
[----:B-1----:R-:W4:Y:S01]  /*a7a20*/  LDL.LU R154, [R1+0xa88] ;  /* 0x000a8800019a7983 */ /* 0x002f220000300800 */
[----:B------:R-:W4:Y:S06]  /*a7a30*/  LDL.LU R155, [R1+0xa8c] ;  /* 0x000a8c00019b7983 */ /* 0x000f2c0000300800 */
        /* <DEDUP_REMOVED lines=10> */
[----:B------:R-:W2:Y:S04]  /*a7ae0*/  LDL.64 R158, [R1+0x1b8] ;  /* 0x0001b800019e7983 */ /* 0x000ea80000100a00 */
[----:B------:R-:W5:Y:S04]  /*a7af0*/  LDL.64 R226, [R1+0x1c8] ;  /* 0x0001c80001e27983 */ /* 0x000f680000100a00 */
[----:B------:R-:W-:Y:S04]  /*a7b00*/  LDS R172, [R161+0x2c500] ;  /* 0x02c50000a1ac7984 */ /* 0x000fe80000000800 */
[----:B------:R-:W-:Y:S04]  /*a7b10*/  LDS R174, [R161+0x2e500] ;  /* 0x02e50000a1ae7984 */ /* 0x000fe80000000800 */
[----:B------:R-:W-:Y:S04]  /*a7b20*/  LDS R173, [R189+0x2c500] ;  /* 0x02c50000bdad7984 */ /* 0x000fe80000000800 */
[----:B------:R1:W-:Y:S01]  /*a7b30*/  STL.64 [R1+0x10a0], R232 ;  /* 0x0010a0e801007387 */ /* 0x0003e20000100a00 */
[----:B------:R1:W-:Y:S01]  /*a7b40*/  STL.64 [R1+0x10a8], R234 ;  /* 0x0010a8ea01007387 */ /* 0x0003e20000100a00 */
[C---:B------:R-:W-:Y:S02]  /*a7b50*/  HMMA.1688.F32.TF32 R240, R164.reuse, R58, R240 ;  /* 0x0000003aa4f0723c */ /* 0x040fe400000810f0 */
[----:B------:R-:W2:Y:S04]  /*a7b60*/  LDS R175, [R189+0x2e500] ;  /* 0x02e50000bdaf7984 */ /* 0x000ea80000000800 */
[----:B-1----:R-:W3:Y:S01]  /*a7b70*/  LDL.LU R232, [R1+0xaa0] ;  /* 0x000aa00001e87983 */ /* 0x002ee20000300800 */
[----:B------:R-:W3:Y:S02]  /*a7b80*/  LDL.LU R233, [R1+0xaa4] ;  /* 0x000aa40001e97983 */ /* 0x000ee40000300800 */
[----:B------:R-:W3:Y:S02]  /*a7b90*/  LDL.LU R234, [R1+0xaa8] ;  /* 0x000aa80001ea7983 */ /* 0x000ee40000300800 */
[----:B------:R-:W3:Y:S01]  /*a7ba0*/  LDL.LU R235, [R1+0xaac] ;  /* 0x000aac0001eb7983 */ /* 0x000ee20000300800 */
[----:B------:R1:W-:Y:S01]  /*a7bb0*/  STL.64 [R1+0x1090], R236 ;  /* 0x001090ec01007387 */ /* 0x0003e20000100a00 */
[----:B------:R1:W-:Y:S03]  /*a7bc0*/  STL.64 [R1+0x1098], R238 ;  /* 0x001098ee01007387 */ /* 0x0003e60000100a00 */
[----:B-1----:R-:W3:Y:S01]  /*a7bd0*/  LDL.LU R236, [R1+0xa90] ;  /* 0x000a900001ec7983 */ /* 0x002ee20000300800 */
[----:B------:R-:W3:Y:S02]  /*a7be0*/  LDL.LU R237, [R1+0xa94] ;  /* 0x000a940001ed7983 */ /* 0x000ee40000300800 */
[----:B------:R-:W3:Y:S02]  /*a7bf0*/  LDL.LU R238, [R1+0xa98] ;  /* 0x000a980001ee7983 */ /* 0x000ee40000300800 */
[----:B------:R-:W3:Y:S02]  /*a7c00*/  LDL.LU R239, [R1+0xa9c] ;  /* 0x000a9c0001ef7983 */ /* 0x000ee40000300800 */
[----:B------:R-:W-:Y:S01]  /*a7c10*/  STL.64 [R1+0x1080], R240 ;  /* 0x001080f001007387 */ /* 0x000fe20000100a00 */
[----:B------:R1:W-:Y:S03]  /*a7c20*/  STL.64 [R1+0x1088], R242 ;  /* 0x001088f201007387 */ /* 0x0003e60000100a00 */
[----:B-1----:R-:W4:Y:S01]  /*a7c30*/  LDL.64 R242, [R1+0x1d8] ;  /* 0x0001d80001f27983 */ /* 0x002f220000100a00 */
[C---:B------:R-:W-:Y:S08]  /*a7c40*/  HMMA.1688.F32.TF32 R176, R164.reuse, R54, R176 ;  /* 0x00000036a4b0723c */ /* 0x040ff000000810b0 */
[C---:B------:R-:W-:Y:S08]  /*a7c50*/  HMMA.1688.F32.TF32 R208, R164.reuse, R50, R208 ;  /* 0x00000032a4d0723c */ /* 0x040ff000000810d0 */
[C---:B------:R-:W-:Y:S07]  /*a7c60*/  HMMA.1688.F32.TF32 R168, R164.reuse, R34, R168 ;  /* 0x00000022a4a8723c */ /* 0x040fee00000810a8 */
[----:B------:R-:W-:Y:S01]  /*a7c70*/  STL.64 [R1+0x1070], R176 ;  /* 0x001070b001007387 */ /* 0x000fe20000100a00 */
[----:B------:R1:W-:Y:S07]  /*a7c80*/  STL.64 [R1+0x1078], R178 ;  /* 0x001078b201007387 */ /* 0x0003ee0000100a00 */
[----:B------:R-:W-:Y:S02]  /*a7c90*/  STL.64 [R1+0x1060], R208 ;  /* 0x001060d001007387 */ /* 0x000fe40000100a00 */
[----:B------:R1:W-:Y:S02]  /*a7ca0*/  STL.64 [R1+0x1068], R210 ;  /* 0x001068d201007387 */ /* 0x0003e40000100a00 */
[C---:B-1----:R-:W-:Y:S08]  /*a7cb0*/  HMMA.1688.F32.TF32 R176, R164.reuse, R46, R212 ;  /* 0x0000002ea4b0723c */ /* 0x042ff000000810d4 */
[C---:B------:R-:W-:Y:S08]  /*a7cc0*/  HMMA.1688.F32.TF32 R212, R164.reuse, R42, R216 ;  /* 0x0000002aa4d4723c */ /* 0x040ff000000810d8 */
[----:B------:R-:W-:Y:S07]  /*a7cd0*/  HMMA.1688.F32.TF32 R208, R164, R38, R220 ;  /* 0x00000026a4d0723c */ /* 0x000fee00000810dc */
[----:B------:R-:W-:Y:S01]  /*a7ce0*/  STL.64 [R1+0x1050], R176 ;  /* 0x001050b001007387 */ /* 0x000fe20000100a00 */
[----:B------:R-:W-:Y:S07]  /*a7cf0*/  STL.64 [R1+0x1058], R178 ;  /* 0x001058b201007387 */ /* 0x000fee0000100a00 */
[----:B------:R-:W-:Y:S02]  /*a7d00*/  STL.64 [R1+0x830], R212 ;  /* 0x000830d401007387 */ /* 0x000fe40000100a00 */
[----:B------:R-:W-:Y:S06]  /*a7d10*/  STL.64 [R1+0x838], R214 ;  /* 0x000838d601007387 */ /* 0x000fec0000100a00 */
[----:B------:R-:W-:Y:S01]  /*a7d20*/  STL.64 [R1+0x1040], R208 ;  /* 0x001040d001007387 */ /* 0x000fe20000100a00 */
[----:B------:R1:W-:Y:S02]  /*a7d30*/  STL.64 [R1+0x1048], R210 ;  /* 0x001048d201007387 */ /* 0x0003e40000100a00 */
[----:B------:R-:W-:Y:S02]  /*a7d40*/  STL.64 [R1+0x1030], R168 ;  /* 0x001030a801007387 */ /* 0x000fe40000100a00 */
[----:B------:R1:W-:Y:S02]  /*a7d50*/  STL.64 [R1+0x1038], R170 ;  /* 0x001038aa01007387 */ /* 0x0003e40000100a00 */
[----:B------:R-:W-:-:S02]  /*a7d60*/  IMAD.MOV.U32 R140, RZ, RZ, R250 ;  /* 0x000000ffff8c7224 */ /* 0x000fc400078e00fa */
[----:B------:R-:W-:Y:S01]  /*a7d70*/  IMAD.MOV.U32 R137, RZ, RZ, R251 ;  /* 0x000000ffff897224 */ /* 0x000fe200078e00fb */
[----:B------:R-:W-:Y:S04]  /*a7d80*/  LDS R176, [R161+0x30500] ;  /* 0x03050000a1b07984 */ /* 0x000fe80000000800 */
[----:B------:R-:W-:Y:S04]  /*a7d90*/  LDS R178, [R161+0x32500] ;  /* 0x03250000a1b27984 */ /* 0x000fe80000000800 */
[----:B------:R-:W-:Y:S04]  /*a7da0*/  LDS R177, [R189+0x30500] ;  /* 0x03050000bdb17984 */ /* 0x000fe80000000800 */
[----:B------:R-:W2:Y:S01]  /*a7db0*/  LDS R179, [R189+0x32500] ;  /* 0x03250000bdb37984 */ /* 0x000ea20000000800 */
[C---:B-1----:R-:W-:Y:S08]  /*a7dc0*/  HMMA.1688.F32.TF32 R208, R164.reuse, R30, R180 ;  /* 0x0000001ea4d0723c */ /* 0x042ff000000810b4 */
[C---:B------:R-:W-:Y:S08]  /*a7dd0*/  HMMA.1688.F32.TF32 R180, R164.reuse, R26, R184 ;  /* 0x0000001aa4b4723c */ /* 0x040ff000000810b8 */
[C---:B------:R-:W-:Y:S08]  /*a7de0*/  HMMA.1688.F32.TF32 R168, R164.reuse, R22, R200 ;  /* 0x00000016a4a8723c */ /* 0x040ff000000810c8 */
[C---:B------:R-:W-:Y:S01]  /*a7df0*/  HMMA.1688.F32.TF32 R184, R164.reuse, R18, R204 ;  /* 0x00000012a4b8723c */ /* 0x040fe200000810cc */
[----:B------:R-:W-:Y:S01]  /*a7e00*/  STL.64 [R1+0x1020], R208 ;  /* 0x001020d001007387 */ /* 0x000fe20000100a00 */
[----:B------:R-:W-:Y:S05]  /*a7e10*/  STL.64 [R1+0x1028], R210 ;  /* 0x001028d201007387 */ /* 0x000fea0000100a00 */
[----:B------:R-:W-:Y:S02]  /*a7e20*/  STL.64 [R1+0x1010], R180 ;  /* 0x001010b401007387 */ /* 0x000fe40000100a00 */
[----:B------:R1:W-:Y:S06]  /*a7e30*/  STL.64 [R1+0x1018], R182 ;  /* 0x001018b601007387 */ /* 0x0003ec0000100a00 */
[----:B------:R-:W-:Y:S01]  /*a7e40*/  STL.64 [R1+0x8a0], R168 ;  /* 0x0008a0a801007387 */ /* 0x000fe20000100a00 */
[----:B------:R1:W-:Y:S02]  /*a7e50*/  STL.64 [R1+0x8a8], R170 ;  /* 0x0008a8aa01007387 */ /* 0x0003e40000100a00 */
[C---:B-1----:R-:W-:Y:S08]  /*a7e60*/  HMMA.1688.F32.TF32 R180, R164.reuse, R14, R192 ;  /* 0x0000000ea4b4723c */ /* 0x042ff000000810c0 */
[C---:B------:R-:W-:Y:S08]  /*a7e70*/  HMMA.1688.F32.TF32 R168, R164.reuse, R10, R196 ;  /* 0x0000000aa4a8723c */ /* 0x040ff000000810c4 */
[----:B------:R-:W-:Y:S01]  /*a7e80*/  HMMA.1688.F32.TF32 R164, R164, R6, R228 ;  /* 0x00000006a4a4723c */ /* 0x000fe200000810e4 */
[----:B------:R1:W-:Y:S01]  /*a7e90*/  STL.64 [R1+0x10c0], R184 ;  /* 0x0010c0b801007387 */ /* 0x0003e20000100a00 */
[----:B------:R1:W-:Y:S05]  /*a7ea0*/  STL.64 [R1+0x10c8], R186 ;  /* 0x0010c8ba01007387 */ /* 0x0003ea0000100a00 */
[----:B------:R-:W-:Y:S01]  /*a7eb0*/  STL.64 [R1+0x10b0], R180 ;  /* 0x0010b0b401007387 */ /* 0x000fe20000100a00 */
[----:B------:R-:W-:Y:S07]  /*a7ec0*/  STL.64 [R1+0x10b8], R182 ;  /* 0x0010b8b601007387 */ /* 0x000fee0000100a00 */
[----:B------:R-:W-:Y:S02]  /*a7ed0*/  STL.64 [R1+0x10e0], R168 ;  /* 0x0010e0a801007387 */ /* 0x000fe40000100a00 */
[----:B------:R-:W-:Y:S06]  /*a7ee0*/  STL.64 [R1+0x10e8], R170 ;  /* 0x0010e8aa01007387 */ /* 0x000fec0000100a00 */
[----:B------:R-:W-:Y:S01]  /*a7ef0*/  STL.64 [R1+0x10d0], R164 ;  /* 0x0010d0a401007387 */ /* 0x000fe20000100a00 */
[----:B------:R1:W-:Y:S03]  /*a7f00*/  STL.64 [R1+0x10d8], R166 ;  /* 0x0010d8a601007387 */ /* 0x0003e60000100a00 */
[----:B------:R-:W-:Y:S04]  /*a7f10*/  LDS R168, [R161+0x34500] ;  /* 0x03450000a1a87984 */ /* 0x000fe80000000800 */
[----:B------:R-:W-:Y:S01]  /*a7f20*/  LDS R169, [R189+0x34500] ;  /* 0x03450000bda97984 */ /* 0x000fe20000000800 */
[----:B-----5:R-:W-:Y:S01]  /*a7f30*/  MOV R132, R226 ;  /* 0x000000e200847202 */ /* 0x020fe20000000f00 */
[----:B------:R-:W-:-:S02]  /*a7f40*/  IMAD.MOV.U32 R3, RZ, RZ, R227 ;  /* 0x000000ffff037224 */ /* 0x000fc400078e00e3 */
[----:B--2---:R-:W-:Y:S01]  /*a7f50*/  IMAD.MOV.U32 R136, RZ, RZ, R158 ;  /* 0x000000ffff887224 */ /* 0x004fe200078e009e */
[----:B------:R-:W-:Y:S01]  /*a7f60*/  MOV R133, R159 ;  /* 0x0000009f00857202 */ /* 0x000fe20000000f00 */
[C---:B---3--:R-:W-:Y:S08]  /*a7f70*/  HMMA.1688.F32.TF32 R236, R172.reuse, R226, R236 ;  /* 0x000000e2acec723c */ /* 0x048ff000000810ec */
[C---:B------:R-:W-:Y:S01]  /*a7f80*/  HMMA.1688.F32.TF32 R224, R172.reuse, R250, R244 ;  /* 0x000000faace0723c */ /* 0x040fe200000810f4 */
        /* <DEDUP_REMOVED lines=17> */
[----:B------:R-:W2:Y:S01]  /*a80a0*/  LDL.LU R209, [R1+0xa64] ;  /* 0x000a640001d17983 */ /* 0x000ea20000300800 */
[----:B----4-:R-:W-:Y:S01]  /*a80b0*/  HMMA.1688.F32.TF32 R232, R172, R242, R232 ;  /* 0x000000f2ace8723c */ /* 0x010fe200000810e8 */
[----:B------:R-:W-:-:S02]  /*a80c0*/  IMAD.MOV.U32 R2, RZ, RZ, R242 ;  /* 0x000000ffff027224 */ /* 0x000fc400078e00f2 */
[----:B------:R-:W-:Y:S01]  /*a80d0*/  IMAD.MOV.U32 R0, RZ, RZ, R243 ;  /* 0x000000ffff007224 */ /* 0x000fe200078e00f3 */
[----:B------:R-:W2:Y:S04]  /*a80e0*/  LDL.LU R210, [R1+0xa68] ;  /* 0x000a680001d27983 */ /* 0x000ea80000300800 */
[C---:B------:R-:W-:Y:S01]  /*a80f0*/  HMMA.1688.F32.TF32 R240, R172.reuse, R158, R152 ;  /* 0x0000009eacf0723c */ /* 0x040fe20000081098 */
[----:B------:R-:W2:Y:S02]  /*a8100*/  LDL.LU R211, [R1+0xa6c] ;  /* 0x000a6c0001d37983 */ /* 0x000ea40000300800 */
[----:B------:R-:W2:Y:S01]  /*a8110*/  LDL.64 R154, [R1+0x198] ;  /* 0x00019800019a7983 */ /* 0x000ea20000100a00 */
[----:B------:R-:W4:Y:S01]  /*a8120*/  LDL.LU R212, [R1+0xa50] ;  /* 0x000a500001d47983 */ /* 0x000f220000300800 */
[----:B------:R-:W4:Y:S02]  /*a8130*/  LDL.LU R213, [R1+0xa54] ;  /* 0x000a540001d57983 */ /* 0x000f240000300800 */
[----:B------:R-:W4:Y:S02]  /*a8140*/  LDL.LU R214, [R1+0xa58] ;  /* 0x000a580001d67983 */ /* 0x000f240000300800 */
[----:B------:R-:W4:Y:S01]  /*a8150*/  LDL.LU R215, [R1+0xa5c] ;  /* 0x000a5c0001d77983 */ /* 0x000f220000300800 */
[----:B------:R-:W4:Y:S04]  /*a8160*/  LDL.64 R158, [R1+0x188] ;  /* 0x00018800019e7983 */ /* 0x000f280000100a00 */
[----:B------:R-:W3:Y:S01]  /*a8170*/  LDL.64 R166, [R1+0x178] ;  /* 0x0001780001a67983 */ /* 0x000ee20000100a00 */
[----:B------:R-:W3:Y:S02]  /*a8180*/  LDL.LU R220, [R1+0xa20] ;  /* 0x000a200001dc7983 */ /* 0x000ee40000300800 */
[----:B------:R-:W3:Y:S02]  /*a8190*/  LDL.LU R221, [R1+0xa24] ;  /* 0x000a240001dd7983 */ /* 0x000ee40000300800 */
[----:B------:R-:W3:Y:S01]  /*a81a0*/  LDL.LU R222, [R1+0xa28] ;  /* 0x000a280001de7983 */ /* 0x000ee20000300800 */
[----:B------:R-:W3:Y:S01]  /*a81b0*/  LDL.LU R223, [R1+0xa2c] ;  /* 0x000a2c0001df7983 */ /* 0x000ee20000300800 */
[----:B------:R-:W3:Y:S02]  /*a81c0*/  LDL.64 R170, [R1+0x168] ;  /* 0x0001680001aa7983 */ /* 0x000ee40000100a00 */
[----:B------:R-:W5:Y:S02]  /*a81d0*/  LDL.LU R228, [R1+0xa10] ;  /* 0x000a100001e47983 */ /* 0x000f640000300800 */
[----:B------:R-:W5:Y:S01]  /*a81e0*/  LDL.LU R229, [R1+0xa14] ;  /* 0x000a140001e57983 */ /* 0x000f620000300800 */
[----:B------:R-:W5:Y:S01]  /*a81f0*/  LDL.LU R230, [R1+0xa18] ;  /* 0x000a180001e67983 */ /* 0x000f620000300800 */
        /* <DEDUP_REMOVED lines=17> */
[----:B------:R-:W5:Y:S01]  /*a8310*/  LDL.LU R251, [R1+0x9ac] ;  /* 0x0009ac0001fb7983 */ /* 0x000f620000300800 */
[----:B--2---:R-:W-:Y:S01]  /*a8320*/  HMMA.1688.F32.TF32 R208, R172, R154, R208 ;  /* 0x0000009aacd0723c */ /* 0x004fe200000810d0 */
[----:B------:R-:W-:Y:S01]  /*a8330*/  MOV R144, R154 ;  /* 0x0000009a00907202 */ /* 0x000fe20000000f00 */
[----:B------:R-:W-:-:S06]  /*a8340*/  IMAD.MOV.U32 R141, RZ, RZ, R155 ;  /* 0x000000ffff8d7224 */ /* 0x000fcc00078e009b */
[C---:B----4-:R-:W-:Y:S01]  /*a8350*/  HMMA.1688.F32.TF32 R212, R172.reuse, R158, R212 ;  /* 0x0000009eacd4723c */ /* 0x050fe200000810d4 */
[----:B------:R-:W2:Y:S01]  /*a8360*/  LDL.LU.64 R154, [R1+0x37f8] ;  /* 0x0037f800019a7983 */ /* 0x000ea20000300a00 */
[----:B------:R-:W-:Y:S01]  /*a8370*/  IMAD.MOV.U32 R148, RZ, RZ, R158 ;  /* 0x000000ffff947224 */ /* 0x000fe200078e009e */
[----:B------:R-:W-:Y:S02]  /*a8380*/  MOV R145, R159 ;  /* 0x0000009f00917202 */ /* 0x000fe40000000f00 */
[----:B------:R-:W4:Y:S03]  /*a8390*/  LDL.LU.64 R158, [R1+0x37f0] ;  /* 0x0037f000019e7983 */ /* 0x000f260000300a00 */
[C---:B---3--:R-:W-:Y:S01]  /*a83a0*/  HMMA.1688.F32.TF32 R220, R172.reuse, R170, R220 ;  /* 0x000000aaacdc723c */ /* 0x048fe200000810dc */
[----:B------:R-:W-:Y:S01]  /*a83b0*/  MOV R156, R170 ;  /* 0x000000aa009c7202 */ /* 0x000fe20000000f00 */
[----:B------:R-:W-:Y:S01]  /*a83c0*/  IMAD.MOV.U32 R153, RZ, RZ, R171 ;  /* 0x000000ffff997224 */ /* 0x000fe200078e00ab */
[----:B------:R-:W-:Y:S04]  /*a83d0*/  LDS R170, [R161+0x36500] ;  /* 0x03650000a1aa7984 */ /* 0x000fe80000000800 */
[----:B------:R-:W1:Y:S01]  /*a83e0*/  LDS R171, [R189+0x36500] ;  /* 0x03650000bdab7984 */ /* 0x000e620000000800 */
[----:B------:R-:W-:Y:S01]  /*a83f0*/  HMMA.1688.F32.TF32 R216, R172, R166, R216 ;  /* 0x000000a6acd8723c */ /* 0x000fe200000810d8 */
[----:B------:R-:W-:-:S02]  /*a8400*/  IMAD.MOV.U32 R152, RZ, RZ, R166 ;  /* 0x000000ffff987224 */ /* 0x000fc400078e00a6 */
[----:B------:R-:W-:-:S05]  /*a8410*/  IMAD.MOV.U32 R149, RZ, RZ, R167 ;  /* 0x000000ffff957224 */ /* 0x000fca00078e00a7 */
[----:B-----5:R-:W-:Y:S01]  /*a8420*/  HMMA.1688.F32.TF32 R164, R172, R198, R228 ;  /* 0x000000c6aca4723c */ /* 0x020fe200000810e4 */
[----:B------:R-:W-:Y:S01]  /*a8430*/  IMAD.MOV.U32 R160, RZ, RZ, R198 ;  /* 0x000000ffffa07224 */ /* 0x000fe200078e00c6 */
[----:B------:R-:W-:-:S06]  /*a8440*/  MOV R157, R199 ;  /* 0x000000c7009d7202 */ /* 0x000fcc0000000f00 */
        /* <DEDUP_REMOVED lines=65> */
[----:B------:R-:W3:Y:S01]  /*a8860*/  LDS R171, [R189+0x2e580] ;  /* 0x02e58000bdab7984 */ /* 0x000ee20000000800 */
[C---:B------:R-:W-:Y:S08]  /*a8870*/  HMMA.1688.F32.TF32 R180, R224.reuse, R28, R180 ;  /* 0x0000001ce0b4723c */ /* 0x040ff000000810b4 */
[----:B------:R-:W-:Y:S08]  /*a8880*/  HMMA.1688.F32.TF32 R184, R224, R24, R184 ;  /* 0x00000018e0b8723c */ /* 0x000ff000000810b8 */
[C---:B--2---:R-:W-:Y:S01]  /*a8890*/  HMMA.1688.F32.TF32 R224, R176.reuse, R66, R232 ;  /* 0x00000042b0e0723c */ /* 0x044fe200000810e8 */
[----:B------:R-:W-:Y:S01]  /*a88a0*/  STL.64 [R1+0x37c8], R154 ;  /* 0x0037c89a01007387 */ /* 0x000fe20000100a00 */
[----:B------:R-:W-:Y:S02]  /*a88b0*/  STL.64 [R1+0x37d0], R150 ;  /* 0x0037d09601007387 */ /* 0x000fe40000100a00 */
[----:B------:R-:W-:Y:S02]  /*a88c0*/  STL.64 [R1+0x37d8], R146 ;  /* 0x0037d89201007387 */ /* 0x000fe40000100a00 */
[----:B------:R-:W-:Y:S01]  /*a88d0*/  STL.64 [R1+0x37e0], R142 ;  /* 0x0037e08e01007387 */ /* 0x000fe20000100a00 */
[----:B------:R-:W-:Y:S01]  /*a88e0*/  STL.64 [R1+0x37e8], R138 ;  /* 0x0037e88a01007387 */ /* 0x000fe20000100a00 */
[----:B------:R-:W-:Y:S02]  /*a88f0*/  STL [R1+0x36fc], R66 ;  /* 0x0036fc4201007387 */ /* 0x000fe40000100800 */
[----:B------:R-:W-:Y:S11]  /*a8900*/  STL [R1+0x36f8], R67 ;  /* 0x0036f84301007387 */ /* 0x000ff60000100800 */
[----:B------:R-:W-:Y:S02]  /*a8910*/  @!UPT UIADD3 URZ, URZ, URZ, URZ ;  /* 0x0000003f3f3ff290 */ /* 0x000fe4000fffe03f */
[----:B------:R-:W-:Y:S01]  /*a8920*/  STL.64 [R1+0x9c0], R224 ;  /* 0x0009c0e001007387 */ /* 0x000fe20000100a00 */
[----:B------:R2:W-:Y:S02]  /*a8930*/  STL.64 [R1+0x9c8], R226 ;  /* 0x0009c8e201007387 */ /* 0x0005e40000100a00 */
[C---:B--2---:R-:W-:Y:S01]  /*a8940*/  HMMA.1688.F32.TF32 R224, R176.reuse, R62, R236 ;  /* 0x0000003eb0e0723c */ /* 0x044fe200000810ec */
[----:B------:R-:W-:Y:S01]  /*a8950*/  STL [R1+0x3704], R62 ;  /* 0x0037043e01007387 */ /* 0x000fe20000100800 */
[----:B------:R-:W-:Y:S06]  /*a8960*/  STL [R1+0x3700], R63 ;  /* 0x0037003f01007387 */ /* 0x000fec0000100800 */
[C---:B------:R-:W-:Y:S11]  /*a8970*/  HMMA.1688.F32.TF32 R172, R176.reuse, R54, R172 ;  /* 0x00000036b0ac723c */ /* 0x040ff600000810ac */
[----:B------:R-:W-:Y:S04]  /*a8980*/  @!UPT UIADD3 URZ, URZ, URZ, URZ ;  /* 0x0000003f3f3ff290 */ /* 0x000fe8000fffe03f */
[----:B------:R-:W-:Y:S01]  /*a8990*/  STL.64 [R1+0x9b0], R224 ;  /* 0x0009b0e001007387 */ /* 0x000fe20000100a00 */
[----:B------:R2:W-:Y:S02]  /*a89a0*/  STL.64 [R1+0x9b8], R226 ;  /* 0x0009b8e201007387 */ /* 0x0005e40000100a00 */
[C---:B--2---:R-:W-:Y:S01]  /*a89b0*/  HMMA.1688.F32.TF32 R224, R176.reuse, R58, R240 ;  /* 0x0000003ab0e0723c */ /* 0x044fe200000810f0 */
[----:B------:R-:W-:Y:S01]  /*a89c0*/  STL [R1+0x370c], R58 ;  /* 0x00370c3a01007387 */ /* 0x000fe20000100800 */
[----:B------:R-:W-:Y:S11]  /*a89d0*/  STL [R1+0x3708], R59 ;  /* 0x0037083b01007387 */ /* 0x000ff60000100800 */
[----:B------:R-:W-:Y:S10]  /*a89e0*/  @!UPT UIADD3 URZ, URZ, URZ, URZ ;  /* 0x0000003f3f3ff290 */ /* 0x000ff4000fffe03f */
[----:B------:R-:W-:Y:S01]  /*a89f0*/  STL.64 [R1+0x9a0], R224 ;  /* 0x0009a0e001007387 */ /* 0x000fe20000100a00 */
[----:B------:R-:W-:Y:S02]  /*a8a00*/  STL.64 [R1+0x9a8], R226 ;  /* 0x0009a8e201007387 */ /* 0x000fe40000100a00 */
[----:B------:R-:W-:Y:S02]  /*a8a10*/  STL [R1+0x3714], R54 ;  /* 0x0037143601007387 */ /* 0x000fe40000100800 */
[----:B------:R-:W-:Y:S01]  /*a8a20*/  STL [R1+0x3710], R55 ;  /* 0x0037103701007387 */ /* 0x000fe20000100800 */
[----:B------:R-:W-:Y:S01]  /*a8a30*/  STL.64 [R1+0xec0], R172 ;  /* 0x000ec0ac01007387 */ /* 0x000fe20000100a00 */
[----:B------:R2:W-:Y:S02]  /*a8a40*/  STL.64 [R1+0xec8], R174 ;  /* 0x000ec8ae01007387 */ /* 0x0005e40000100a00 */
[C---:B--2---:R-:W-:Y:S01]  /*a8a50*/  HMMA.1688.F32.TF32 R172, R176.reuse, R50, R208 ;  /* 0x00000032b0ac723c */ /* 0x044fe200000810d0 */
[----:B------:R-:W-:Y:S01]  /*a8a60*/  STL [R1+0x371c], R50 ;  /* 0x00371c3201007387 */ /* 0x000fe20000100800 */
[----:B------:R-:W-:Y:S11]  /*a8a70*/  STL [R1+0x3718], R51 ;  /* 0x0037183301007387 */ /* 0x000ff60000100800 */
[----:B------:R-:W-:Y:S10]  /*a8a80*/  @!UPT UIADD3 URZ, URZ, URZ, URZ ;  /* 0x0000003f3f3ff290 */ /* 0x000ff4000fffe03f */
        /* <DEDUP_REMOVED lines=15> */
[----:B--2---:R-:W-:Y:S01]  /*a8b80*/  HMMA.1688.F32.TF32 R172, R176, R38, R220 ;  /* 0x00000026b0ac723c */ /* 0x004fe200000810dc */
        /* <DEDUP_REMOVED lines=8> */
[----:B------:R2:W-:Y:S01]  /*a8c10*/  STL.64 [R1+0xbd8], R166 ;  /* 0x000bd8a601007387 */ /* 0x0005e20000100a00 */
        /* <DEDUP_REMOVED lines=8> */
[----:B------:R-:W-:Y:S01]  /*a8ca0*/  MOV R227, R137 ;  /* 0x0000008900e37202 */ /* 0x000fe20000000f00 */
[----:B------:R-:W-:Y:S01]  /*a8cb0*/  IMAD.MOV.U32 R214, RZ, RZ, R148 ;  /* 0x000000ffffd67224 */ /* 0x000fe200078e0094 */
[----:B------:R-:W-:Y:S01]  /*a8cc0*/  MOV R219, R149 ;  /* 0x0000009500db7202 */ /* 0x000fe20000000f00 */
[C---:B--2---:R-:W-:Y:S01]  /*a8cd0*/  HMMA.1688.F32.TF32 R164, R176.reuse, R30, R180 ;  /* 0x0000001eb0a4723c */ /* 0x044fe200000810b4 */
[----:B------:R-:W-:Y:S01]  /*a8ce0*/  STL [R1+0x3744], R30 ;  /* 0x0037441e01007387 */ /* 0x000fe20000100800 */
[----:B------:R-:W-:Y:S06]  /*a8cf0*/  STL [R1+0x3740], R31 ;  /* 0x0037401f01007387 */ /* 0x000fec0000100800 */
[C---:B------:R-:W-:Y:S08]  /*a8d00*/  HMMA.1688.F32.TF32 R192, R176.reuse, R14, R192 ;  /* 0x0000000eb0c0723c */ /* 0x040ff000000810c0 */
[C---:B------:R-:W-:Y:S08]  /*a8d10*/  HMMA.1688.F32.TF32 R196, R176.reuse, R10, R196 ;  /* 0x0000000ab0c4723c */ /* 0x040ff000000810c4 */
[----:B------:R-:W-:Y:S01]  /*a8d20*/  HMMA.1688.F32.TF32 R228, R176, R6, R228 ;  /* 0x00000006b0e4723c */ /* 0x000fe200000810e4 */
[----:B------:R-:W-:Y:S01]  /*a8d30*/  IMAD.MOV.U32 R234, RZ, RZ, R2 ;  /* 0x000000ffffea7224 */ /* 0x000fe200078e0002 */
[----:B------:R-:W-:-:S02]  /*a8d40*/  MOV R235, R0 ;  /* 0x0000000000eb7202 */ /* 0x000fc40000000f00 */
        /* <DEDUP_REMOVED lines=9> */
[C---:B---3--:R-:W-:Y:S01]  /*a8de0*/  HMMA.1688.F32.TF32 R164, R176.reuse, R26, R184 ;  /* 0x0000001ab0a4723c */ /* 0x048fe200000810b8 */
[----:B------:R-:W-:Y:S01]  /*a8df0*/  STL [R1+0x374c], R26 ;  /* 0x00374c1a01007387 */ /* 0x000fe20000100800 */
[----:B------:R-:W-:Y:S11]  /*a8e00*/  STL [R1+0x3748], R27 ;  /* 0x0037481b01007387 */ /* 0x000ff60000100800 */
[----:B------:R-:W-:Y:S10]  /*a8e10*/  @!UPT UIADD3 URZ, URZ, URZ, URZ ;  /* 0x0000003f3f3ff290 */ /* 0x000ff4000fffe03f */
        /* <DEDUP_REMOVED lines=8> */
[----:B------:R-:W4:Y:S01]  /*a8ea0*/  LDL.LU R244, [R1+0x8b0] ;  /* 0x0008b00001f47983 */ /* 0x000f220000300800 */
[----:B---3--:R-:W-:Y:S11]  /*a8eb0*/  HMMA.1688.F32.TF32 R164, R176, R18, R204 ;  /* 0x00000012b0a4723c */ /* 0x008ff600000810cc */
[----:B------:R-:W-:Y:S11]  /*a8ec0*/  @!UPT UIADD3 URZ, URZ, URZ, URZ ;  /* 0x0000003f3f3ff290 */ /* 0x000ff6000fffe03f */
[----:B------:R-:W-:Y:S01]  /*a8ed0*/  @!UPT UIADD3 URZ, URZ, URZ, URZ ;  /* 0x0000003f3f3ff290 */ /* 0x000fe2000fffe03f */
[----:B------:R-:W-:Y:S01]  /*a8ee0*/  STL.64 [R1+0xf90], R164 ;  /* 0x000f90a401007387 */ /* 0x000fe20000100a00 */
[----:B------:R3:W-:Y:S02]  /*a8ef0*/  STL.64 [R1+0xf98], R166 ;  /* 0x000f98a601007387 */ /* 0x0007e40000100a00 */
[----:B------:R-:W4:Y:S02]  /*a8f00*/  LDL.LU R245, [R1+0x8b4] ;  /* 0x0008b40001f57983 */ /* 0x000f240000300800 */
[----:B------:R-:W4:Y:S01]  /*a8f10*/  LDL.LU R246, [R1+0x8b8] ;  /* 0x0008b80001f67983 */ /* 0x000f220000300800 */
[----:B------:R-:W4:Y:S01]  /*a8f20*/  LDL.LU R247, [R1+0x8bc] ;  /* 0x0008bc0001f77983 */ /* 0x000f220000300800 */
        /* <DEDUP_REMOVED lines=20> */
[----:B---3--:R-:W-:-:S03]  /*a9070*/  IMAD.MOV.U32 R167, RZ, RZ, R157 ;  /* 0x000000ffffa77224 */ /* 0x008fc600078e009d */
[----:B------:R-:W3:Y:S01]  /*a9080*/  LDL.LU R156, [R1+0x940] ;  /* 0x00094000019c7983 */ /* 0x000ee20000300800 */
[----:B------:R-:W3:Y:S03]  /*a9090*/  LDL.LU R157, [R1+0x944] ;  /* 0x00094400019d7983 */ /* 0x000ee60000300800 */
        /* <DEDUP_REMOVED lines=22> */
[----:B------:R-:W-:Y:S02]  /*a9200*/  STL [R1+0x375c], R18 ;  /* 0x00375c1201007387 */ /* 0x000fe40000100800 */
[----:B------:R-:W-:Y:S01]  /*a9210*/  STL [R1+0x3758], R19 ;  /* 0x0037581301007387 */ /* 0x000fe20000100800 */
[----:B------:R5:W-:Y:S01]  /*a9220*/  STL.64 [R1+0xf80], R192 ;  /* 0x000f80c001007387 */ /* 0x000be20000100a00 */
[----:B------:R5:W-:Y:S03]  /*a9230*/  STL.64 [R1+0xf88], R194 ;  /* 0x000f88c201007387 */ /* 0x000be60000100a00 */
[----:B-----5:R-:W5:Y:S01]  /*a9240*/  LDL.LU R192, [R1+0x8c0] ;  /* 0x0008c00001c07983 */ /* 0x020f620000300800 */
[----:B------:R-:W5:Y:S02]  /*a9250*/  LDL.LU R193, [R1+0x8c4] ;  /* 0x0008c40001c17983 */ /* 0x000f640000300800 */
[----:B------:R-:W5:Y:S02]  /*a9260*/  LDL.LU R194, [R1+0x8c8] ;  /* 0x0008c80001c27983 */ /* 0x000f640000300800 */
[----:B------:R-:W5:Y:S01]  /*a9270*/  LDL.LU R195, [R1+0x8cc] ;  /* 0x0008cc0001c37983 */ /* 0x000f620000300800 */
[----:B------:R-:W-:Y:S01]  /*a9280*/  STL [R1+0x3764], R14 ;  /* 0x0037640e01007387 */ /* 0x000fe20000100800 */
[----:B------:R-:W-:Y:S02]  /*a9290*/  STL [R1+0x3760], R15 ;  /* 0x0037600f01007387 */ /* 0x000fe40000100800 */
[----:B------:R1:W-:Y:S02]  /*a92a0*/  STL.64 [R1+0x1000], R196 ;  /* 0x001000c401007387 */ /* 0x0003e40000100a00 */
[----:B------:R1:W-:Y:S02]  /*a92b0*/  STL.64 [R1+0x1008], R198 ;  /* 0x001008c601007387 */ /* 0x0003e40000100a00 */
[----:B-1----:R-:W5:Y:S01]  /*a92c0*/  LDL.LU R196, [R1+0x910] ;  /* 0x0009100001c47983 */ /* 0x002f620000300800 */
[----:B------:R-:W5:Y:S02]  /*a92d0*/  LDL.LU R197, [R1+0x914] ;  /* 0x0009140001c57983 */ /* 0x000f640000300800 */
[----:B------:R-:W5:Y:S02]  /*a92e0*/  LDL.LU R198, [R1+0x918] ;  /* 0x0009180001c67983 */ /* 0x000f640000300800 */
[----:B------:R-:W5:Y:S01]  /*a92f0*/  LDL.LU R199, [R1+0x91c] ;  /* 0x00091c0001c77983 */ /* 0x000f620000300800 */
[----:B------:R-:W-:Y:S01]  /*a9300*/  STL [R1+0x376c], R10 ;  /* 0x00376c0a01007387 */ /* 0x000fe20000100800 */
[----:B------:R-:W-:Y:S02]  /*a9310*/  STL [R1+0x3768], R11 ;  /* 0x0037680b01007387 */ /* 0x000fe40000100800 */
[----:B------:R-:W5:Y:S02]  /*a9320*/  LDL.LU R176, [R1+0x930] ;  /* 0x0009300001b07983 */ /* 0x000f640000300800 */
[----:B------:R1:W-:Y:S01]  /*a9330*/  STL.64 [R1+0xff0], R228 ;  /* 0x000ff0e401007387 */ /* 0x0003e20000100a00 */
[----:B------:R1:W-:Y:S01]  /*a9340*/  STL.64 [R1+0xff8], R230 ;  /* 0x000ff8e601007387 */ /* 0x0003e20000100a00 */
[----:B------:R-:W5:Y:S02]  /*a9350*/  LDL.LU R177, [R1+0x934] ;  /* 0x0009340001b17983 */ /* 0x000f640000300800 */
[----:B------:R-:W5:Y:S02]  /*a9360*/  LDL.LU R178, [R1+0x938] ;  /* 0x0009380001b27983 */ /* 0x000f640000300800 */
[----:B------:R-:W5:Y:S01]  /*a9370*/  LDL.LU R179, [R1+0x93c] ;  /* 0x00093c0001b37983 */ /* 0x000f620000300800 */
[----:B-1----:R-:W5:Y:S01]  /*a9380*/  LDL.LU R228, [R1+0x920] ;  /* 0x0009200001e47983 */ /* 0x002f620000300800 */
[----:B------:R-:W5:Y:S02]  /*a9390*/  LDL.LU R229, [R1+0x924] ;  /* 0x0009240001e57983 */ /* 0x000f640000300800 */
[----:B------:R-:W5:Y:S02]  /*a93a0*/  LDL.LU R230, [R1+0x928] ;  /* 0x0009280001e67983 */ /* 0x000f640000300800 */
[----:B------:R-:W5:Y:S01]  /*a93b0*/  LDL.LU R231, [R1+0x92c] ;  /* 0x00092c0001e77983 */ /* 0x000f620000300800 */
[----:B------:R-:W-:Y:S01]  /*a93c0*/  STL [R1+0x3774], R6 ;  /* 0x0037740601007387 */ /* 0x000fe20000100800 */
[----:B------:R-:W-:Y:S01]  /*a93d0*/  STL [R1+0x3770], R7 ;  /* 0x0037700701007387 */ /* 0x000fe20000100800 */
[C---:B---3--:R-:W-:Y:S08]  /*a93e0*/  HMMA.1688.F32.TF32 R212, R168.reuse, R214, R156 ;  /* 0x000000d6a8d4723c */ /* 0x048ff0000008109c */
[C---:B------:R-:W-:Y:S08]  /*a93f0*/  HMMA.1688.F32.TF32 R208, R168.reuse, R210, R152 ;  /* 0x000000d2a8d0723c */ /* 0x040ff00000081098 */
[C---:B------:R-:W-:Y:S08]  /*a9400*/  HMMA.1688.F32.TF32 R240, R168.reuse, R242, R144 ;  /* 0x000000f2a8f0723c */ /* 0x040ff00000081090 */
[C---:B--2---:R-:W-:Y:S08]  /*a9410*/  HMMA.1688.F32.TF32 R236, R168.reuse, R238, R140 ;  /* 0x000000eea8ec723c */ /* 0x044ff0000008108c */
[C---:B----4-:R-:W-:Y:S08]  /*a9420*/  HMMA.1688.F32.TF32 R232, R168.reuse, R234, R136 ;  /* 0x000000eaa8e8723c */ /* 0x050ff00000081088 */
[C---:B------:R-:W-:Y:S01]  /*a9430*/  HMMA.1688.F32.TF32 R224, R168.reuse, R226, R148 ;  /* 0x000000e2a8e0723c */ /* 0x040fe20000081094 */
[----:B------:R-:W2:Y:S01]  /*a9440*/  LDL.LU.64 R138, [R1+0x37e8] ;  /* 0x0037e800018a7983 */ /* 0x000ea20000300a00 */
[----:B------:R-:W3:Y:S02]  /*a9450*/  LDL.LU.64 R142, [R1+0x37e0] ;  /* 0x0037e000018e7983 */ /* 0x000ee40000300a00 */
[----:B------:R-:W4:Y:S01]  /*a9460*/  LDL.LU.64 R146, [R1+0x37d8] ;  /* 0x0037d80001927983 */ /* 0x000f220000300a00 */
[----:B------:R-:W3:Y:S01]  /*a9470*/  LDL.LU.64 R150, [R1+0x37d0] ;  /* 0x0037d00001967983 */ /* 0x000ee20000300a00 */
[----:B------:R-:W3:Y:S02]  /*a9480*/  LDL.LU.64 R154, [R1+0x37c8] ;  /* 0x0037c800019a7983 */ /* 0x000ee40000300a00 */
[----:B------:R-:W3:Y:S02]  /*a9490*/  LDL.LU.64 R158, [R1+0x37c0] ;  /* 0x0037c000019e7983 */ /* 0x000ee40000300a00 */
[----:B------:R-:W-:Y:S01]  /*a94a0*/  IMAD.MOV.U32 R166, RZ, RZ, R160 ;  /* 0x000000ffffa67224 */ /* 0x000fe200078e00a0 */
[C---:B-----5:R-:W-:Y:S01]  /*a94b0*/  HMMA.1688.F32.TF32 R216, R168.reuse, R218, R176 ;  /* 0x000000daa8d8723c */ /* 0x060fe200000810b0 */
        /* <DEDUP_REMOVED lines=19> */
[----:B------:R-:W-:Y:S01]  /*a95f0*/  STL [R1+0x377c], R128 ;  /* 0x00377c8001007387 */ /* 0x000fe20000100800 */
[----:B------:R-:W-:Y:S06]  /*a9600*/  STL [R1+0x3778], R129 ;  /* 0x0037788101007387 */ /* 0x000fec0000100800 */
[C---:B------:R-:W-:Y:S08]  /*a9610*/  HMMA.1688.F32.TF32 R216, R176.reuse, R106, R216 ;  /* 0x0000006ab0d8723c */ /* 0x040ff000000810d8 */
[C---:B------:R-:W-:Y:S08]  /*a9620*/  HMMA.1688.F32.TF32 R236, R176.reuse, R126, R236 ;  /* 0x0000007eb0ec723c */ /* 0x040ff000000810ec */
[C---:B------:R-:W-:Y:S08]  /*a9630*/  HMMA.1688.F32.TF32 R232, R176.reuse, R130, R232 ;  /* 0x00000082b0e8723c */ /* 0x040ff000000810e8 */
[C---:B------:R-:W-:Y:S08]  /*a9640*/  HMMA.1688.F32.TF32 R240, R176.reuse, R122, R240 ;  /* 0x0000007ab0f0723c */ /* 0x040ff000000810f0 */
[C---:B------:R-:W-:Y:S08]  /*a9650*/  HMMA.1688.F32.TF32 R220, R176.reuse, R102, R220 ;  /* 0x00000066b0dc723c */ /* 0x040ff000000810dc */
[----:B------:R-:W-:Y:S01]  /*a9660*/  HMMA.1688.F32.TF32 R228, R176, R70, R228 ;  /* 0x00000046b0e4723c */ /* 0x000fe200000810e4 */
        /* <DEDUP_REMOVED lines=16> */
[C---:B--2---:R-:W-:Y:S08]  /*a9770*/  HMMA.1688.F32.TF32 R196, R168.reuse, R138, R244 ;  /* 0x0000008aa8c4723c */ /* 0x044ff000000810f4 */
[C---:B---3--:R-:W-:Y:S08]  /*a9780*/  HMMA.1688.F32.TF32 R200, R168.reuse, R158, R200 ;  /* 0x0000009ea8c8723c */ /* 0x048ff000000810c8 */
[C---:B------:R-:W-:Y:S08]  /*a9790*/  HMMA.1688.F32.TF32 R204, R168.reuse, R154, R204 ;  /* 0x0000009aa8cc723c */ /* 0x040ff000000810cc */
[C---:B------:R-:W-:Y:S08]  /*a97a0*/  HMMA.1688.F32.TF32 R180, R168.reuse, R150, R180 ;  /* 0x00000096a8b4723c */ /* 0x040ff000000810b4 */
[C---:B----4-:R-:W-:Y:S08]  /*a97b0*/  HMMA.1688.F32.TF32 R184, R168.reuse, R146, R184 ;  /* 0x00000092a8b8723c */ /* 0x050ff000000810b8 */
[----:B------:R-:W-:Y:S08]  /*a97c0*/  HMMA.1688.F32.TF32 R192, R168, R142, R192 ;  /* 0x0000008ea8c0723c */ /* 0x000ff000000810c0 */
[----:B------:R-:W-:Y:S01]  /*a97d0*/  HMMA.1688.F32.TF32 R168, R172, R116, R224 ;  /* 0x00000074aca8723c */ /* 0x000fe200000810e0 */
[----:B------:R-:W-:Y:S04]  /*a97e0*/  LDS R224, [R161+0x38580] ;  /* 0x03858000a1e07984 */ /* 0x000fe80000000800 */
[----:B------:R-:W-:Y:S04]  /*a97f0*/  LDS R226, [R161+0x3a580] ;  /* 0x03a58000a1e27984 */ /* 0x000fe80000000800 */
[----:B------:R-:W-:Y:S04]  /*a9800*/  LDS R225, [R189+0x38580] ;  /* 0x03858000bde17984 */ /* 0x000fe80000000800 */
[----:B------:R-:W1:Y:S11]  /*a9810*/  LDS R227, [R189+0x3a580] ;  /* 0x03a58000bde37984 */ /* 0x000e760000000800 */
[----:B------:R-:W-:Y:S08]  /*a9820*/  HMMA.1688.F32.TF32 R168, R176, R118, R168 ;  /* 0x00000076b0a8723c */ /* 0x000ff000000810a8 */
[C---:B------:R-:W-:Y:S08]  /*a9830*/  HMMA.1688.F32.TF32 R200, R172.reuse, R92, R200 ;  /* 0x0000005cacc8723c */ /* 0x040ff000000810c8 */
[----:B------:R-:W-:Y:S08]  /*a9840*/  HMMA.1688.F32.TF32 R204, R172, R88, R204 ;  /* 0x00000058accc723c */ /* 0x000ff000000810cc */
[C---:B-1----:R-:W-:Y:S08]  /*a9850*/  HMMA.1688.F32.TF32 R168, R224.reuse, R52, R168 ;  /* 0x00000034e0a8723c */ /* 0x042ff000000810a8 */
[----:B------:R-:W-:Y:S08]  /*a9860*/  HMMA.1688.F32.TF32 R164, R224, R32, R164 ;  /* 0x00000020e0a4723c */ /* 0x000ff000000810a4 */
[C---:B------:R-:W-:Y:S08]  /*a9870*/  HMMA.1688.F32.TF32 R200, R176.reuse, R94, R200 ;  /* 0x0000005eb0c8723c */ /* 0x040ff000000810c8 */
[----:B------:R-:W-:Y:S08]  /*a9880*/  HMMA.1688.F32.TF32 R204, R176, R90, R204 ;  /* 0x0000005ab0cc723c */ /* 0x000ff000000810cc */
[----:B------:R-:W-:Y:S01]  /*a9890*/  HMMA.1688.F32.TF32 R180, R172, R84, R180 ;  /* 0x00000054acb4723c */ /* 0x000fe200000810b4 */
[----:B------:R-:W-:-:S02]  /*a98a0*/  IMAD.MOV.U32 R50, RZ, RZ, R168 ;  /* 0x000000ffff327224 */ /* 0x000fc400078e00a8 */
[----:B------:R-:W-:Y:S01]  /*a98b0*/  IMAD.MOV.U32 R51, RZ, RZ, R169 ;  /* 0x000000ffff337224 */ /* 0x000fe200078e00a9 */
[----:B------:R-:W-:Y:S01]  /*a98c0*/  MOV R54, R170 ;  /* 0x000000aa00367202 */ /* 0x000fe20000000f00 */
[----:B------:R-:W-:-:S03]  /*a98d0*/  IMAD.MOV.U32 R55, RZ, RZ, R171 ;  /* 0x000000ffff377224 */ /* 0x000fc600078e00ab */
[----:B------:R-:W-:Y:S01]  /*a98e0*/  HMMA.1688.F32.TF32 R168, R224, R48, R208 ;  /* 0x00000030e0a8723c */ /* 0x000fe200000810d0 */
[----:B------:R-:W-:Y:S01]  /*a98f0*/  MOV R10, R164 ;  /* 0x000000a4000a7202 */ /* 0x000fe20000000f00 */
[----:B------:R-:W-:Y:S02]  /*a9900*/  IMAD.MOV.U32 R11, RZ, RZ, R165 ;  /* 0x000000ffff0b7224 */ /* 0x000fe400078e00a5 */
[----:B------:R-:W-:Y:S01]  /*a9910*/  IMAD.MOV.U32 R14, RZ, RZ, R166 ;  /* 0x000000ffff0e7224 */ /* 0x000fe200078e00a6 */
[----:B------:R-:W-:-:S03]  /*a9920*/  MOV R15, R167 ;  /* 0x000000a7000f7202 */ /* 0x000fc60000000f00 */
[----:B------:R-:W-:Y:S08]  /*a9930*/  HMMA.1688.F32.TF32 R164, R224, R28, R200 ;  /* 0x0000001ce0a4723c */ /* 0x000ff000000810c8 */
[C---:B------:R-:W-:Y:S08]  /*a9940*/  HMMA.1688.F32.TF32 R184, R172.reuse, R80, R184 ;  /* 0x00000050acb8723c */ /* 0x040ff000000810b8 */
[C---:B------:R-:W-:Y:S08]  /*a9950*/  HMMA.1688.F32.TF32 R192, R172.reuse, R76, R192 ;  /* 0x0000004cacc0723c */ /* 0x040ff000000810c0 */
[----:B------:R-:W-:Y:S08]  /*a9960*/  HMMA.1688.F32.TF32 R196, R172, R72, R196 ;  /* 0x00000048acc4723c */ /* 0x000ff000000810c4 */
[----:B------:R-:W-:Y:S08]  /*a9970*/  HMMA.1688.F32.TF32 R180, R176, R86, R180 ;  /* 0x00000056b0b4723c */ /* 0x000ff000000810b4 */
[----:B------:R-:W-:Y:S01]  /*a9980*/  HMMA.1688.F32.TF32 R244, R224, R64, R232 ;  /* 0x00000040e0f4723c */ /* 0x000fe200000810e8 */
[----:B------:R-:W-:Y:S04]  /*a9990*/  LDS R172, [R161+0x2c600] ;  /* 0x02c60000a1ac7984 */ /* 0x000fe80000000800 */
[----:B------:R-:W-:Y:S04]  /*a99a0*/  LDS R174, [R161+0x2e600] ;  /* 0x02e60000a1ae7984 */ /* 0x000fe80000000800 */
[----:B------:R-:W-:Y:S04]  /*a99b0*/  LDS R173, [R189+0x2c600] ;  /* 0x02c60000bdad7984 */ /* 0x000fe80000000800 */
[----:B------:R-:W1:Y:S04]  /*a99c0*/  LDS R175, [R189+0x2e600] ;  /* 0x02e60000bdaf7984 */ /* 0x000e680000000800 */
[----:B------:R-:W-:Y:S04]  /*a99d0*/  LDS R208, [R161+0x34600] ;  /* 0x03460000a1d07984 */ /* 0x000fe80000000800 */
[----:B------:R-:W-:Y:S01]  /*a99e0*/  LDS R209, [R189+0x34600] ;  /* 0x03460000bdd17984 */ /* 0x000fe20000000800 */
[----:B------:R-:W-:Y:S01]  /*a99f0*/  IMAD.MOV.U32 R42, RZ, RZ, R168 ;  /* 0x000000ffff2a7224 */ /* 0x000fe200078e00a8 */
[----:B------:R-:W-:Y:S01]  /*a9a00*/  MOV R43, R169 ;  /* 0x000000a9002b7202 */ /* 0x000fe20000000f00 */
[----:B------:R-:W-:-:S02]  /*a9a10*/  IMAD.MOV.U32 R46, RZ, RZ, R170 ;  /* 0x000000ffff2e7224 */ /* 0x000fc400078e00aa */
[----:B------:R-:W-:Y:S02]  /*a9a20*/  IMAD.MOV.U32 R47, RZ, RZ, R171 ;  /* 0x000000ffff2f7224 */ /* 0x000fe400078e00ab */
[----:B------:R-:W-:Y:S01]  /*a9a30*/  HMMA.1688.F32.TF32 R168, R224, R44, R212 ;  /* 0x0000002ce0a8723c */ /* 0x000fe200000810d4 */
[----:B------:R-:W-:Y:S02]  /*a9a40*/  IMAD.MOV.U32 R128, RZ, RZ, R164 ;  /* 0x000000ffff807224 */ /* 0x000fe400078e00a4 */
[----:B------:R-:W-:Y:S01]  /*a9a50*/  IMAD.MOV.U32 R129, RZ, RZ, R165 ;  /* 0x000000ffff817224 */ /* 0x000fe200078e00a5 */
[----:B------:R-:W-:Y:S01]  /*a9a60*/  MOV R6, R166 ;  /* 0x000000a600067202 */ /* 0x000fe20000000f00 */
[----:B------:R-:W-:-:S03]  /*a9a70*/  IMAD.MOV.U32 R7, RZ, RZ, R167 ;  /* 0x000000ffff077224 */ /* 0x000fc600078e00a7 */
[----:B------:R-:W-:Y:S08]  /*a9a80*/  HMMA.1688.F32.TF32 R164, R224, R24, R204 ;  /* 0x00000018e0a4723c */ /* 0x000ff000000810cc */
[C---:B------:R-:W-:Y:S08]  /*a9a90*/  HMMA.1688.F32.TF32 R184, R176.reuse, R82, R184 ;  /* 0x00000052b0b8723c */ /* 0x040ff000000810b8 */
[C---:B------:R-:W-:Y:S08]  /*a9aa0*/  HMMA.1688.F32.TF32 R192, R176.reuse, R78, R192 ;  /* 0x0000004eb0c0723c */ /* 0x040ff000000810c0 */
[----:B------:R-:W-:Y:S08]  /*a9ab0*/  HMMA.1688.F32.TF32 R196, R176, R74, R196 ;  /* 0x0000004ab0c4723c */ /* 0x000ff000000810c4 */
[----:B------:R-:W-:Y:S01]  /*a9ac0*/  HMMA.1688.F32.TF32 R176, R224, R60, R236 ;  /* 0x0000003ce0b0723c */ /* 0x000fe200000810ec */
[----:B------:R-:W2:Y:S01]  /*a9ad0*/  LDL.LU R236, [R1+0x840] ;  /* 0x0008400001ec7983 */ /* 0x000ea20000300800 */
[----:B------:R-:W2:Y:S02]  /*a9ae0*/  LDL.LU R237, [R1+0x844] ;  /* 0x0008440001ed7983 */ /* 0x000ea40000300800 */
[----:B------:R-:W2:Y:S02]  /*a9af0*/  LDL.LU R238, [R1+0x848] ;  /* 0x0008480001ee7983 */ /* 0x000ea40000300800 */
[----:B------:R-:W2:Y:S01]  /*a9b00*/  LDL.LU R239, [R1+0x84c] ;  /* 0x00084c0001ef7983 */ /* 0x000ea20000300800 */
[----:B------:R-:W-:Y:S01]  /*a9b10*/  MOV R34, R168 ;  /* 0x000000a800227202 */ /* 0x000fe20000000f00 */
[----:B------:R-:W-:-:S02]  /*a9b20*/  IMAD.MOV.U32 R35, RZ, RZ, R169 ;  /* 0x000000ffff237224 */ /* 0x000fc400078e00a9 */
[----:B------:R-:W-:Y:S01]  /*a9b30*/  IMAD.MOV.U32 R38, RZ, RZ, R170 ;  /* 0x000000ffff267224 */ /* 0x000fe200078e00aa */
[----:B------:R-:W-:Y:S02]  /*a9b40*/  MOV R39, R171 ;  /* 0x000000ab00277202 */ /* 0x000fe40000000f00 */
[----:B------:R-:W-:Y:S01]  /*a9b50*/  HMMA.1688.F32.TF32 R168, R224, R40, R216 ;  /* 0x00000028e0a8723c */ /* 0x000fe200000810d8 */
[----:B------:R-:W-:Y:S01]  /*a9b60*/  IMAD.MOV.U32 R120, RZ, RZ, R164 ;  /* 0x000000ffff787224 */ /* 0x000fe200078e00a4 */
[----:B------:R-:W-:Y:S01]  /*a9b70*/  MOV R121, R165 ;  /* 0x000000a500797202 */ /* 0x000fe20000000f00 */
[----:B------:R-:W-:Y:S02]  /*a9b80*/  IMAD.MOV.U32 R124, RZ, RZ, R166 ;  /* 0x000000ffff7c7224 */ /* 0x000fe400078e00a6 */
[----:B------:R-:W-:-:S03]  /*a9b90*/  IMAD.MOV.U32 R125, RZ, RZ, R167 ;  /* 0x000000ffff7d7224 */ /* 0x000fc600078e00a7 */
[C---:B------:R-:W-:Y:S03]  /*a9ba0*/  HMMA.1688.F32.TF32 R164, R224.reuse, R20, R180 ;  /* 0x00000014e0a4723c */ /* 0x040fe600000810b4 */
[----:B------:R-:W-:Y:S01]  /*a9bb0*/  IMAD.MOV.U32 R66, RZ, RZ, R176 ;  /* 0x000000ffff427224 */ /* 0x000fe200078e00b0 */
[----:B------:R-:W-:Y:S01]  /*a9bc0*/  MOV R67, R177 ;  /* 0x000000b100437202 */ /* 0x000fe20000000f00 */
[----:B------:R-:W-:Y:S02]  /*a9bd0*/  IMAD.MOV.U32 R2, RZ, RZ, R178 ;  /* 0x000000ffff027224 */ /* 0x000fe400078e00b2 */
[----:B------:R-:W-:Y:S02]  /*a9be0*/  IMAD.MOV.U32 R162, RZ, RZ, R179 ;  /* 0x000000ffffa27224 */ /* 0x000fe400078e00b3 */
[----:B------:R-:W-:Y:S07]  /*a9bf0*/  HMMA.1688.F32.TF32 R176, R224, R56, R240 ;  /* 0x00000038e0b0723c */ /* 0x000fee00000810f0 */
[----:B------:R-:W-:-:S02]  /*a9c00*/  IMAD.MOV.U32 R26, RZ, RZ, R168 ;  /* 0x000000ffff1a7224 */ /* 0x000fc400078e00a8 */
[----:B------:R-:W-:Y:S01]  /*a9c10*/  IMAD.MOV.U32 R27, RZ, RZ, R169 ;  /* 0x000000ffff1b7224 */ /* 0x000fe200078e00a9 */
[----:B------:R-:W-:Y:S01]  /*a9c20*/  MOV R30, R170 ;  /* 0x000000aa001e7202 */ /* 0x000fe20000000f00 */
[----:B------:R-:W-:Y:S02]  /*a9c30*/  IMAD.MOV.U32 R31, RZ, RZ, R171 ;  /* 0x000000ffff1f7224 */ /* 0x000fe400078e00ab */
[----:B------:R-:W-:Y:S01]  /*a9c40*/  HMMA.1688.F32.TF32 R168, R224, R36, R220 ;  /* 0x00000024e0a8723c */ /* 0x000fe200000810dc */
        /* <DEDUP_REMOVED lines=8> */
[----:B------:R-:W2:Y:S01]  /*a9cd0*/  LDL.64 R206, [R1+0x1d8] ;  /* 0x0001d80001ce7983 */ /* 0x000ea20000100a00 */
[----:B------:R-:W1:Y:S02]  /*a9ce0*/  LDL.LU R232, [R1+0x870] ;  /* 0x0008700001e87983 */ /* 0x000e640000300800 */
[----:B------:R-:W1:Y:S02]  /*a9cf0*/  LDL.LU R233, [R1+0x874] ;  /* 0x0008740001e97983 */ /* 0x000e640000300800 */
[----:B------:R-:W1:Y:S01]  /*a9d00*/  LDL.LU R234, [R1+0x878] ;  /* 0x0008780001ea7983 */ /* 0x000e620000300800 */
[----:B------:R-:W1:Y:S01]  /*a9d10*/  LDL.LU R235, [R1+0x87c] ;  /* 0x00087c0001eb7983 */ /* 0x000e620000300800 */
[----:B------:R-:W1:Y:S02]  /*a9d20*/  LDL.64 R202, [R1+0x1c8] ;  /* 0x0001c80001ca7983 */ /* 0x000e640000100a00 */
[----:B------:R-:W-:Y:S01]  /*a9d30*/  IMAD.MOV.U32 R116, RZ, RZ, R166 ;  /* 0x000000ffff747224 */ /* 0x000fe200078e00a6 */
[----:B------:R-:W-:-:S02]  /*a9d40*/  MOV R117, R167 ;  /* 0x000000a700757202 */ /* 0x000fc40000000f00 */
[----:B------:R-:W3:Y:S01]  /*a9d50*/  LDL.64 R166, [R1+0x1b8] ;  /* 0x0001b80001a67983 */ /* 0x000ee20000100a00 */
[----:B------:R-:W5:Y:S02]  /*a9d60*/  LDL.LU R216, [R1+0x850] ;  /* 0x0008500001d87983 */ /* 0x000f640000300800 */
[----:B------:R-:W5:Y:S02]  /*a9d70*/  LDL.LU R217, [R1+0x854] ;  /* 0x0008540001d97983 */ /* 0x000f640000300800 */
[----:B------:R-:W5:Y:S01]  /*a9d80*/  LDL.LU R218, [R1+0x858] ;  /* 0x0008580001da7983 */ /* 0x000f620000300800 */
[----:B------:R-:W5:Y:S01]  /*a9d90*/  LDL.LU R219, [R1+0x85c] ;  /* 0x00085c0001db7983 */ /* 0x000f620000300800 */
[----:B------:R-:W5:Y:S02]  /*a9da0*/  LDL.64 R214, [R1+0x1a8] ;  /* 0x0001a80001d67983 */ /* 0x000f640000100a00 */
[----:B------:R-:W2:Y:S02]  /*a9db0*/  LDL.64 R210, [R1+0x198] ;  /* 0x0001980001d27983 */ /* 0x000ea40000100a00 */
[----:B------:R-:W2:Y:S01]  /*a9dc0*/  LDL.LU R240, [R1+0x820] ;  /* 0x0008200001f07983 */ /* 0x000ea20000300800 */
[----:B------:R-:W2:Y:S01]  /*a9dd0*/  LDL.LU R241, [R1+0x824] ;  /* 0x0008240001f17983 */ /* 0x000ea20000300800 */
[----:B------:R-:W2:Y:S02]  /*a9de0*/  LDL.LU R242, [R1+0x828] ;  /* 0x0008280001f27983 */ /* 0x000ea40000300800 */
[----:B------:R-:W-:Y:S01]  /*a9df0*/  IMAD.MOV.U32 R62, RZ, RZ, R178 ;  /* 0x000000ffff3e7224 */ /* 0x000fe200078e00b2 */
[----:B------:R-:W-:Y:S01]  /*a9e00*/  MOV R63, R179 ;  /* 0x000000b3003f7202 */ /* 0x000fe20000000f00 */
[----:B------:R-:W2:Y:S01]  /*a9e10*/  LDL.LU R243, [R1+0x82c] ;  /* 0x00082c0001f37983 */ /* 0x000ea20000300800 */
[----:B------:R-:W2:Y:S01]  /*a9e20*/  LDL.64 R178, [R1+0x188] ;  /* 0x0001880001b27983 */ /* 0x000ea20000100a00 */
[C---:B------:R-:W-:Y:S08]  /*a9e30*/  HMMA.1688.F32.TF32 R184, R224.reuse, R16, R184 ;  /* 0x00000010e0b8723c */ /* 0x040ff000000810b8 */
[----:B------:R-:W-:Y:S01]  /*a9e40*/  HMMA.1688.F32.TF32 R248, R224, R8, R196 ;  /* 0x00000008e0f8723c */ /* 0x000fe200000810c4 */
[----:B------:R-:W-:-:S02]  /*a9e50*/  IMAD.MOV.U32 R163, RZ, RZ, R244 ;  /* 0x000000ffffa37224 */ /* 0x000fc400078e00f4 */
[----:B------:R-:W-:Y:S01]  /*a9e60*/  IMAD.MOV.U32 R190, RZ, RZ, R245 ;  /* 0x000000ffffbe7224 */ /* 0x000fe200078e00f5 */
[----:B------:R-:W-:Y:S01]  /*a9e70*/  MOV R191, R246 ;  /* 0x000000f600bf7202 */ /* 0x000fe20000000f00 */
[----:B------:R-:W-:-:S03]  /*a9e80*/  IMAD.MOV.U32 R188, RZ, RZ, R247 ;  /* 0x000000ffffbc7224 */ /* 0x000fc600078e00f7 */
[----:B------:R-:W-:Y:S01]  /*a9e90*/  HMMA.1688.F32.TF32 R244, R224, R4, R228 ;  /* 0x00000004e0f4723c */ /* 0x000fe200000810e4 */
[----:B------:R-:W-:Y:S01]  /*a9ea0*/  MOV R112, R164 ;  /* 0x000000a400707202 */ /* 0x000fe20000000f00 */
[----:B------:R-:W-:-:S06]  /*a9eb0*/  IMAD.MOV.U32 R113, RZ, RZ, R165 ;  /* 0x000000ffff717224 */ /* 0x000fcc00078e00a5 */
[----:B------:R-:W-:Y:S02]  /*a9ec0*/  IMAD.MOV.U32 R104, RZ, RZ, R184 ;  /* 0x000000ffff687224 */ /* 0x000fe400078e00b8 */
[----:B------:R-:W-:Y:S01]  /*a9ed0*/  IMAD.MOV.U32 R105, RZ, RZ, R185 ;  /* 0x000000ffff697224 */ /* 0x000fe200078e00b9 */
[----:B------:R-:W-:Y:S01]  /*a9ee0*/  MOV R108, R186 ;  /* 0x000000ba006c7202 */ /* 0x000fe20000000f00 */
[----:B------:R-:W-:-:S03]  /*a9ef0*/  IMAD.MOV.U32 R109, RZ, RZ, R187 ;  /* 0x000000ffff6d7224 */ /* 0x000fc600078e00bb */
[----:B------:R-:W-:Y:S01]  /*a9f00*/  STL.64 [R1+0x3608], R250 ;  /* 0x003608fa01007387 */ /* 0x000fe20000100a00 */
[----:B------:R-:W-:Y:S01]  /*a9f10*/  HMMA.1688.F32.TF32 R184, R224, R12, R192 ;  /* 0x0000000ce0b8723c */ /* 0x000fe200000810c0 */
[----:B------:R-:W-:Y:S06]  /*a9f20*/  STL.64 [R1+0x3600], R248 ;  /* 0x003600f801007387 */ /* 0x000fec0000100a00 */
[----:B------:R1:W-:Y:S01]  /*a9f30*/  STL.64 [R1+0x3618], R246 ;  /* 0x003618f601007387 */ /* 0x0003e20000100a00 */
[----:B------:R1:W-:Y:S01]  /*a9f40*/  STL.64 [R1+0x3610], R244 ;  /* 0x003610f401007387 */ /* 0x0003e20000100a00 */
[----:B------:R-:W2:Y:S02]  /*a9f50*/  LDL.LU R200, [R1+0x7a0] ;  /* 0x0007a00001c87983 */ /* 0x000ea40000300800 */
[----:B------:R-:W2:Y:S01]  /*a9f60*/  LDL.LU R201, [R1+0x7a4] ;  /* 0x0007a40001c97983 */ /* 0x000ea20000300800 */
[----:B------:R-:W-:Y:S01]  /*a9f70*/  MOV R58, R176 ;  /* 0x000000b0003a7202 */ /* 0x000fe20000000f00 */
[----:B------:R-:W-:-:S11]  /*a9f80*/  IMAD.MOV.U32 R59, RZ, RZ, R177 ;  /* 0x000000ffff3b7224 */ /* 0x000fd600078e00b1 */
[----:B------:R-:W-:Y:S01]  /*a9f90*/  IMAD.MOV.U32 R96, RZ, RZ, R184 ;  /* 0x000000ffff607224 */ /* 0x000fe200078e00b8 */
[----:B------:R-:W-:Y:S01]  /*a9fa0*/  MOV R97, R185 ;  /* 0x000000b900617202 */ /* 0x000fe20000000f00 */
[----:B------:R-:W-:Y:S02]  /*a9fb0*/  IMAD.MOV.U32 R100, RZ, RZ, R186 ;  /* 0x000000ffff647224 */ /* 0x000fe400078e00ba */
[----:B------:R-:W-:Y:S01]  /*a9fc0*/  IMAD.MOV.U32 R101, RZ, RZ, R187 ;  /* 0x000000ffff657224 */ /* 0x000fe200078e00bb */
[C---:B-1----:R-:W-:Y:S01]  /*a9fd0*/  HMMA.1688.F32.TF32 R232, R172.reuse, R202, R232 ;  /* 0x000000caace8723c */ /* 0x042fe200000810e8 */
[----:B------:R-:W-:Y:S01]  /*a9fe0*/  IMAD.MOV.U32 R160, RZ, RZ, R202 ;  /* 0x000000ffffa07224 */ /* 0x000fe200078e00ca */
[----:B------:R-:W-:Y:S01]  /*a9ff0*/  MOV R153, R203 ;  /* 0x000000cb00997202 */ /* 0x000fe20000000f00 */
[----:B------:R-:W4:Y:S01]  /*aa000*/  LDL.LU R202, [R1+0x7a8] ;  /* 0x0007a80001ca7983 */ /* 0x000f220000300800 */
[----:B------:R-:W4:Y:S02]  /*aa010*/  LDL.LU R203, [R1+0x7ac] ;  /* 0x0007ac0001cb7983 */ /* 0x000f240000300800 */
[----:B------:R-:W4:Y:S02]  /*aa020*/  LDL.LU R164, [R1+0x800] ;  /* 0x0008000001a47983 */ /* 0x000f240000300800 */
[----:B---3--:R-:W-:Y:S01]  /*aa030*/  HMMA.1688.F32.TF32 R220, R172, R166, R220 ;  /* 0x000000a6acdc723c */ /* 0x008fe200000810dc */
[----:B------:R-:W-:Y:S01]  /*aa040*/  IMAD.MOV.U32 R144, RZ, RZ, R166 ;  /* 0x000000ffff907224 */ /* 0x000fe200078e00a6 */
[----:B------:R-:W3:Y:S01]  /*aa050*/  LDL.LU R165, [R1+0x804] ;  /* 0x0008040001a57983 */ /* 0x000ee20000300800 */
[----:B------:R-:W-:-:S02]  /*aa060*/  IMAD.MOV.U32 R141, RZ, RZ, R167 ;  /* 0x000000ffff8d7224 */ /* 0x000fc400078e00a7 */
[----:B------:R-:W3:Y:S02]  /*aa070*/  LDL.LU R166, [R1+0x808] ;  /* 0x0008080001a67983 */ /* 0x000ee40000300800 */
[----:B------:R-:W3:Y:S01]  /*aa080*/  LDL.LU R167, [R1+0x80c] ;  /* 0x00080c0001a77983 */ /* 0x000ee20000300800 */
[----:B------:R-:W3:Y:S01]  /*aa090*/  LDL.LU R212, [R1+0x810] ;  /* 0x0008100001d47983 */ /* 0x000ee20000300800 */
[C---:B-----5:R-:W-:Y:S01]  /*aa0a0*/  HMMA.1688.F32.TF32 R216, R172.reuse, R214, R216 ;  /* 0x000000d6acd8723c */ /* 0x060fe200000810d8 */
[----:B------:R-:W-:Y:S01]  /*aa0b0*/  MOV R148, R214 ;  /* 0x000000d600947202 */ /* 0x000fe20000000f00 */
[----:B------:R-:W3:Y:S02]  /*aa0c0*/  LDL.LU R213, [R1+0x814] ;  /* 0x0008140001d57983 */ /* 0x000ee40000300800 */
[----:B------:R-:W-:Y:S01]  /*aa0d0*/  IMAD.MOV.U32 R145, RZ, RZ, R215 ;  /* 0x000000ffff917224 */ /* 0x000fe200078e00d7 */
[----:B------:R-:W3:Y:S03]  /*aa0e0*/  LDL.LU R214, [R1+0x818] ;  /* 0x0008180001d67983 */ /* 0x000ee60000300800 */
[C---:B--2---:R-:W-:Y:S01]  /*aa0f0*/  HMMA.1688.F32.TF32 R236, R172.reuse, R210, R236 ;  /* 0x000000d2acec723c */ /* 0x044fe200000810ec */
[----:B------:R-:W-:Y:S01]  /*aa100*/  IMAD.MOV.U32 R0, RZ, RZ, R210 ;  /* 0x000000ffff007224 */ /* 0x000fe200078e00d2 */
[----:B------:R-:W-:Y:S01]  /*aa110*/  MOV R252, R211 ;  /* 0x000000d300fc7202 */ /* 0x000fe20000000f00 */
[----:B------:R-:W3:Y:S01]  /*aa120*/  LDL.LU R215, [R1+0x81c] ;  /* 0x00081c0001d77983 */ /* 0x000ee20000300800 */
[----:B------:R-:W2:Y:S02]  /*aa130*/  LDL.64 R246, [R1+0x178] ;  /* 0x0001780001f67983 */ /* 0x000ea40000100a00 */
[----:B------:R-:W5:Y:S02]  /*aa140*/  LDL.64 R210, [R1+0x168] ;  /* 0x0001680001d27983 */ /* 0x000f640000100a00 */
[----:B------:R-:W2:Y:S01]  /*aa150*/  LDL.LU R176, [R1+0x7f0] ;  /* 0x0007f00001b07983 */ /* 0x000ea20000300800 */
[----:B------:R-:W-:Y:S01]  /*aa160*/  HMMA.1688.F32.TF32 R240, R172, R178, R240 ;  /* 0x000000b2acf0723c */ /* 0x000fe200000810f0 */
[----:B------:R-:W-:Y:S01]  /*aa170*/  IMAD.MOV.U32 R140, RZ, RZ, R178 ;  /* 0x000000ffff8c7224 */ /* 0x000fe200078e00b2 */
[----:B------:R-:W2:Y:S01]  /*aa180*/  LDL.LU R177, [R1+0x7f4] ;  /* 0x0007f40001b17983 */ /* 0x000ea20000300800 */
[----:B------:R-:W-:-:S02]  /*aa190*/  IMAD.MOV.U32 R137, RZ, RZ, R179 ;  /* 0x000000ffff897224 */ /* 0x000fc400078e00b3 */
[----:B------:R-:W2:Y:S02]  /*aa1a0*/  LDL.LU R178, [R1+0x7f8] ;  /* 0x0007f80001b27983 */ /* 0x000ea40000300800 */
[----:B------:R-:W2:Y:S01]  /*aa1b0*/  LDL.LU R179, [R1+0x7fc] ;  /* 0x0007fc0001b37983 */ /* 0x000ea20000300800 */
[----:B------:R-:W-:Y:S01]  /*aa1c0*/  HMMA.1688.F32.TF32 R228, R172, R206, R180 ;  /* 0x000000ceace4723c */ /* 0x000fe200000810b4 */
[----:B------:R-:W2:Y:S01]  /*aa1d0*/  LDL.64 R226, [R1+0x158] ;  /* 0x0001580001e27983 */ /* 0x000ea20000100a00 */
        /* <DEDUP_REMOVED lines=16> */
[----:B------:R-:W4:Y:S01]  /*aa2e0*/  LDL.LU R204, [R1+0x790] ;  /* 0x0007900001cc7983 */ /* 0x000f220000300800 */
[----:B------:R-:W-:Y:S01]  /*aa2f0*/  MOV R152, R206 ;  /* 0x000000ce00987202 */ /* 0x000fe20000000f00 */
[----:B------:R-:W4:Y:S02]  /*aa300*/  LDL.LU R205, [R1+0x794] ;  /* 0x0007940001cd7983 */ /* 0x000f240000300800 */
[----:B------:R-:W-:Y:S01]  /*aa310*/  IMAD.MOV.U32 R149, RZ, RZ, R207 ;  /* 0x000000ffff957224 */ /* 0x000fe200078e00cf */
[----:B------:R-:W4:Y:S01]  /*aa320*/  LDL.LU R206, [R1+0x798] ;  /* 0x0007980001ce7983 */ /* 0x000f220000300800 */
[----:B------:R-:W4:Y:S02]  /*aa330*/  LDL.LU R207, [R1+0x79c] ;  /* 0x00079c0001cf7983 */ /* 0x000f240000300800 */
[----:B------:R-:W4:Y:S02]  /*aa340*/  LDL.LU R248, [R1+0x780] ;  /* 0x0007800001f87983 */ /* 0x000f240000300800 */
[----:B------:R-:W4:Y:S01]  /*aa350*/  LDL.LU R249, [R1+0x784] ;  /* 0x0007840001f97983 */ /* 0x000f220000300800 */
[----:B------:R-:W4:Y:S01]  /*aa360*/  LDL.LU R250, [R1+0x788] ;  /* 0x0007880001fa7983 */ /* 0x000f220000300800 */
[----:B------:R-:W4:Y:S02]  /*aa370*/  LDL.LU R251, [R1+0x78c] ;  /* 0x00078c0001fb7983 */ /* 0x000f240000300800 */
[----:B------:R-:W-:Y:S02]  /*aa380*/  STL.64 [R1+0x3628], R158 ;  /* 0x0036289e01007387 */ /* 0x000fe40000100a00 */
[----:B------:R-:W-:-:S02]  /*aa390*/  IMAD.MOV.U32 R244, RZ, RZ, R104 ;  /* 0x000000fffff47224 */ /* 0x000fc400078e0068 */
[----:B------:R-:W-:Y:S02]  /*aa3a0*/  IMAD.MOV.U32 R245, RZ, RZ, R105 ;  /* 0x000000fffff57224 */ /* 0x000fe400078e0069 */
[----:B------:R-:W-:Y:S01]  /*aa3b0*/  IMAD.MOV.U32 R18, RZ, RZ, R168 ;  /* 0x000000ffff127224 */ /* 0x000fe200078e00a8 */
[----:B------:R-:W-:Y:S01]  /*aa3c0*/  MOV R19, R169 ;  /* 0x000000a900137202 */ /* 0x000fe20000000f00 */
[----:B------:R-:W-:Y:S02]  /*aa3d0*/  IMAD.MOV.U32 R22, RZ, RZ, R170 ;  /* 0x000000ffff167224 */ /* 0x000fe400078e00aa */
[----:B------:R-:W-:Y:S01]  /*aa3e0*/  IMAD.MOV.U32 R23, RZ, RZ, R171 ;  /* 0x000000ffff177224 */ /* 0x000fe200078e00ab */
[----:B------:R-:W-:Y:S04]  /*aa3f0*/  LDS R168, [R161+0x30600] ;  /* 0x03060000a1a87984 */ /* 0x000fe80000000800 */
[----:B------:R-:W-:Y:S04]  /*aa400*/  LDS R170, [R161+0x32600] ;  /* 0x03260000a1aa7984 */ /* 0x000fe80000000800 */
[----:B------:R-:W-:Y:S04]  /*aa410*/  LDS R169, [R189+0x30600] ;  /* 0x03060000bda97984 */ /* 0x000fe80000000800 */
[----:B------:R-:W1:Y:S01]  /*aa420*/  LDS R171, [R189+0x32600] ;  /* 0x03260000bdab7984 */ /* 0x000e620000000800 */
[----:B-----5:R-:W-:Y:S01]  /*aa430*/  IMAD.MOV.U32 R157, RZ, RZ, R210 ;  /* 0x000000ffff9d7224 */ /* 0x020fe200078e00d2 */
[----:B------:R-:W-:-:S05]  /*aa440*/  MOV R156, R211 ;  /* 0x000000d3009c7202 */ /* 0x000fca0000000f00 */
[----:B------:R5:W-:Y:S01]  /*aa450*/  STL.64 [R1+0x3620], R156 ;  /* 0x0036209c01007387 */ /* 0x000be20000100a00 */
[----:B------:R-:W-:Y:S02]  /*aa460*/  STL.64 [R1+0x3638], R154 ;  /* 0x0036389a01007387 */ /* 0x000fe40000100a00 */
[----:B------:R1:W-:Y:S02]  /*aa470*/  STL.64 [R1+0x3630], R152 ;  /* 0x0036309801007387 */ /* 0x0003e40000100a00 */
[----:B------:R-:W-:Y:S01]  /*aa480*/  STL.64 [R1+0x3648], R150 ;  /* 0x0036489601007387 */ /* 0x000fe20000100a00 */
[----:B------:R1:W-:Y:S01]  /*aa490*/  STL.64 [R1+0x3640], R148 ;  /* 0x0036409401007387 */ /* 0x0003e20000100a00 */
[----:B--2---:R-:W-:Y:S01]  /*aa4a0*/  MOV R136, R246 ;  /* 0x000000f600887202 */ /* 0x004fe20000000f00 */
[----:B------:R-:W-:Y:S02]  /*aa4b0*/  STL.64 [R1+0x3658], R146 ;  /* 0x0036589201007387 */ /* 0x000fe40000100a00 */
[----:B------:R2:W-:Y:S02]  /*aa4c0*/  STL.64 [R1+0x3650], R144 ;  /* 0x0036509001007387 */ /* 0x0005e40000100a00 */
[----:B------:R-:W-:-:S02]  /*aa4d0*/  IMAD.MOV.U32 R132, RZ, RZ, R247 ;  /* 0x000000ffff847224 */ /* 0x000fc400078e00f7 */
[----:B------:R-:W-:Y:S01]  /*aa4e0*/  IMAD.MOV.U32 R133, RZ, RZ, R226 ;  /* 0x000000ffff857224 */ /* 0x000fe200078e00e2 */
[----:B------:R-:W-:Y:S01]  /*aa4f0*/  STL.64 [R1+0x3668], R142 ;  /* 0x0036688e01007387 */ /* 0x000fe20000100a00 */
[----:B------:R1:W-:Y:S02]  /*aa500*/  STL.64 [R1+0x3660], R140 ;  /* 0x0036608c01007387 */ /* 0x0003e40000100a00 */
[----:B------:R-:W-:Y:S01]  /*aa510*/  STL.64 [R1+0x3678], R138 ;  /* 0x0036788a01007387 */ /* 0x000fe20000100a00 */
[C---:B------:R-:W-:Y:S01]  /*aa520*/  HMMA.1688.F32.TF32 R176, R172.reuse, R226, R176 ;  /* 0x000000e2acb0723c */ /* 0x040fe200000810b0 */
[----:B------:R-:W-:Y:S01]  /*aa530*/  IMAD.MOV.U32 R3, RZ, RZ, R227 ;  /* 0x000000ffff037224 */ /* 0x000fe200078e00e3 */
[----:B------:R1:W-:Y:S01]  /*aa540*/  STL.64 [R1+0x3670], R136 ;  /* 0x0036708801007387 */ /* 0x0003e20000100a00 */
[----:B------:R-:W-:Y:S02]  /*aa550*/  STL.64 [R1+0x3688], R134 ;  /* 0x0036888601007387 */ /* 0x000fe40000100a00 */
[----:B------:R1:W-:Y:S03]  /*aa560*/  STL.64 [R1+0x3680], R132 ;  /* 0x0036808401007387 */ /* 0x0003e60000100a00 */
[C---:B---3--:R-:W-:Y:S08]  /*aa570*/  HMMA.1688.F32.TF32 R212, R172.reuse, R246, R212 ;  /* 0x000000f6acd4723c */ /* 0x048ff000000810d4 */
[----:B----4-:R-:W-:Y:S01]  /*aa580*/  HMMA.1688.F32.TF32 R224, R172, R134, R248 ;  /* 0x00000086ace0723c */ /* 0x010fe200000810f8 */
[----:B------:R-:W-:-:S06]  /*aa590*/  MOV R246, R108 ;  /* 0x0000006c00f67202 */ /* 0x000fcc0000000f00 */
[----:B------:R-:W-:Y:S01]  /*aa5a0*/  MOV R248, R96 ;  /* 0x0000006000f87202 */ /* 0x000fe20000000f00 */
[----:B------:R-:W-:Y:S01]  /*aa5b0*/  IMAD.MOV.U32 R250, RZ, RZ, R100 ;  /* 0x000000fffffa7224 */ /* 0x000fe200078e0064 */
[----:B------:R-:W-:Y:S01]  /*aa5c0*/  MOV R251, R101 ;  /* 0x0000006500fb7202 */ /* 0x000fe20000000f00 */
[----:B------:R-:W3:Y:S01]  /*aa5d0*/  LDL.LU R96, [R1+0x37bc] ;  /* 0x0037bc0001607983 */ /* 0x000ee20000300800 */
[----:B------:R-:W-:Y:S02]  /*aa5e0*/  IMAD.MOV.U32 R249, RZ, RZ, R97 ;  /* 0x000000fffff97224 */ /* 0x000fe400078e0061 */
[----:B------:R-:W3:Y:S02]  /*aa5f0*/  LDL.LU R97, [R1+0x37b8] ;  /* 0x0037b80001617983 */ /* 0x000ee40000300800 */
[----:B------:R-:W4:Y:S01]  /*aa600*/  LDL.LU R100, [R1+0x37b4] ;  /* 0x0037b40001647983 */ /* 0x000f220000300800 */
[----:B------:R-:W4:Y:S01]  /*aa610*/  LDL.LU R101, [R1+0x37b0] ;  /* 0x0037b00001657983 */ /* 0x000f220000300800 */
[----:B------:R-:W-:Y:S02]  /*aa620*/  STL.64 [R1+0x3698], R250 ;  /* 0x003698fa01007387 */ /* 0x000fe40000100a00 */
[----:B------:R1:W-:Y:S02]  /*aa630*/  STL.64 [R1+0x3690], R248 ;  /* 0x003690f801007387 */ /* 0x0003e40000100a00 */
[----:B------:R-:W-:Y:S01]  /*aa640*/  IMAD.MOV.U32 R247, RZ, RZ, R109 ;  /* 0x000000fffff77224 */ /* 0x000fe200078e006d */
[----:B------:R-:W4:Y:S01]  /*aa650*/  LDL.LU R104, [R1+0x37ac] ;  /* 0x0037ac0001687983 */ /* 0x000f220000300800 */
[----:B------:R-:W4:Y:S02]  /*aa660*/  LDL.LU R105, [R1+0x37a8] ;  /* 0x0037a80001697983 */ /* 0x000f240000300800 */
[----:B------:R-:W4:Y:S02]  /*aa670*/  LDL.LU R108, [R1+0x37a4] ;  /* 0x0037a400016c7983 */ /* 0x000f240000300800 */
[----:B------:R-:W4:Y:S01]  /*aa680*/  LDL.LU R109, [R1+0x37a0] ;  /* 0x0037a000016d7983 */ /* 0x000f220000300800 */
[----:B------:R-:W-:Y:S01]  /*aa690*/  HMMA.1688.F32.TF32 R180, R172, R158, R180 ;  /* 0x0000009eacb4723c */ /* 0x000fe200000810b4 */
[----:B------:R-:W-:Y:S01]  /*aa6a0*/  STL.64 [R1+0x36a8], R246 ;  /* 0x0036a8f601007387 */ /* 0x000fe20000100a00 */
[----:B------:R2:W-:Y:S02]  /*aa6b0*/  STL.64 [R1+0x36a0], R244 ;  /* 0x0036a0f401007387 */ /* 0x0005e40000100a00 */
[----:B-----5:R-:W-:Y:S01]  /*aa6c0*/  IMAD.MOV.U32 R156, RZ, RZ, R112 ;  /* 0x000000ffff9c7224 */ /* 0x020fe200078e0070 */
[----:B------:R-:W-:Y:S01]  /*aa6d0*/  MOV R157, R113 ;  /* 0x00000071009d7202 */ /* 0x000fe20000000f00 */
[----:B------:R-:W5:Y:S01]  /*aa6e0*/  LDL.LU R112, [R1+0x379c] ;  /* 0x00379c0001707983 */ /* 0x000f620000300800 */
[----:B------:R-:W5:Y:S02]  /*aa6f0*/  LDL.LU R113, [R1+0x3798] ;  /* 0x0037980001717983 */ /* 0x000f640000300800 */
[----:B------:R-:W-:-:S02]  /*aa700*/  IMAD.MOV.U32 R158, RZ, RZ, R116 ;  /* 0x000000ffff9e7224 */ /* 0x000fc400078e0074 */
[----:B------:R-:W-:Y:S01]  /*aa710*/  IMAD.MOV.U32 R159, RZ, RZ, R117 ;  /* 0x000000ffff9f7224 */ /* 0x000fe200078e0075 */
[----:B------:R-:W5:Y:S01]  /*aa720*/  LDL.LU R116, [R1+0x3794] ;  /* 0x0037940001747983 */ /* 0x000f620000300800 */
[----:B------:R-:W5:Y:S01]  /*aa730*/  LDL.LU R117, [R1+0x3790] ;  /* 0x0037900001757983 */ /* 0x000f620000300800 */
[----:B------:R-:W-:Y:S01]  /*aa740*/  HMMA.1688.F32.TF32 R184, R172, R154, R184 ;  /* 0x0000009aacb8723c */ /* 0x000fe200000810b8 */
[----:B-1----:R-:W-:Y:S01]  /*aa750*/  MOV R152, R120 ;  /* 0x0000007800987202 */ /* 0x002fe20000000f00 */
[----:B------:R-:W-:Y:S01]  /*aa760*/  STL.64 [R1+0x36b8], R158 ;  /* 0x0036b89e01007387 */ /* 0x000fe20000100a00 */
[----:B------:R1:W-:Y:S02]  /*aa770*/  STL.64 [R1+0x36b0], R156 ;  /* 0x0036b09c01007387 */ /* 0x0003e40000100a00 */
[----:B------:R-:W5:Y:S02]  /*aa780*/  LDL.LU R120, [R1+0x378c] ;  /* 0x00378c0001787983 */ /* 0x000f640000300800 */
[----:B------:R-:W-:-:S02]  /*aa790*/  IMAD.MOV.U32 R153, RZ, RZ, R121 ;  /* 0x000000ffff997224 */ /* 0x000fc400078e0079 */
[----:B------:R-:W-:Y:S01]  /*aa7a0*/  IMAD.MOV.U32 R154, RZ, RZ, R124 ;  /* 0x000000ffff9a7224 */ /* 0x000fe200078e007c */
[----:B------:R-:W-:Y:S01]  /*aa7b0*/  MOV R155, R125 ;  /* 0x0000007d009b7202 */ /* 0x000fe20000000f00 */
[----:B------:R-:W5:Y:S01]  /*aa7c0*/  LDL.LU R121, [R1+0x3788] ;  /* 0x0037880001797983 */ /* 0x000f620000300800 */
[----:B------:R-:W5:Y:S02]  /*aa7d0*/  LDL.LU R124, [R1+0x3784] ;  /* 0x00378400017c7983 */ /* 0x000f640000300800 */
[----:B------:R-:W5:Y:S02]  /*aa7e0*/  LDL.LU R125, [R1+0x3780] ;  /* 0x00378000017d7983 */ /* 0x000f640000300800 */
[----:B------:R-:W-:Y:S01]  /*aa7f0*/  IMAD.MOV.U32 R148, RZ, RZ, R128 ;  /* 0x000000ffff947224 */ /* 0x000fe200078e0080 */
[----:B------:R-:W-:Y:S01]  /*aa800*/  STL.64 [R1+0x36c8], R154 ;  /* 0x0036c89a01007387 */ /* 0x000fe20000100a00 */
[----:B------:R1:W-:Y:S02]  /*aa810*/  STL.64 [R1+0x36c0], R152 ;  /* 0x0036c09801007387 */ /* 0x0003e40000100a00 */
[----:B------:R-:W5:Y:S02]  /*aa820*/  LDL.LU R128, [R1+0x377c] ;  /* 0x00377c0001807983 */ /* 0x000f640000300800 */
[----:B------:R-:W-:-:S02]  /*aa830*/  IMAD.MOV.U32 R149, RZ, RZ, R129 ;  /* 0x000000ffff957224 */ /* 0x000fc400078e0081 */
[----:B------:R-:W5:Y:S01]  /*aa840*/  LDL.LU R129, [R1+0x3778] ;  /* 0x0037780001817983 */ /* 0x000f620000300800 */
[----:B------:R-:W-:Y:S01]  /*aa850*/  HMMA.1688.F32.TF32 R192, R172, R150, R192 ;  /* 0x00000096acc0723c */ /* 0x000fe200000810c0 */
[----:B--2---:R-:W-:-:S06]  /*aa860*/  IMAD.MOV.U32 R144, RZ, RZ, R10 ;  /* 0x000000ffff907224 */ /* 0x004fcc00078e000a */
[----:B------:R-:W-:Y:S01]  /*aa870*/  MOV R150, R6 ;  /* 0x0000000600967202 */ /* 0x000fe20000000f00 */
[----:B------:R-:W-:Y:S01]  /*aa880*/  IMAD.MOV.U32 R151, RZ, RZ, R7 ;  /* 0x000000ffff977224 */ /* 0x000fe200078e0007 */
[----:B------:R-:W2:Y:S01]  /*aa890*/  LDL.LU R6, [R1+0x3774] ;  /* 0x0037740001067983 */ /* 0x000ea20000300800 */
[----:B------:R-:W2:Y:S01]  /*aa8a0*/  LDL.LU R7, [R1+0x3770] ;  /* 0x0037700001077983 */ /* 0x000ea20000300800 */
[----:B------:R-:W-:Y:S02]  /*aa8b0*/  HMMA.1688.F32.TF32 R196, R172, R146, R196 ;  /* 0x00000092acc4723c */ /* 0x000fe400000810c4 */
[----:B------:R-:W-:Y:S01]  /*aa8c0*/  STL.64 [R1+0x36d8], R150 ;  /* 0x0036d89601007387 */ /* 0x000fe20000100a00 */
[----:B------:R1:W-:Y:S02]  /*aa8d0*/  STL.64 [R1+0x36d0], R148 ;  /* 0x0036d09401007387 */ /* 0x0003e40000100a00 */
[----:B------:R-:W2:Y:S01]  /*aa8e0*/  LDL.LU R10, [R1+0x376c] ;  /* 0x00376c00010a7983 */ /* 0x000ea20000300800 */
[----:B------:R-:W-:-:S02]  /*aa8f0*/  MOV R145, R11 ;  /* 0x0000000b00917202 */ /* 0x000fc40000000f00 */
[----:B------:R-:W2:Y:S01]  /*aa900*/  LDL.LU R11, [R1+0x3768] ;  /* 0x00376800010b7983 */ /* 0x000ea20000300800 */
[----:B------:R-:W-:Y:S02]  /*aa910*/  IMAD.MOV.U32 R146, RZ, RZ, R14 ;  /* 0x000000ffff927224 */ /* 0x000fe400078e000e */
[----:B------:R-:W2:Y:S02]  /*aa920*/  LDL.LU R14, [R1+0x3764] ;  /* 0x00376400010e7983 */ /* 0x000ea40000300800 */
[----:B------:R-:W-:Y:S01]  /*aa930*/  IMAD.MOV.U32 R147, RZ, RZ, R15 ;  /* 0x000000ffff937224 */ /* 0x000fe200078e000f */
[----:B------:R-:W-:Y:S01]  /*aa940*/  MOV R140, R18 ;  /* 0x00000012008c7202 */ /* 0x000fe20000000f00 */
[----:B------:R-:W2:Y:S01]  /*aa950*/  LDL.LU R15, [R1+0x3760] ;  /* 0x00376000010f7983 */ /* 0x000ea20000300800 */
[----:B------:R-:W-:Y:S01]  /*aa960*/  HMMA.1688.F32.TF32 R200, R172, R142, R200 ;  /* 0x0000008eacc8723c */ /* 0x000fe200000810c8 */
[----:B------:R-:W2:Y:S02]  /*aa970*/  LDL.LU R18, [R1+0x375c] ;  /* 0x00375c0001127983 */ /* 0x000ea40000300800 */
[----:B------:R-:W-:-:S02]  /*aa980*/  IMAD.MOV.U32 R141, RZ, RZ, R19 ;  /* 0x000000ffff8d7224 */ /* 0x000fc400078e0013 */
[----:B------:R-:W2:Y:S01]  /*aa990*/  LDL.LU R19, [R1+0x3758] ;  /* 0x0037580001137983 */ /* 0x000ea20000300800 */
[----:B------:R-:W-:Y:S02]  /*aa9a0*/  IMAD.MOV.U32 R136, RZ, RZ, R26 ;  /* 0x000000ffff887224 */ /* 0x000fe400078e001a */
[----:B------:R-:W-:Y:S01]  /*aa9b0*/  IMAD.MOV.U32 R142, RZ, RZ, R22 ;  /* 0x000000ffff8e7224 */ /* 0x000fe200078e0016 */
[----:B------:R-:W-:Y:S01]  /*aa9c0*/  MOV R143, R23 ;  /* 0x00000017008f7202 */ /* 0x000fe20000000f00 */
[----:B------:R-:W2:Y:S01]  /*aa9d0*/  LDL.LU R22, [R1+0x3754] ;  /* 0x0037540001167983 */ /* 0x000ea20000300800 */
[----:B------:R-:W2:Y:S01]  /*aa9e0*/  LDL.LU R23, [R1+0x3750] ;  /* 0x0037500001177983 */ /* 0x000ea20000300800 */
[----:B------:R-:W-:Y:S01]  /*aa9f0*/  HMMA.1688.F32.TF32 R204, R172, R138, R204 ;  /* 0x0000008aaccc723c */ /* 0x000fe200000810cc */
[----:B------:R-:W2:Y:S02]  /*aaa00*/  LDL.LU R26, [R1+0x374c] ;  /* 0x00374c00011a7983 */ /* 0x000ea40000300800 */
[----:B------:R-:W-:-:S02]  /*aaa10*/  IMAD.MOV.U32 R137, RZ, RZ, R27 ;  /* 0x000000ffff897224 */ /* 0x000fc400078e001b */
[----:B------:R-:W2:Y:S01]  /*aaa20*/  LDL.LU R27, [R1+0x3748] ;  /* 0x00374800011b7983 */ /* 0x000ea20000300800 */
[----:B------:R-:W-:Y:S01]  /*aaa30*/  IMAD.MOV.U32 R132, RZ, RZ, R34 ;  /* 0x000000ffff847224 */ /* 0x000fe200078e0022 */
[----:B------:R-:W-:Y:S01]  /*aaa40*/  MOV R138, R30 ;  /* 0x0000001e008a7202 */ /* 0x000fe20000000f00 */
[----:B------:R-:W-:Y:S01]  /*aaa50*/  IMAD.MOV.U32 R139, RZ, RZ, R31 ;  /* 0x000000ffff8b7224 */ /* 0x000fe200078e001f */
[----:B------:R-:W2:Y:S01]  /*aaa60*/  LDL.LU R30, [R1+0x3744] ;  /* 0x00374400011e7983 */ /* 0x000ea20000300800 */
[----:B------:R-:W2:Y:S02]  /*aaa70*/  LDL.LU R31, [R1+0x3740] ;  /* 0x00374000011f7983 */ /* 0x000ea40000300800 */
[----:B------:R-:W2:Y:S01]  /*aaa80*/  LDL.LU R34, [R1+0x373c] ;  /* 0x00373c0001227983 */ /* 0x000ea20000300800 */
[----:B------:R-:W-:Y:S01]  /*aaa90*/  MOV R133, R35 ;  /* 0x0000002300857202 */ /* 0x000fe20000000f00 */
[----:B------:R-:W-:Y:S01]  /*aaaa0*/  IMAD.MOV.U32 R134, RZ, RZ, R38 ;  /* 0x000000ffff867224 */ /* 0x000fe200078e0026 */
[----:B------:R-:W2:Y:S01]  /*aaab0*/  LDL.LU R35, [R1+0x3738] ;  /* 0x0037380001237983 */ /* 0x000ea20000300800 */
[----:B------:R-:W2:Y:S02]  /*aaac0*/  LDL.LU R38, [R1+0x3734] ;  /* 0x0037340001267983 */ /* 0x000ea40000300800 */
[----:B------:R-:W-:Y:S01]  /*aaad0*/  IMAD.MOV.U32 R135, RZ, RZ, R39 ;  /* 0x000000ffff877224 */ /* 0x000fe200078e0027 */
[----:B------:R-:W-:Y:S01]  /*aaae0*/  MOV R248, R42 ;  /* 0x0000002a00f87202 */ /* 0x000fe20000000f00 */
[----:B------:R-:W2:Y:S01]  /*aaaf0*/  LDL.LU R39, [R1+0x3730] ;  /* 0x0037300001277983 */ /* 0x000ea20000300800 */
[----:B------:R-:W2:Y:S02]  /*aab00*/  LDL.LU R42, [R1+0x372c] ;  /* 0x00372c00012a7983 */ /* 0x000ea40000300800 */
[----:B------:R-:W-:-:S02]  /*aab10*/  IMAD.MOV.U32 R249, RZ, RZ, R43 ;  /* 0x000000fffff97224 */ /* 0x000fc400078e002b */
[----:B------:R-:W-:Y:S01]  /*aab20*/  IMAD.MOV.U32 R250, RZ, RZ, R46 ;  /* 0x000000fffffa7224 */ /* 0x000fe200078e002e */
[----:B------:R-:W2:Y:S01]  /*aab30*/  LDL.LU R43, [R1+0x3728] ;  /* 0x00372800012b7983 */ /* 0x000ea20000300800 */
        /* <DEDUP_REMOVED lines=10> */
[----:B-1----:R-:W-:Y:S01]  /*aabe0*/  IMAD.MOV.U32 R156, RZ, RZ, R58 ;  /* 0x000000ffff9c7224 */ /* 0x002fe200078e003a */
        /* <DEDUP_REMOVED lines=11> */
[----:B------:R-:W2:Y:S01]  /*aaca0*/  LDL.LU R67, [R1+0x36f8] ;  /* 0x0036f80001437983 */ /* 0x000ea20000300800 */
[----:B------:R-:W-:Y:S08]  /*aacb0*/  HMMA.1688.F32.TF32 R164, R172, R210, R164 ;  /* 0x000000d2aca4723c */ /* 0x000ff000000810a4 */
        /* <DEDUP_REMOVED lines=8> */
[----:B------:R-:W-:Y:S01]  /*aad40*/  IMAD.MOV.U32 R149, RZ, RZ, R190 ;  /* 0x000000ffff957224 */ /* 0x000fe200078e00be */
[----:B------:R-:W-:Y:S01]  /*aad50*/  MOV R150, R191 ;  /* 0x000000bf00967202 */ /* 0x000fe20000000f00 */
[----:B------:R-:W-:Y:S02]  /*aad60*/  IMAD.MOV.U32 R151, RZ, RZ, R188 ;  /* 0x000000ffff977224 */ /* 0x000fe400078e00bc */
[----:B------:R-:W-:Y:S01]  /*aad70*/  IMAD.MOV.U32 R154, RZ, RZ, R2 ;  /* 0x000000ffff9a7224 */ /* 0x000fe200078e0002 */
[----:B------:R-:W-:Y:S01]  /*aad80*/  MOV R155, R162 ;  /* 0x000000a2009b7202 */ /* 0x000fe20000000f00 */
[----:B------:R-:W2:Y:S01]  /*aad90*/  LDL.LU R2, [R1+0x36f4] ;  /* 0x0036f40001027983 */ /* 0x000ea20000300800 */
[----:B------:R-:W2:Y:S02]  /*aada0*/  LDL.LU R162, [R1+0x36f0] ;  /* 0x0036f00001a27983 */ /* 0x000ea40000300800 */
[----:B------:R-:W2:Y:S02]  /*aadb0*/  LDL.LU R163, [R1+0x36ec] ;  /* 0x0036ec0001a37983 */ /* 0x000ea40000300800 */
[----:B------:R-:W2:Y:S01]  /*aadc0*/  LDL.LU R190, [R1+0x36e8] ;  /* 0x0036e80001be7983 */ /* 0x000ea20000300800 */
[----:B------:R-:W2:Y:S01]  /*aadd0*/  LDL.LU R191, [R1+0x36e4] ;  /* 0x0036e40001bf7983 */ /* 0x000ea20000300800 */
[----:B------:R-:W2:Y:S03]  /*aade0*/  LDL.LU R188, [R1+0x36e0] ;  /* 0x0036e00001bc7983 */ /* 0x000ea60000300800 */
[----:B------:R-:W-:Y:S04]  /*aadf0*/  LDS R210, [R161+0x36600] ;  /* 0x03660000a1d27984 */ /* 0x000fe80000000800 */
[----:B------:R-:W-:Y:S01]  /*aae00*/  LDS R211, [R189+0x36600] ;  /* 0x03660000bdd37984 */ /* 0x000fe20000000800 */
[C---:B---3--:R-:W-:Y:S08]  /*aae10*/  HMMA.1688.F32.TF32 R176, R168.reuse, R96, R176 ;  /* 0x00000060a8b0723c */ /* 0x048ff000000810b0 */
[C---:B----4-:R-:W-:Y:S08]  /*aae20*/  HMMA.1688.F32.TF32 R212, R168.reuse, R104, R212 ;  /* 0x00000068a8d4723c */ /* 0x050ff000000810d4 */
[C---:B------:R-:W-:Y:S08]  /*aae30*/  HMMA.1688.F32.TF32 R164, R168.reuse, R100, R164 ;  /* 0x00000064a8a4723c */ /* 0x040ff000000810a4 */
[C---:B------:R-:W-:Y:S08]  /*aae40*/  HMMA.1688.F32.TF32 R240, R168.reuse, R108, R240 ;  /* 0x0000006ca8f0723c */ /* 0x040ff000000810f0 */
[C---:B-----5:R-:W-:Y:S08]  /*aae50*/  HMMA.1688.F32.TF32 R236, R168.reuse, R112, R236 ;  /* 0x00000070a8ec723c */ /* 0x060ff000000810ec */
[C---:B------:R-:W-:Y:S08]  /*aae60*/  HMMA.1688.F32.TF32 R216, R168.reuse, R116, R216 ;  /* 0x00000074a8d8723c */ /* 0x040ff000000810d8 */
[C---:B------:R-:W-:Y:S08]  /*aae70*/  HMMA.1688.F32.TF32 R172, R168.reuse, R120, R220 ;  /* 0x00000078a8ac723c */ /* 0x040ff000000810dc */
[C---:B------:R-:W-:Y:S01]  /*aae80*/  HMMA.1688.F32.TF32 R232, R168.reuse, R124, R232 ;  /* 0x0000007ca8e8723c */ /* 0x040fe200000810e8 */
[----:B------:R-:W-:Y:S04]  /*aae90*/  LDS R220, [R161+0x38600] ;  /* 0x03860000a1dc7984 */ /* 0x000fe80000000800 */
[----:B------:R-:W-:Y:S04]  /*aaea0*/  LDS R222, [R161+0x3a600] ;  /* 0x03a60000a1de7984 */ /* 0x000fe80000000800 */
[----:B------:R-:W-:Y:S04]  /*aaeb0*/  LDS R221, [R189+0x38600] ;  /* 0x03860000bddd7984 */ /* 0x000fe80000000800 */
[----:B------:R-:W-:Y:S01]  /*aaec0*/  LDS R223, [R189+0x3a600] ;  /* 0x03a60000bddf7984 */ /* 0x000fe20000000800 */
[----:B------:R-:W-:Y:S03]  /*aaed0*/  HMMA.1688.F32.TF32 R228, R168, R128, R228 ;  /* 0x00000080a8e4723c */ /* 0x000fe600000810e4 */
[----:B------:R-:W-:Y:S04]  /*aaee0*/  LDS R168, [R161+0x3c580] ;  /* 0x03c58000a1a87984 */ /* 0x000fe80000000800 */
[----:B------:R-:W-:Y:S04]  /*aaef0*/  LDS R170, [R161+0x3e580] ;  /* 0x03e58000a1aa7984 */ /* 0x000fe80000000800 */
[----:B------:R-:W-:Y:S04]  /*aaf00*/  LDS R169, [R189+0x3c580] ;  /* 0x03c58000bda97984 */ /* 0x000fe80000000800 */
[----:B------:R-:W2:Y:S02]  /*aaf10*/  LDS R171, [R189+0x3e580] ;  /* 0x03e58000bdab7984 */ /* 0x000ea40000000800 */
[C---:B--2---:R-:W-:Y:S08]  /*aaf20*/  HMMA.1688.F32.TF32 R248, R168.reuse, R50, R248 ;  /* 0x00000032a8f8723c */ /* 0x044ff000000810f8 */
[C---:B------:R-:W-:Y:S08]  /*aaf30*/  HMMA.1688.F32.TF32 R244, R168.reuse, R54, R244 ;  /* 0x00000036a8f4723c */ /* 0x040ff000000810f4 */
[C---:B------:R-:W-:Y:S08]  /*aaf40*/  HMMA.1688.F32.TF32 R156, R168.reuse, R58, R156 ;  /* 0x0000003aa89c723c */ /* 0x040ff0000008109c */
[C---:B------:R-:W-:Y:S08]  /*aaf50*/  HMMA.1688.F32.TF32 R152, R168.reuse, R62, R152 ;  /* 0x0000003ea898723c */ /* 0x040ff00000081098 */
[C---:B------:R-:W-:Y:S11]  /*aaf60*/  HMMA.1688.F32.TF32 R148, R168.reuse, R66, R148 ;  /* 0x00000042a894723c */ /* 0x040ff60000081094 */
[----:B------:R-:W-:Y:S11]  /*aaf70*/  @!UPT UIADD3 URZ, URZ, URZ, URZ ;  /* 0x0000003f3f3ff290 */ /* 0x000ff6000fffe03f */
[----:B------:R-:W-:Y:S01]  /*aaf80*/  @!UPT UIADD3 URZ, URZ, URZ, URZ ;  /* 0x0000003f3f3ff290 */ /* 0x000fe2000fffe03f */
        /* <DEDUP_REMOVED lines=18> */
[----:B-1----:R-:W5:Y:S01]  /*ab0b0*/  LDL.LU.64 R250, [R1+0x3698] ;  /* 0x0036980001fa7983 */ /* 0x002f620000300a00 */
[----:B------:R-:W5:Y:S01]  /*ab0c0*/  LDL.LU.64 R248, [R1+0x3690] ;  /* 0x0036900001f87983 */ /* 0x000f620000300a00 */
[C---:B------:R-:W-:Y:S08]  /*ab0d0*/  HMMA.1688.F32.TF32 R132, R168.reuse, R46, R132 ;  /* 0x0000002ea884723c */ /* 0x040ff00000081084 */
[C---:B------:R-:W-:Y:S08]  /*ab0e0*/  HMMA.1688.F32.TF32 R136, R168.reuse, R42, R136 ;  /* 0x0000002aa888723c */ /* 0x040ff00000081088 */
[C---:B------:R-:W-:Y:S08]  /*ab0f0*/  HMMA.1688.F32.TF32 R140, R168.reuse, R38, R140 ;  /* 0x00000026a88c723c */ /* 0x040ff0000008108c */
[C---:B------:R-:W-:Y:S01]  /*ab100*/  HMMA.1688.F32.TF32 R144, R168.reuse, R34, R144 ;  /* 0x00000022a890723c */ /* 0x040fe20000081090 */
[----:B------:R-:W-:Y:S01]  /*ab110*/  STL.64 [R1+0xa20], R132 ;  /* 0x000a208401007387 */ /* 0x000fe20000100a00 */
[----:B------:R1:W-:Y:S03]  /*ab120*/  STL.64 [R1+0xa28], R134 ;  /* 0x000a288601007387 */ /* 0x0003e60000100a00 */
[----:B-1----:R-:W5:Y:S01]  /*ab130*/  LDL.LU.64 R134, [R1+0x3688] ;  /* 0x0036880001867983 */ /* 0x002f620000300a00 */
[----:B------:R-:W5:Y:S02]  /*ab140*/  LDL.LU.64 R132, [R1+0x3680] ;  /* 0x0036800001847983 */ /* 0x000f640000300a00 */
[----:B------:R-:W-:Y:S02]  /*ab150*/  STL.64 [R1+0xa30], R136 ;  /* 0x000a308801007387 */ /* 0x000fe40000100a00 */
[----:B------:R1:W-:Y:S02]  /*ab160*/  STL.64 [R1+0xa38], R138 ;  /* 0x000a388a01007387 */ /* 0x0003e40000100a00 */
[----:B-1----:R-:W5:Y:S01]  /*ab170*/  LDL.LU.64 R138, [R1+0x3678] ;  /* 0x00367800018a7983 */ /* 0x002f620000300a00 */
[----:B------:R-:W5:Y:S02]  /*ab180*/  LDL.LU.64 R136, [R1+0x3670] ;  /* 0x0036700001887983 */ /* 0x000f640000300a00 */
[----:B------:R-:W-:Y:S02]  /*ab190*/  STL.64 [R1+0xa40], R140 ;  /* 0x000a408c01007387 */ /* 0x000fe40000100a00 */
[----:B------:R1:W-:Y:S02]  /*ab1a0*/  STL.64 [R1+0xa48], R142 ;  /* 0x000a488e01007387 */ /* 0x0003e40000100a00 */
[----:B-1----:R-:W5:Y:S01]  /*ab1b0*/  LDL.LU.64 R142, [R1+0x3668] ;  /* 0x00366800018e7983 */ /* 0x002f620000300a00 */
[----:B------:R-:W5:Y:S03]  /*ab1c0*/  LDL.LU.64 R140, [R1+0x3660] ;  /* 0x00366000018c7983 */ /* 0x000f660000300a00 */
[----:B------:R-:W-:Y:S02]  /*ab1d0*/  STL.64 [R1+0xa50], R144 ;  /* 0x000a509001007387 */ /* 0x000fe40000100a00 */
[----:B------:R1:W-:Y:S02]  /*ab1e0*/  STL.64 [R1+0xa58], R146 ;  /* 0x000a589201007387 */ /* 0x0003e40000100a00 */
[----:B-1----:R-:W5:Y:S01]  /*ab1f0*/  LDL.LU.64 R146, [R1+0x3658] ;  /* 0x0036580001927983 */ /* 0x002f620000300a00 */
[----:B------:R-:W5:Y:S01]  /*ab200*/  LDL.LU.64 R144, [R1+0x3650] ;  /* 0x0036500001907983 */ /* 0x000f620000300a00 */
[C---:B--2---:R-:W-:Y:S08]  /*ab210*/  HMMA.1688.F32.TF32 R148, R168.reuse, R30, R148 ;  /* 0x0000001ea894723c */ /* 0x044ff00000081094 */
[C---:B---3--:R-:W-:Y:S08]  /*ab220*/  HMMA.1688.F32.TF32 R152, R168.reuse, R26, R152 ;  /* 0x0000001aa898723c */ /* 0x048ff00000081098 */
[C---:B----4-:R-:W-:Y:S07]  /*ab230*/  HMMA.1688.F32.TF32 R156, R168.reuse, R22, R156 ;  /* 0x00000016a89c723c */ /* 0x050fee000008109c */
[----:B------:R-:W-:Y:S01]  /*ab240*/  STL.64 [R1+0xa70], R148 ;  /* 0x000a709401007387 */ /* 0x000fe20000100a00 */
[----:B------:R1:W-:Y:S03]  /*ab250*/  STL.64 [R1+0xa78], R150 ;  /* 0x000a789601007387 */ /* 0x0003e60000100a00 */
[----:B-1----:R-:W2:Y:S01]  /*ab260*/  LDL.LU.64 R150, [R1+0x3648] ;  /* 0x0036480001967983 */ /* 0x002ea20000300a00 */
[C---:B-----5:R-:W-:Y:S03]  /*ab270*/  HMMA.1688.F32.TF32 R244, R168.reuse, R18, R244 ;  /* 0x00000012a8f4723c */ /* 0x060fe600000810f4 */
[----:B------:R-:W3:Y:S01]  /*ab280*/  LDL.LU.64 R148, [R1+0x3640] ;  /* 0x0036400001947983 */ /* 0x000ee20000300a00 */
[----:B------:R-:W-:Y:S03]  /*ab290*/  STL.64 [R1+0xa80], R152 ;  /* 0x000a809801007387 */ /* 0x000fe60000100a00 */
[----:B------:R1:W-:Y:S01]  /*ab2a0*/  STL.64 [R1+0xa88], R154 ;  /* 0x000a889a01007387 */ /* 0x0003e20000100a00 */
[----:B------:R-:W-:Y:S03]  /*ab2b0*/  HMMA.1688.F32.TF32 R248, R168, R14, R248 ;  /* 0x0000000ea8f8723c */ /* 0x000fe600000810f8 */
[----:B-1----:R-:W4:Y:S01]  /*ab2c0*/  LDL.LU.64 R154, [R1+0x3638] ;  /* 0x00363800019a7983 */ /* 0x002f220000300a00 */
[----:B------:R-:W5:Y:S02]  /*ab2d0*/  LDL.LU.64 R152, [R1+0x3630] ;  /* 0x0036300001987983 */ /* 0x000f640000300a00 */
[----:B------:R-:W-:Y:S02]  /*ab2e0*/  STL.64 [R1+0xa90], R156 ;  /* 0x000a909c01007387 */ /* 0x000fe40000100a00 */
[----:B------:R1:W-:Y:S02]  /*ab2f0*/  STL.64 [R1+0xa98], R158 ;  /* 0x000a989e01007387 */ /* 0x0003e40000100a00 */
[----:B-1----:R-:W2:Y:S01]  /*ab300*/  LDL.LU.64 R158, [R1+0x3628] ;  /* 0x00362800019e7983 */ /* 0x002ea20000300a00 */
[----:B------:R-:W2:Y:S04]  /*ab310*/  LDL.LU.64 R156, [R1+0x3620] ;  /* 0x00362000019c7983 */ /* 0x000ea80000300a00 */
[----:B------:R-:W-:Y:S02]  /*ab320*/  STL.64 [R1+0xaa0], R244 ;  /* 0x000aa0f401007387 */ /* 0x000fe40000100a00 */
[----:B------:R1:W-:Y:S02]  /*ab330*/  STL.64 [R1+0xaa8], R246 ;  /* 0x000aa8f601007387 */ /* 0x0003e40000100a00 */
[----:B-1----:R-:W2:Y:S01]  /*ab340*/  LDL.LU.64 R246, [R1+0x3618] ;  /* 0x0036180001f67983 */ /* 0x002ea20000300a00 */
[----:B------:R-:W2:Y:S03]  /*ab350*/  LDL.LU.64 R244, [R1+0x3610] ;  /* 0x0036100001f47983 */ /* 0x000ea60000300a00 */
[----:B------:R-:W-:Y:S02]  /*ab360*/  STL.64 [R1+0xab0], R248 ;  /* 0x000ab0f801007387 */ /* 0x000fe40000100a00 */
[----:B------:R1:W-:Y:S02]  /*ab370*/  STL.64 [R1+0xab8], R250 ;  /* 0x000ab8fa01007387 */ /* 0x0003e40000100a00 */
[----:B-1----:R-:W2:Y:S01]  /*ab380*/  LDL.LU.64 R250, [R1+0x3608] ;  /* 0x0036080001fa7983 */ /* 0x002ea20000300a00 */
[----:B------:R-:W2:Y:S01]  /*ab390*/  LDL.LU.64 R248, [R1+0x3600] ;  /* 0x0036000001f87983 */ /* 0x000ea20000300a00 */
        /* <DEDUP_REMOVED lines=32> */
[----:B------:R-:W-:Y:S01]  /*ab5a0*/  STL.64 [R1+0xae0], R248 ;  /* 0x000ae0f801007387 */ /* 0x000fe20000100a00 */
[----:B------:R2:W-:Y:S02]  /*ab5b0*/  STL.64 [R1+0xae8], R250 ;  /* 0x000ae8fa01007387 */ /* 0x0005e40000100a00 */
[----:B--2---:R-:W-:Y:S08]  /*ab5c0*/  HMMA.1688.F32.TF32 R248, R168, R6, R244 ;  /* 0x00000006a8f8723c */ /* 0x004ff000000810f4 */
[C---:B-1----:R-:W-:Y:S08]  /*ab5d0*/  HMMA.1688.F32.TF32 R244, R208.reuse, R66, R228 ;  /* 0x00000042d0f4723c */ /* 0x042ff000000810e4 */
        /* <DEDUP_REMOVED lines=15> */
[C---:B-1----:R-:W-:Y:S07]  /*ab6d0*/  HMMA.1688.F32.TF32 R172, R208.reuse, R42, R212 ;  /* 0x0000002ad0ac723c */ /* 0x042fee00000810d4 */
[----:B------:R-:W-:Y:S01]  /*ab6e0*/  STL.64 [R1+0xb30], R168 ;  /* 0x000b30a801007387 */ /* 0x000fe20000100a00 */
[----:B------:R1:W-:Y:S02]  /*ab6f0*/  STL.64 [R1+0xb38], R170 ;  /* 0x000b38aa01007387 */ /* 0x0003e40000100a00 */
[C---:B-1----:R-:W-:Y:S08]  /*ab700*/  HMMA.1688.F32.TF32 R168, R208.reuse, R38, R164 ;  /* 0x00000026d0a8723c */ /* 0x042ff000000810a4 */
[----:B------:R-:W-:Y:S01]  /*ab710*/  HMMA.1688.F32.TF32 R164, R208, R34, R176 ;  /* 0x00000022d0a4723c */ /* 0x000fe200000810b0 */
[----:B------:R-:W-:Y:S01]  /*ab720*/  STL.64 [R1+0xb40], R216 ;  /* 0x000b40d801007387 */ /* 0x000fe20000100a00 */
[----:B------:R-:W-:Y:S03]  /*ab730*/  STL.64 [R1+0xb48], R218 ;  /* 0x000b48da01007387 */ /* 0x000fe60000100a00 */
[----:B------:R1:W-:Y:S02]  /*ab740*/  STL.64 [R1+0xb50], R172 ;  /* 0x000b50ac01007387 */ /* 0x0003e40000100a00 */
[----:B------:R2:W-:Y:S02]  /*ab750*/  STL.64 [R1+0xb58], R174 ;  /* 0x000b58ae01007387 */ /* 0x0005e40000100a00 */
[----:B------:R-:W-:-:S06]  /*ab760*/  IMAD.MOV.U32 R250, RZ, RZ, R0 ;  /* 0x000000fffffa7224 */ /* 0x000fcc00078e0000 */
[----:B------:R-:W-:Y:S01]  /*ab770*/  STL.64 [R1+0xb60], R168 ;  /* 0x000b60a801007387 */ /* 0x000fe20000100a00 */
[----:B------:R-:W-:Y:S02]  /*ab780*/  STL.64 [R1+0xb68], R170 ;  /* 0x000b68aa01007387 */ /* 0x000fe40000100a00 */
[----:B------:R-:W4:Y:S05]  /*ab790*/  LDL.LU R0, [R1+0x35fc] ;  /* 0x0035fc0001007983 */ /* 0x000f2a0000300800 */
[----:B------:R3:W-:Y:S01]  /*ab7a0*/  STL.64 [R1+0xb70], R164 ;  /* 0x000b70a401007387 */ /* 0x0007e20000100a00 */
[----:B------:R3:W-:Y:S01]  /*ab7b0*/  STL.64 [R1+0xb78], R166 ;  /* 0x000b78a601007387 */ /* 0x0007e20000100a00 */
[----:B------:R-:W4:Y:S02]  /*ab7c0*/  LDL.LU R176, [R1+0xe10] ;  /* 0x000e100001b07983 */ /* 0x000f240000300800 */
[----:B------:R-:W4:Y:S02]  /*ab7d0*/  LDL.LU R177, [R1+0xe14] ;  /* 0x000e140001b17983 */ /* 0x000f240000300800 */
[----:B------:R-:W4:Y:S01]  /*ab7e0*/  LDL.LU R178, [R1+0xe18] ;  /* 0x000e180001b27983 */ /* 0x000f220000300800 */
[----:B------:R-:W4:Y:S01]  /*ab7f0*/  LDL.LU R179, [R1+0xe1c] ;  /* 0x000e1c0001b37983 */ /* 0x000f220000300800 */
[----:B-1----:R-:W4:Y:S02]  /*ab800*/  LDL.LU R172, [R1+0xe00] ;  /* 0x000e000001ac7983 */ /* 0x002f240000300800 */
[----:B------:R-:W4:Y:S02]  /*ab810*/  LDL.LU R173, [R1+0xe04] ;  /* 0x000e040001ad7983 */ /* 0x000f240000300800 */
[----:B--2---:R-:W2:Y:S01]  /*ab820*/  LDL.LU R174, [R1+0xe08] ;  /* 0x000e080001ae7983 */ /* 0x004ea20000300800 */
[----:B------:R-:W2:Y:S01]  /*ab830*/  LDL.LU R175, [R1+0xe0c] ;  /* 0x000e0c0001af7983 */ /* 0x000ea20000300800 */
[C---:B------:R-:W-:Y:S08]  /*ab840*/  HMMA.1688.F32.TF32 R180, R220.reuse, R28, R180 ;  /* 0x0000001cdcb4723c */ /* 0x040ff000000810b4 */
[C---:B------:R-:W-:Y:S08]  /*ab850*/  HMMA.1688.F32.TF32 R184, R220.reuse, R24, R184 ;  /* 0x00000018dcb8723c */ /* 0x040ff000000810b8 */
[C---:B------:R-:W-:Y:S08]  /*ab860*/  HMMA.1688.F32.TF32 R192, R220.reuse, R20, R192 ;  /* 0x00000014dcc0723c */ /* 0x040ff000000810c0 */
[----:B------:R-:W-:Y:S01]  /*ab870*/  HMMA.1688.F32.TF32 R196, R220, R16, R196 ;  /* 0x00000010dcc4723c */ /* 0x000fe200000810c4 */
[----:B------:R-:W2:Y:S01]  /*ab880*/  LDL.LU R240, [R1+0xde0] ;  /* 0x000de00001f07983 */ /* 0x000ea20000300800 */
[----:B------:R-:W2:Y:S02]  /*ab890*/  LDL.LU R241, [R1+0xde4] ;  /* 0x000de40001f17983 */ /* 0x000ea40000300800 */
[----:B------:R-:W2:Y:S02]  /*ab8a0*/  LDL.LU R242, [R1+0xde8] ;  /* 0x000de80001f27983 */ /* 0x000ea40000300800 */
[----:B------:R-:W2:Y:S01]  /*ab8b0*/  LDL.LU R243, [R1+0xdec] ;  /* 0x000dec0001f37983 */ /* 0x000ea20000300800 */
[----:B---3--:R-:W3:Y:S01]  /*ab8c0*/  LDL.LU R164, [R1+0xdf0] ;  /* 0x000df00001a47983 */ /* 0x008ee20000300800 */
[----:B------:R-:W3:Y:S02]  /*ab8d0*/  LDL.LU R165, [R1+0xdf4] ;  /* 0x000df40001a57983 */ /* 0x000ee40000300800 */
        /* <DEDUP_REMOVED lines=15> */
[----:B------:R-:W4:Y:S04]  /*ab9d0*/  LDS R223, [R189+0x2e680] ;  /* 0x02e68000bddf7984 */ /* 0x000f280000000800 */
[----:B------:R1:W-:Y:S01]  /*ab9e0*/  STL.64 [R1+0xbb0], R228 ;  /* 0x000bb0e401007387 */ /* 0x0003e20000100a00 */
[----:B------:R5:W-:Y:S02]  /*ab9f0*/  STL.64 [R1+0xbb8], R230 ;  /* 0x000bb8e601007387 */ /* 0x000be40000100a00 */
[----:B------:R-:W-:Y:S02]  /*aba00*/  STL.64 [R1+0xba0], R184 ;  /* 0x000ba0b801007387 */ /* 0x000fe40000100a00 */
[----:B------:R5:W-:Y:S01]  /*aba10*/  STL.64 [R1+0xba8], R186 ;  /* 0x000ba8ba01007387 */ /* 0x000be20000100a00 */
[----:B------:R-:W-:Y:S01]  /*aba20*/  STL.64 [R1+0xb80], R180 ;  /* 0x000b80b401007387 */ /* 0x000fe20000100a00 */
[----:B------:R5:W-:Y:S01]  /*aba30*/  STL.64 [R1+0xb88], R182 ;  /* 0x000b88b601007387 */ /* 0x000be20000100a00 */
[C---:B------:R-:W-:Y:S02]  /*aba40*/  HMMA.1688.F32.TF32 R192, R208.reuse, R10, R204 ;  /* 0x0000000ad0c0723c */ /* 0x040fe400000810cc */
[----:B-1----:R-:W3:Y:S01]  /*aba50*/  LDL.LU R228, [R1+0xdc0] ;  /* 0x000dc00001e47983 */ /* 0x002ee20000300800 */
[----:B------:R-:W3:Y:S02]  /*aba60*/  LDL.LU R229, [R1+0xdc4] ;  /* 0x000dc40001e57983 */ /* 0x000ee40000300800 */
[----:B-----5:R-:W5:Y:S03]  /*aba70*/  LDL.LU R230, [R1+0xdc8] ;  /* 0x000dc80001e67983 */ /* 0x020f660000300800 */
[C---:B------:R-:W-:Y:S08]  /*aba80*/  HMMA.1688.F32.TF32 R184, R208.reuse, R14, R200 ;  /* 0x0000000ed0b8723c */ /* 0x040ff000000810c8 */
[C---:B------:R-:W-:Y:S01]  /*aba90*/  HMMA.1688.F32.TF32 R180, R208.reuse, R18, R196 ;  /* 0x00000012d0b4723c */ /* 0x040fe200000810c4 */
[----:B------:R-:W5:Y:S01]  /*abaa0*/  LDL.LU R231, [R1+0xdcc] ;  /* 0x000dcc0001e77983 */ /* 0x000f620000300800 */
[----:B------:R-:W-:Y:S11]  /*abab0*/  MOV R238, R152 ;  /* 0x0000009800ee7202 */ /* 0x000ff60000000f00 */
[----:B------:R-:W-:Y:S10]  /*abac0*/  @!UPT UIADD3 URZ, URZ, URZ, URZ ;  /* 0x0000003f3f3ff290 */ /* 0x000ff4000fffe03f */
[----:B------:R-:W-:Y:S01]  /*abad0*/  STL.64 [R1+0xbc0], R180 ;  /* 0x000bc0b401007387 */ /* 0x000fe20000100a00 */
[----:B------:R1:W-:Y:S02]  /*abae0*/  STL.64 [R1+0xbc8], R182 ;  /* 0x000bc8b601007387 */ /* 0x0003e40000100a00 */
[----:B-1----:R-:W-:Y:S01]  /*abaf0*/  HMMA.1688.F32.TF32 R180, R208, R6, R224 ;  /* 0x00000006d0b4723c */ /* 0x002fe200000810e0 */
[----:B------:R-:W-:Y:S01]  /*abb00*/  IMAD.MOV.U32 R239, RZ, RZ, R149 ;  /* 0x000000ffffef7224 */ /* 0x000fe200078e0095 */
[----:B------:R-:W-:Y:S01]  /*abb10*/  STL.64 [R1+0xcf0], R184 ;  /* 0x000cf0b801007387 */ /* 0x000fe20000100a00 */
[----:B------:R-:W-:Y:S02]  /*abb20*/  IMAD.MOV.U32 R170, RZ, RZ, R160 ;  /* 0x000000ffffaa7224 */ /* 0x000fe400078e00a0 */
[----:B------:R-:W-:Y:S02]  /*abb30*/  IMAD.MOV.U32 R171, RZ, RZ, R153 ;  /* 0x000000ffffab7224 */ /* 0x000fe400078e0099 */
[----:B------:R4:W-:Y:S01]  /*abb40*/  STL.64 [R1+0xcf8], R186 ;  /* 0x000cf8ba01007387 */ /* 0x0009e20000100a00 */
[----:B------:R-:W-:Y:S01]  /*abb50*/  STL.64 [R1+0xe60], R192 ;  /* 0x000e60c001007387 */ /* 0x000fe20000100a00 */
[----:B------:R-:W-:Y:S02]  /*abb60*/  STL.64 [R1+0xe68], R194 ;  /* 0x000e68c201007387 */ /* 0x000fe40000100a00 */
[----:B------:R-:W-:Y:S01]  /*abb70*/  IMAD.MOV.U32 R218, RZ, RZ, R148 ;  /* 0x000000ffffda7224 */ /* 0x000fe200078e0094 */
[----:B------:R-:W-:Y:S01]  /*abb80*/  MOV R219, R145 ;  /* 0x0000009100db7202 */ /* 0x000fe20000000f00 */
[----:B------:R-:W-:-:S02]  /*abb90*/  IMAD.MOV.U32 R214, RZ, RZ, R144 ;  /* 0x000000ffffd67224 */ /* 0x000fc400078e0090 */
[----:B------:R-:W-:Y:S01]  /*abba0*/  IMAD.MOV.U32 R215, RZ, RZ, R141 ;  /* 0x000000ffffd77224 */ /* 0x000fe200078e008d */
[----:B------:R-:W-:-:S07]  /*abbb0*/  MOV R246, R140 ;  /* 0x0000008c00f67202 */ /* 0x000fce0000000f00 */
[----:B------:R-:W-:Y:S01]  /*abbc0*/  STL.64 [R1+0xd00], R180 ;  /* 0x000d00b401007387 */ /* 0x000fe20000100a00 */
[----:B------:R-:W-:Y:S02]  /*abbd0*/  STL.64 [R1+0xd08], R182 ;  /* 0x000d08b601007387 */ /* 0x000fe40000100a00 */
[----:B------:R-:W5:Y:S02]  /*abbe0*/  LDL.LU.64 R152, [R1+0x1a70] ;  /* 0x001a700001987983 */ /* 0x000f640000300a00 */
[----:B------:R-:W-:Y:S01]  /*abbf0*/  IMAD.MOV.U32 R247, RZ, RZ, R137 ;  /* 0x000000fffff77224 */ /* 0x000fe200078e0089 */
[C---:B----4-:R-:W-:Y:S08]  /*abc00*/  HMMA.1688.F32.TF32 R184, R220.reuse, R238, R176 ;  /* 0x000000eedcb8723c */ /* 0x050ff000000810b0 */
[----:B--2---:R-:W-:Y:S01]  /*abc10*/  HMMA.1688.F32.TF32 R236, R220, R170, R172 ;  /* 0x000000aadcec723c */ /* 0x004fe200000810ac */
[----:B------:R-:W2:Y:S01]  /*abc20*/  LDL.LU R172, [R1+0xdb0] ;  /* 0x000db00001ac7983 */ /* 0x000ea20000300800 */
[----:B------:R-:W2:Y:S02]  /*abc30*/  LDL.LU R173, [R1+0xdb4] ;  /* 0x000db40001ad7983 */ /* 0x000ea40000300800 */
[----:B------:R-:W2:Y:S02]  /*abc40*/  LDL.LU R174, [R1+0xdb8] ;  /* 0x000db80001ae7983 */ /* 0x000ea40000300800 */
[----:B------:R-:W2:Y:S01]  /*abc50*/  LDL.LU R175, [R1+0xdbc] ;  /* 0x000dbc0001af7983 */ /* 0x000ea20000300800 */
[----:B------:R-:W4:Y:S01]  /*abc60*/  LDL.LU.64 R148, [R1+0x19e0] ;  /* 0x0019e00001947983 */ /* 0x000f220000300a00 */
[----:B------:R-:W2:Y:S02]  /*abc70*/  LDL.LU.64 R144, [R1+0x1940] ;  /* 0x0019400001907983 */ /* 0x000ea40000300a00 */
[----:B------:R-:W2:Y:S02]  /*abc80*/  LDL.LU.64 R140, [R1+0x18a8] ;  /* 0x0018a800018c7983 */ /* 0x000ea40000300a00 */
[----:B------:R-:W-:-:S02]  /*abc90*/  IMAD.MOV.U32 R170, RZ, RZ, R136 ;  /* 0x000000ffffaa7224 */ /* 0x000fc400078e0088 */
[----:B------:R-:W2:Y:S01]  /*abca0*/  LDL.LU.64 R136, [R1+0x1820] ;  /* 0x0018200001887983 */ /* 0x000ea20000300a00 */
[----:B------:R-:W-:Y:S01]  /*abcb0*/  MOV R171, R132 ;  /* 0x0000008400ab7202 */ /* 0x000fe20000000f00 */
[----:B------:R-:W-:Y:S01]  /*abcc0*/  IMAD.MOV.U32 R132, RZ, RZ, c[0x0][0x18c] ;  /* 0x00006300ff847624 */ /* 0x000fe200078e00ff */
[----:B------:R-:W-:-:S03]  /*abcd0*/  MOV R251, R252 ;  /* 0x000000fc00fb7202 */ /* 0x000fc60000000f00 */
[----:B------:R-:W-:-:S05]  /*abce0*/  IMAD.SHL.U32 R132, R132, 0x80, RZ ;  /* 0x0000008084847824 */ /* 0x000fca00078e00ff */
[----:B------:R-:W-:Y:S01]  /*abcf0*/  SHF.L.U32 R132, R132, 0x2, RZ ;  /* 0x0000000284847819 */ /* 0x000fe200000006ff */
[C---:B---3--:R-:W-:Y:S01]  /*abd00*/  HMMA.1688.F32.TF32 R200, R220.reuse, R250, R232 ;  /* 0x000000fadcc8723c */ /* 0x048fe200000810e8 */
[----:B------:R-:W3:Y:S01]  /*abd10*/  LDL.LU R232, [R1+0xda0] ;  /* 0x000da00001e87983 */ /* 0x000ee20000300800 */
[----:B------:R-:W3:Y:S02]  /*abd20*/  LDL.LU R233, [R1+0xda4] ;  /* 0x000da40001e97983 */ /* 0x000ee40000300800 */
[----:B------:R-:W3:Y:S02]  /*abd30*/  LDL.LU R234, [R1+0xda8] ;  /* 0x000da80001ea7983 */ /* 0x000ee40000300800 */
[----:B------:R-:W3:Y:S02]  /*abd40*/  LDL.LU R235, [R1+0xdac] ;  /* 0x000dac0001eb7983 */ /* 0x000ee40000300800 */
[----:B------:R-:W-:Y:S02]  /*abd50*/  IMAD.MOV.U32 R251, RZ, RZ, R156 ;  /* 0x000000fffffb7224 */ /* 0x000fe400078e009c */
[----:B------:R-:W-:Y:S01]  /*abd60*/  IMAD.MOV.U32 R250, RZ, RZ, R157 ;  /* 0x000000fffffa7224 */ /* 0x000fe200078e009d */
[----:B-----5:R-:W-:Y:S07]  /*abd70*/  HMMA.1688.F32.TF32 R204, R220, R246, R228 ;  /* 0x000000f6dccc723c */ /* 0x020fee00000810e4 */
[----:B------:R-:W-:-:S02]  /*abd80*/  IMAD.MOV.U32 R246, RZ, RZ, R133 ;  /* 0x000000fffff67224 */ /* 0x000fc400078e0085 */
[----:B------:R-:W-:Y:S01]  /*abd90*/  IMAD.MOV.U32 R247, RZ, RZ, R3 ;  /* 0x000000fffff77224 */ /* 0x000fe200078e0003 */
[----:B------:R-:W-:-:S04]  /*abda0*/  IADD3 R156, P0, R152, R132, RZ ;  /* 0x00000084989c7210 */ /* 0x000fc80007f1e0ff */
[----:B------:R-:W-:Y:S01]  /*abdb0*/  IADD3.X R152, R153, R2, RZ, P0, !PT ;  /* 0x0000000299987210 */ /* 0x000fe200007fe4ff */
[----:B------:R4:W-:Y:S04]  /*abdc0*/  STL [R1+0x298], R156 ;  /* 0x0002989c01007387 */ /* 0x0009e80000100800 */
[----:B------:R1:W-:Y:S01]  /*abdd0*/  STL [R1+0x288], R152 ;  /* 0x0002889801007387 */ /* 0x0003e20000100800 */
[-C--:B----4-:R-:W-:Y:S02]  /*abde0*/  IADD3 R156, P0, R148, R132.reuse, RZ ;  /* 0x00000084949c7210 */ /* 0x090fe40007f1e0ff */
[-C--:B--2---:R-:W-:Y:S02]  /*abdf0*/  IADD3 R153, P1, R144, R132.reuse, RZ ;  /* 0x0000008490997210 */ /* 0x084fe40007f3e0ff */
[-C--:B-1----:R-:W-:Y:S01]  /*abe00*/  IADD3 R152, P2, R140, R132.reuse, RZ ;  /* 0x000000848c987210 */ /* 0x082fe20007f5e0ff */
[----:B------:R1:W-:Y:S04]  /*abe10*/  STL [R1+0x33c], R156 ;  /* 0x00033c9c01007387 */ /* 0x0003e80000100800 */
[----:B-1----:R-:W2:Y:S01]  /*abe20*/  LDL.LU.64 R156, [R1+0x17c8] ;  /* 0x0017c800019c7983 */ /* 0x002ea20000300a00 */
[----:B------:R-:W-:Y:S02]  /*abe30*/  STL [R1+0x794], R153 ;  /* 0x0007949901007387 */ /* 0x000fe40000100800 */
[----:B------:R1:W-:Y:S01]  /*abe40*/  STL [R1+0x818], R152 ;  /* 0x0008189801007387 */ /* 0x0003e20000100800 */
[----:B------:R-:W-:Y:S01]  /*abe50*/  IADD3 R133, P3, R136, R132, RZ ;  /* 0x0000008488857210 */ /* 0x000fe20007f7e0ff */
[----:B-1----:R-:W4:Y:S01]  /*abe60*/  LDL.LU.64 R152, [R1+0x1b10] ;  /* 0x001b100001987983 */ /* 0x002f220000300a00 */
[----:B------:R-:W5:Y:S01]  /*abe70*/  LDL.LU R228, [R1+0xd90] ;  /* 0x000d900001e47983 */ /* 0x000f620000300800 */
[-C--:B------:R-:W-:Y:S01]  /*abe80*/  IADD3.X R3, R149, R2.reuse, RZ, P0, !PT ;  /* 0x0000000295037210 */ /* 0x080fe200007fe4ff */
[----:B------:R-:W5:Y:S02]  /*abe90*/  LDL.LU R229, [R1+0xd94] ;  /* 0x000d940001e57983 */ /* 0x000f640000300800 */
[----:B------:R-:W-:Y:S01]  /*abea0*/  IMAD.X R144, R145, 0x1, R2, P1 ;  /* 0x0000000191907824 */ /* 0x000fe200008e0602 */
[----:B------:R-:W5:Y:S01]  /*abeb0*/  LDL.LU R230, [R1+0xd98] ;  /* 0x000d980001e67983 */ /* 0x000f620000300800 */
[----:B------:R-:W5:Y:S02]  /*abec0*/  LDL.LU R231, [R1+0xd9c] ;  /* 0x000d9c0001e77983 */ /* 0x000f640000300800 */
[----:B------:R-:W-:Y:S02]  /*abed0*/  STL [R1+0x8c0], R133 ;  /* 0x0008c08501007387 */ /* 0x000fe40000100800 */
[----:B------:R1:W-:Y:S01]  /*abee0*/  STL [R1+0x330], R3 ;  /* 0x0003300301007387 */ /* 0x0003e20000100800 */
[----:B------:R-:W-:Y:S01]  /*abef0*/  STL [R1+0x788], R144 ;  /* 0x0007889001007387 */ /* 0x000fe20000100800 */
[----:B-1----:R-:W-:-:S03]  /*abf00*/  IADD3.X R3, R137, R2, RZ, P3, !PT ;  /* 0x0000000289037210 */ /* 0x002fc60001ffe4ff */
[----:B------:R-:W5:Y:S01]  /*abf10*/  LDL.LU.64 R136, [R1+0x1a80] ;  /* 0x001a800001887983 */ /* 0x000f620000300a00 */
[----:B------:R-:W-:Y:S01]  /*abf20*/  IMAD.X R133, R141, 0x1, R2, P2 ;  /* 0x000000018d857824 */ /* 0x000fe200010e0602 */
[C---:B------:R-:W-:Y:S04]  /*abf30*/  HMMA.1688.F32.TF32 R192, R220.reuse, R214, R164 ;  /* 0x000000d6dcc0723c */ /* 0x040fe800000810a4 */
[----:B------:R1:W-:Y:S01]  /*abf40*/  STL [R1+0x808], R133 ;  /* 0x0008088501007387 */ /* 0x0003e20000100800 */
[----:B------:R-:W5:Y:S02]  /*abf50*/  LDL.LU.64 R164, [R1+0x19f0] ;  /* 0x0019f00001a47983 */ /* 0x000f640000300a00 */
[----:B------:R4:W-:Y:S02]  /*abf60*/  STL [R1+0x8b0], R3 ;  /* 0x0008b00301007387 */ /* 0x0009e40000100800 */
[----:B------:R-:W5:Y:S01]  /*abf70*/  LDL.LU.64 R148, [R1+0x1958] ;  /* 0x0019580001947983 */ /* 0x000f620000300a00 */
[-C--:B-1----:R-:W-:Y:S01]  /*abf80*/  IADD3 R133, P1, R162, R132.reuse, RZ ;  /* 0x00000084a2857210 */ /* 0x082fe20007f3e0ff */
[C---:B------:R-:W-:Y:S08]  /*abf90*/  HMMA.1688.F32.TF32 R208, R220.reuse, R170, R172 ;  /* 0x000000aadcd0723c */ /* 0x040ff000000810ac */
[----:B---3--:R-:W-:Y:S01]  /*abfa0*/  HMMA.1688.F32.TF32 R212, R220, R250, R232 ;  /* 0x000000fadcd4723c */ /* 0x008fe200000810e8 */
[----:B--2---:R-:W-:-:S05]  /*abfb0*/  IADD3 R140, P0, R156, R132, RZ ;  /* 0x000000849c8c7210 */ /* 0x004fca0007f1e0ff */
[----:B------:R1:W-:Y:S01]  /*abfc0*/  STL [R1+0x93c], R140 ;  /* 0x00093c8c01007387 */ /* 0x0003e20000100800 */
[----:B------:R-:W2:Y:S02]  /*abfd0*/  LDL.LU R168, [R1+0xd70] ;  /* 0x000d700001a87983 */ /* 0x000ea40000300800 */
[----:B------:R-:W-:Y:S01]  /*abfe0*/  STL [R1+0x974], R133 ;  /* 0x0009748501007387 */ /* 0x000fe20000100800 */
[----:B----4-:R-:W-:-:S05]  /*abff0*/  IADD3 R3, P2, R152, R132, RZ ;  /* 0x0000008498037210 */ /* 0x010fca0007f5e0ff */
[----:B------:R3:W-:Y:S01]  /*ac000*/  STL [R1+0x1e4], R3 ;  /* 0x0001e40301007387 */ /* 0x0007e20000100800 */
[----:B------:R-:W2:Y:S02]  /*ac010*/  LDL.LU R169, [R1+0xd74] ;  /* 0x000d740001a97983 */ /* 0x000ea40000300800 */
[----:B------:R-:W2:Y:S02]  /*ac020*/  LDL.LU R170, [R1+0xd78] ;  /* 0x000d780001aa7983 */ /* 0x000ea40000300800 */
[----:B------:R-:W2:Y:S01]  /*ac030*/  LDL.LU R171, [R1+0xd7c] ;  /* 0x000d7c0001ab7983 */ /* 0x000ea20000300800 */
[----:B------:R-:W4:Y:S01]  /*ac040*/  LDL.LU.64 R144, [R1+0x18c0] ;  /* 0x0018c00001907983 */ /* 0x000f220000300a00 */
[----:B-1----:R-:W2:Y:S02]  /*ac050*/  LDL.LU.64 R140, [R1+0x1838] ;  /* 0x00183800018c7983 */ /* 0x002ea40000300a00 */
[----:B------:R-:W2:Y:S02]  /*ac060*/  LDL.LU R248, [R1+0xd50] ;  /* 0x000d500001f87983 */ /* 0x000ea40000300800 */
[----:B------:R-:W2:Y:S02]  /*ac070*/  LDL.LU R249, [R1+0xd54] ;  /* 0x000d540001f97983 */ /* 0x000ea40000300800 */
[--C-:B------:R-:W-:Y:S01]  /*ac080*/  IMAD.X R156, R163, 0x1, R2.reuse, P1 ;  /* 0x00000001a39c7824 */ /* 0x100fe200008e0602 */
[----:B------:R-:W2:Y:S01]  /*ac090*/  LDL.LU R250, [R1+0xd58] ;  /* 0x000d580001fa7983 */ /* 0x000ea20000300800 */
[----:B---3--:R-:W-:-:S02]  /*ac0a0*/  IMAD.X R3, R157, 0x1, R2, P0 ;  /* 0x000000019d037824 */ /* 0x008fc400000e0602 */
[----:B------:R-:W3:Y:S01]  /*ac0b0*/  LDL.LU R251, [R1+0xd5c] ;  /* 0x000d5c0001fb7983 */ /* 0x000ee20000300800 */
[----:B-----5:R-:W-:-:S05]  /*ac0c0*/  IADD3 R133, P3, R136, R132, RZ ;  /* 0x0000008488857210 */ /* 0x020fca0007f7e0ff */
[----:B------:R-:W-:Y:S01]  /*ac0d0*/  STL [R1+0x278], R133 ;  /* 0x0002788501007387 */ /* 0x000fe20000100800 */
[----:B------:R-:W-:Y:S02]  /*ac0e0*/  STL [R1+0x930], R3 ;  /* 0x0009300301007387 */ /* 0x000fe40000100800 */
[----:B------:R1:W-:Y:S02]  /*ac0f0*/  STL [R1+0x970], R156 ;  /* 0x0009709c01007387 */ /* 0x0003e40000100800 */
[----:B-1----:R-:W5:Y:S01]  /*ac100*/  LDL.LU.64 R156, [R1+0x17d8] ;  /* 0x0017d800019c7983 */ /* 0x002f620000300a00 */
[----:B------:R-:W-:Y:S01]  /*ac110*/  IADD3.X R133, R153, R2, RZ, P2, !PT ;  /* 0x0000000299857210 */ /* 0x000fe200017fe4ff */
[----:B------:R-:W-:-:S04]  /*ac120*/  IMAD.X R3, R137, 0x1, R2, P3 ;  /* 0x0000000189037824 */ /* 0x000fc800018e0602 */
[----:B------:R1:W-:Y:S01]  /*ac130*/  STL [R1+0x1d4], R133 ;  /* 0x0001d48501007387 */ /* 0x0003e20000100800 */
[----:B------:R1:W-:Y:S02]  /*ac140*/  STL [R1+0x274], R3 ;  /* 0x0002740301007387 */ /* 0x0003e40000100800 */
[-C--:B-1----:R-:W-:Y:S02]  /*ac150*/  IADD3 R133, P0, R164, R132.reuse, RZ ;  /* 0x00000084a4857210 */ /* 0x082fe40007f1e0ff */
[----:B------:R-:W-:-:S03]  /*ac160*/  IADD3 R3, P1, R148, R132, RZ ;  /* 0x0000008494037210 */ /* 0x000fc60007f3e0ff */
[----:B------:R1:W-:Y:S01]  /*ac170*/  STL [R1+0x32c], R133 ;  /* 0x00032c8501007387 */ /* 0x0003e20000100800 */
[----:B------:R-:W3:Y:S02]  /*ac180*/  LDL.LU.64 R152, [R1+0x1b18] ;  /* 0x001b180001987983 */ /* 0x000ee40000300a00 */
[----:B------:R4:W-:Y:S02]  /*ac190*/  STL [R1+0x784], R3 ;  /* 0x0007840301007387 */ /* 0x0009e40000100800 */
[----:B------:R-:W3:Y:S01]  /*ac1a0*/  LDL.LU.64 R136, [R1+0x1a90] ;  /* 0x001a900001887983 */ /* 0x000ee20000300a00 */
[----:B------:R-:W-:Y:S01]  /*ac1b0*/  HMMA.1688.F32.TF32 R196, R220, R218, R240 ;  /* 0x000000dadcc4723c */ /* 0x000fe200000810f0 */
[----:B-1----:R-:W-:-:S07]  /*ac1c0*/  IMAD.X R133, R165, 0x1, R2, P0 ;  /* 0x00000001a5857824 */ /* 0x002fce00000e0602 */
[----:B------:R-:W-:Y:S01]  /*ac1d0*/  HMMA.1688.F32.TF32 R216, R220, R246, R228 ;  /* 0x000000f6dcd8723c */ /* 0x000fe200000810e4 */
[-C--:B----4-:R-:W-:Y:S02]  /*ac1e0*/  IADD3 R3, P2, R144, R132.reuse, RZ ;  /* 0x0000008490037210 */ /* 0x090fe40007f5e0ff */
[----:B--2---:R-:W-:-:S03]  /*ac1f0*/  IADD3 R160, P3, R140, R132, RZ ;  /* 0x000000848ca07210 */ /* 0x004fc60007f7e0ff */
[----:B------:R1:W-:Y:S04]  /*ac200*/  STL [R1+0x7f8], R3 ;  /* 0x0007f80301007387 */ /* 0x0003e80000100800 */
[----:B------:R-:W-:Y:S01]  /*ac210*/  STL [R1+0x894], R160 ;  /* 0x000894a001007387 */ /* 0x000fe20000100800 */
[----:B------:R-:W2:Y:S02]  /*ac220*/  LDL.LU R244, [R1+0xe50] ;  /* 0x000e500001f47983 */ /* 0x000ea40000300800 */
[----:B------:R4:W-:Y:S02]  /*ac230*/  STL [R1+0x31c], R133 ;  /* 0x00031c8501007387 */ /* 0x0009e40000100800 */
[----:B------:R-:W-:Y:S01]  /*ac240*/  IMAD.X R144, R145, 0x1, R2, P2 ;  /* 0x0000000191907824 */ /* 0x000fe200010e0602 */
[----:B-1----:R-:W-:-:S05]  /*ac250*/  IADD3.X R3, R149, R2, RZ, P1, !PT ;  /* 0x0000000295037210 */ /* 0x002fca0000ffe4ff */
[----:B------:R5:W-:Y:S01]  /*ac260*/  STL [R1+0x780], R3 ;  /* 0x0007800301007387 */ /* 0x000be20000100800 */
[----:B------:R-:W2:Y:S02]  /*ac270*/  LDL.LU R245, [R1+0xe54] ;  /* 0x000e540001f57983 */ /* 0x000ea40000300800 */
[----:B------:R-:W2:Y:S02]  /*ac280*/  LDL.LU R246, [R1+0xe58] ;  /* 0x000e580001f67983 */ /* 0x000ea40000300800 */
[----:B------:R-:W2:Y:S02]  /*ac290*/  LDL.LU R247, [R1+0xe5c] ;  /* 0x000e5c0001f77983 */ /* 0x000ea40000300800 */
[----:B----4-:R-:W-:Y:S01]  /*ac2a0*/  IMAD.X R133, R141, 0x1, R2, P3 ;  /* 0x000000018d857824 */ /* 0x010fe200018e0602 */
[----:B------:R1:W-:Y:S01]  /*ac2b0*/  STL [R1+0x7f4], R144 ;  /* 0x0007f49001007387 */ /* 0x0003e20000100800 */
[----:B------:R-:W4:Y:S01]  /*ac2c0*/  LDL.LU.64 R148, [R1+0x1a00] ;  /* 0x001a000001947983 */ /* 0x000f220000300a00 */
[----:B-----5:R-:W-:-:S02]  /*ac2d0*/  IADD3 R3, P0, R156, R132, RZ ;  /* 0x000000849c037210 */ /* 0x020fc40007f1e0ff */
[----:B------:R-:W-:Y:S04]  /*ac2e0*/  STL [R1+0x890], R133 ;  /* 0x0008908501007387 */ /* 0x000fe80000100800 */
[----:B-1----:R-:W5:Y:S01]  /*ac2f0*/  LDL.LU.64 R144, [R1+0x1970] ;  /* 0x0019700001907983 */ /* 0x002f620000300a00 */
[----:B------:R1:W-:Y:S02]  /*ac300*/  STL [R1+0x92c], R3 ;  /* 0x00092c0301007387 */ /* 0x0003e40000100800 */
[----:B------:R-:W2:Y:S01]  /*ac310*/  LDL.LU.64 R140, [R1+0x18d8] ;  /* 0x0018d800018c7983 */ /* 0x000ea20000300a00 */
[-C--:B-1----:R-:W-:Y:S02]  /*ac320*/  IADD3 R3, P1, R190, R132.reuse, RZ ;  /* 0x00000084be037210 */ /* 0x082fe40007f3e0ff */
[----:B---3--:R-:W-:-:S03]  /*ac330*/  IADD3 R160, P2, R152, R132, RZ ;  /* 0x0000008498a07210 */ /* 0x008fc60007f5e0ff */
[----:B------:R1:W-:Y:S01]  /*ac340*/  STL [R1+0x96c], R3 ;  /* 0x00096c0301007387 */ /* 0x0003e20000100800 */
[----:B------:R-:W-:Y:S01]  /*ac350*/  IADD3 R133, P3, R136, R132, RZ ;  /* 0x0000008488857210 */ /* 0x000fe20007f7e0ff */
[--C-:B------:R-:W-:Y:S02]  /*ac360*/  IMAD.X R156, R191, 0x1, R2.reuse, P1 ;  /* 0x00000001bf9c7824 */ /* 0x100fe400008e0602 */
[----:B------:R-:W-:Y:S02]  /*ac370*/  STL [R1+0x1b0], R160 ;  /* 0x0001b0a001007387 */ /* 0x000fe40000100800 */
[----:B------:R3:W-:Y:S01]  /*ac380*/  STL [R1+0x264], R133 ;  /* 0x0002648501007387 */ /* 0x0007e20000100800 */
[----:B-1----:R-:W-:Y:S01]  /*ac390*/  IADD3.X R3, R157, R2, RZ, P0, !PT ;  /* 0x000000029d037210 */ /* 0x002fe200007fe4ff */
[----:B---3--:R-:W-:-:S04]  /*ac3a0*/  IMAD.X R133, R153, 0x1, R2, P2 ;  /* 0x0000000199857824 */ /* 0x008fc800010e0602 */
[----:B------:R1:W-:Y:S01]  /*ac3b0*/  STL [R1+0x920], R3 ;  /* 0x0009200301007387 */ /* 0x0003e20000100800 */
[----:B------:R-:W-:Y:S01]  /*ac3c0*/  STL [R1+0x968], R156 ;  /* 0x0009689c01007387 */ /* 0x000fe20000100800 */
[----:B------:R-:W-:Y:S02]  /*ac3d0*/  HMMA.1688.F32.TF32 R224, R220, R154, R248 ;  /* 0x0000009adce0723c */ /* 0x000fe400000810f8 */
[----:B------:R5:W-:Y:S01]  /*ac3e0*/  STL [R1+0x1a4], R133 ;  /* 0x0001a48501007387 */ /* 0x000be20000100800 */
[----:B------:R-:W3:Y:S01]  /*ac3f0*/  LDL.LU R248, [R1+0xe40] ;  /* 0x000e400001f87983 */ /* 0x000ee20000300800 */
[----:B-1----:R-:W-:-:S05]  /*ac400*/  IADD3.X R3, R137, R2, RZ, P3, !PT ;  /* 0x0000000289037210 */ /* 0x002fca0001ffe4ff */
[----:B------:R2:W-:Y:S01]  /*ac410*/  STL [R1+0x260], R3 ;  /* 0x0002600301007387 */ /* 0x0005e20000100800 */
[----:B------:R-:W3:Y:S02]  /*ac420*/  LDL.LU R249, [R1+0xe44] ;  /* 0x000e440001f97983 */ /* 0x000ee40000300800 */
[----:B------:R-:W3:Y:S02]  /*ac430*/  LDL.LU R250, [R1+0xe48] ;  /* 0x000e480001fa7983 */ /* 0x000ee40000300800 */
[----:B------:R-:W3:Y:S01]  /*ac440*/  LDL.LU R251, [R1+0xe4c] ;  /* 0x000e4c0001fb7983 */ /* 0x000ee20000300800 */
[----:B----4-:R-:W-:-:S05]  /*ac450*/  IADD3 R136, P0, R148, R132, RZ ;  /* 0x0000008494887210 */ /* 0x010fca0007f1e0ff */
[----:B------:R1:W-:Y:S01]  /*ac460*/  STL [R1+0x314], R136 ;  /* 0x0003148801007387 */ /* 0x0003e20000100800 */
[----:B------:R-:W4:Y:S01]  /*ac470*/  LDL.LU.64 R152, [R1+0x1858] ;  /* 0x0018580001987983 */ /* 0x000f220000300a00 */
[-C--:B-----5:R-:W-:Y:S02]  /*ac480*/  IADD3 R133, P1, R144, R132.reuse, RZ ;  /* 0x0000008490857210 */ /* 0x0a0fe40007f3e0ff */
[----:B--2---:R-:W-:-:S03]  /*ac490*/  IADD3 R3, P2, R140, R132, RZ ;  /* 0x000000848c037210 */ /* 0x004fc60007f5e0ff */
[----:B------:R-:W-:Y:S01]  /*ac4a0*/  STL [R1+0x664], R133 ;  /* 0x0006648501007387 */ /* 0x000fe20000100800 */
[----:B-1----:R-:W2:Y:S02]  /*ac4b0*/  LDL.LU.64 R136, [R1+0x17e8] ;  /* 0x0017e80001887983 */ /* 0x002ea40000300a00 */
[----:B------:R1:W-:Y:S02]  /*ac4c0*/  STL [R1+0x7e4], R3 ;  /* 0x0007e40301007387 */ /* 0x0003e40000100800 */
[----:B------:R-:W5:Y:S01]  /*ac4d0*/  LDL.LU.64 R166, [R1+0x17a8] ;  /* 0x0017a80001a67983 */ /* 0x000f620000300a00 */
[----:B------:R-:W5:Y:S01]  /*ac4e0*/  LDL.LU.64 R162, [R1+0x1b20] ;  /* 0x001b200001a27983 */ /* 0x000f620000300a00 */
[----:B------:R-:W5:Y:S02]  /*ac4f0*/  LDL.LU R232, [R1+0xe30] ;  /* 0x000e300001e87983 */ /* 0x000f640000300800 */
[----:B------:R-:W5:Y:S02]  /*ac500*/  LDL.LU R233, [R1+0xe34] ;  /* 0x000e340001e97983 */ /* 0x000f640000300800 */
[----:B------:R-:W5:Y:S02]  /*ac510*/  LDL.LU R234, [R1+0xe38] ;  /* 0x000e380001ea7983 */ /* 0x000f640000300800 */
[--C-:B------:R-:W-:Y:S01]  /*ac520*/  IMAD.X R144, R145, 0x1, R2.reuse, P1 ;  /* 0x0000000191907824 */ /* 0x100fe200008e0602 */
[----:B------:R-:W5:Y:S01]  /*ac530*/  LDL.LU R235, [R1+0xe3c] ;  /* 0x000e3c0001eb7983 */ /* 0x000f620000300800 */
[----:B-1----:R-:W-:Y:S01]  /*ac540*/  IMAD.X R3, R149, 0x1, R2, P0 ;  /* 0x0000000195037824 */ /* 0x002fe200000e0602 */
[----:B------:R-:W-:Y:S01]  /*ac550*/  IADD3.X R133, R141, R2, RZ, P2, !PT ;  /* 0x000000028d857210 */ /* 0x000fe200017fe4ff */
[C---:B------:R-:W-:Y:S03]  /*ac560*/  HMMA.1688.F32.TF32 R240, R220.reuse, R150, R244 ;  /* 0x00000096dcf0723c */ /* 0x040fe600000810f4 */
[----:B------:R4:W-:Y:S01]  /*ac570*/  STL [R1+0x2ec], R3 ;  /* 0x0002ec0301007387 */ /* 0x0009e20000100800 */
[----:B------:R-:W-:Y:S02]  /*ac580*/  STL [R1+0x65c], R144 ;  /* 0x00065c9001007387 */ /* 0x000fe40000100800 */
[----:B------:R-:W5:Y:S02]  /*ac590*/  LDL.LU R244, [R1+0xe20] ;  /* 0x000e200001f47983 */ /* 0x000f640000300800 */
[----:B------:R5:W-:Y:S01]  /*ac5a0*/  STL [R1+0x7dc], R133 ;  /* 0x0007dc8501007387 */ /* 0x000be20000100800 */
[----:B---3--:R-:W-:Y:S01]  /*ac5b0*/  HMMA.1688.F32.TF32 R180, R220, R146, R248 ;  /* 0x00000092dcb4723c */ /* 0x008fe200000810f8 */
[----:B----4-:R-:W-:-:S05]  /*ac5c0*/  IADD3 R3, P0, R152, R132, RZ ;  /* 0x0000008498037210 */ /* 0x010fca0007f1e0ff */
[----:B------:R1:W-:Y:S01]  /*ac5d0*/  STL [R1+0x880], R3 ;  /* 0x0008800301007387 */ /* 0x0003e20000100800 */
[----:B------:R-:W3:Y:S02]  /*ac5e0*/  LDL.LU R245, [R1+0xe24] ;  /* 0x000e240001f57983 */ /* 0x000ee40000300800 */
[----:B------:R-:W3:Y:S02]  /*ac5f0*/  LDL.LU R246, [R1+0xe28] ;  /* 0x000e280001f67983 */ /* 0x000ee40000300800 */
[----:B------:R-:W3:Y:S01]  /*ac600*/  LDL.LU R247, [R1+0xe2c] ;  /* 0x000e2c0001f77983 */ /* 0x000ee20000300800 */
[-C--:B--2---:R-:W-:Y:S02]  /*ac610*/  IADD3 R140, P1, R136, R132.reuse, RZ ;  /* 0x00000084888c7210 */ /* 0x084fe40007f3e0ff */
[-C--:B-----5:R-:W-:Y:S01]  /*ac620*/  IADD3 R133, P2, R166, R132.reuse, RZ ;  /* 0x00000084a6857210 */ /* 0x0a0fe20007f5e0ff */
[----:B------:R-:W-:Y:S01]  /*ac630*/  HMMA.1688.F32.TF32 R228, R220, R158, R168 ;  /* 0x0000009edce4723c */ /* 0x000fe200000810a8 */
[----:B------:R-:W-:Y:S04]  /*ac640*/  LDS R168, [R161+0x30680] ;  /* 0x03068000a1a87984 */ /* 0x000fe80000000800 */
[----:B------:R2:W-:Y:S01]  /*ac650*/  STL [R1+0x91c], R140 ;  /* 0x00091c8c01007387 */ /* 0x0005e20000100800 */
[----:B-1----:R-:W-:Y:S01]  /*ac660*/  IADD3 R3, P3, R162, R132, RZ ;  /* 0x00000084a2037210 */ /* 0x002fe20007f7e0ff */
[----:B------:R-:W4:Y:S02]  /*ac670*/  LDL.LU.64 R148, [R1+0x1aa0] ;  /* 0x001aa00001947983 */ /* 0x000f240000300a00 */
[----:B------:R1:W-:Y:S01]  /*ac680*/  STL [R1+0x964], R133 ;  /* 0x0009648501007387 */ /* 0x0003e20000100800 */
[----:B------:R-:W5:Y:S01]  /*ac690*/  LDL.LU.64 R144, [R1+0x1a10] ;  /* 0x001a100001907983 */ /* 0x000f620000300a00 */
[----:B------:R1:W-:Y:S03]  /*ac6a0*/  STL [R1+0x190], R3 ;  /* 0x0001900301007387 */ /* 0x0003e60000100800 */
[----:B------:R-:W-:Y:S04]  /*ac6b0*/  LDS R170, [R161+0x32680] ;  /* 0x03268000a1aa7984 */ /* 0x000fe80000000800 */
[----:B------:R-:W-:Y:S04]  /*ac6c0*/  LDS R169, [R189+0x30680] ;  /* 0x03068000bda97984 */ /* 0x000fe80000000800 */
[----:B--2---:R-:W2:Y:S01]  /*ac6d0*/  LDL.LU.64 R140, [R1+0x1980] ;  /* 0x00198000018c7983 */ /* 0x004ea20000300a00 */
[----:B------:R-:W3:Y:S02]  /*ac6e0*/  LDL.LU R248, [R1+0x770] ;  /* 0x0007700001f87983 */ /* 0x000ee40000300800 */
[----:B------:R-:W3:Y:S02]  /*ac6f0*/  LDL.LU R249, [R1+0x774] ;  /* 0x0007740001f97983 */ /* 0x000ee40000300800 */
[----:B------:R-:W3:Y:S01]  /*ac700*/  LDL.LU R250, [R1+0x778] ;  /* 0x0007780001fa7983 */ /* 0x000ee20000300800 */
[----:B------:R-:W3:Y:S01]  /*ac710*/  LDL.LU.64 R156, [R1+0x18f0] ;  /* 0x0018f000019c7983 */ /* 0x000ee20000300a00 */
[----:B-1----:R-:W-:-:S03]  /*ac720*/  IMAD.X R133, R153, 0x1, R2, P0 ;  /* 0x0000000199857824 */ /* 0x002fc600000e0602 */
[----:B------:R-:W1:Y:S01]  /*ac730*/  LDS R171, [R189+0x32680] ;  /* 0x03268000bdab7984 */ /* 0x000e620000000800 */
[----:B------:R-:W-:Y:S01]  /*ac740*/  IADD3.X R3, R137, R2, RZ, P1, !PT ;  /* 0x0000000289037210 */ /* 0x000fe20000ffe4ff */
[----:B------:R-:W-:Y:S01]  /*ac750*/  IMAD.MOV.U32 R251, RZ, RZ, R188 ;  /* 0x000000fffffb7224 */ /* 0x000fe200078e00bc */
[----:B------:R-:W-:Y:S01]  /*ac760*/  HMMA.1688.F32.TF32 R176, R220, R142, R232 ;  /* 0x0000008edcb0723c */ /* 0x000fe200000810e8 */
[----:B------:R1:W-:Y:S01]  /*ac770*/  STL [R1+0x878], R133 ;  /* 0x0008788501007387 */ /* 0x0003e20000100800 */
[----:B------:R-:W3:Y:S02]  /*ac780*/  LDL.LU.64 R152, [R1+0x1860] ;  /* 0x0018600001987983 */ /* 0x000ee40000300a00 */
[----:B------:R1:W-:Y:S02]  /*ac790*/  STL [R1+0x914], R3 ;  /* 0x0009140301007387 */ /* 0x0003e40000100800 */
[----:B------:R-:W3:Y:S01]  /*ac7a0*/  LDL.LU.64 R136, [R1+0x17f8] ;  /* 0x0017f80001887983 */ /* 0x000ee20000300a00 */
[----:B------:R-:W3:Y:S04]  /*ac7b0*/  LDL.LU.64 R164, [R1+0x17b0] ;  /* 0x0017b00001a47983 */ /* 0x000ee80000300a00 */
[----:B------:R-:W-:Y:S01]  /*ac7c0*/  LDS R166, [R161+0x36680] ;  /* 0x03668000a1a67984 */ /* 0x000fe20000000800 */
[----:B-1----:R-:W-:-:S02]  /*ac7d0*/  IMAD.X R133, R167, 0x1, R2, P2 ;  /* 0x00000001a7857824 */ /* 0x002fc400010e0602 */
[----:B------:R-:W-:Y:S01]  /*ac7e0*/  IMAD.X R3, R163, 0x1, R2, P3 ;  /* 0x00000001a3037824 */ /* 0x000fe200018e0602 */
[----:B------:R-:W-:Y:S04]  /*ac7f0*/  LDS R167, [R189+0x36680] ;  /* 0x03668000bda77984 */ /* 0x000fe80000000800 */
[----:B------:R5:W-:Y:S01]  /*ac800*/  STL [R1+0x960], R133 ;  /* 0x0009608501007387 */ /* 0x000be20000100800 */
[----:B------:R2:W-:Y:S01]  /*ac810*/  STL [R1+0x160], R3 ;  /* 0x0001600301007387 */ /* 0x0005e20000100800 */
[-C--:B----4-:R-:W-:Y:S02]  /*ac820*/  IADD3 R160, P0, R148, R132.reuse, RZ ;  /* 0x0000008494a07210 */ /* 0x090fe40007f1e0ff */
[----:B-----5:R-:W-:Y:S02]  /*ac830*/  IADD3 R133, P1, R144, R132, RZ ;  /* 0x0000008490857210 */ /* 0x020fe40007f3e0ff */
[----:B------:R-:W-:-:S02]  /*ac840*/  IADD3.X R148, R149, R2, RZ, P0, !PT ;  /* 0x0000000295947210 */ /* 0x000fc400007fe4ff */
[-C--:B--2---:R-:W-:Y:S01]  /*ac850*/  IADD3 R3, P2, R140, R132.reuse, RZ ;  /* 0x000000848c037210 */ /* 0x084fe20007f5e0ff */
[----:B------:R-:W-:Y:S01]  /*ac860*/  STL [R1+0x254], R160 ;  /* 0x000254a001007387 */ /* 0x000fe20000100800 */
[----:B------:R1:W-:Y:S03]  /*ac870*/  STL [R1+0x2e4], R133 ;  /* 0x0002e48501007387 */ /* 0x0003e60000100800 */
[----:B------:R2:W-:Y:S01]  /*ac880*/  STL [R1+0x654], R3 ;  /* 0x0006540301007387 */ /* 0x0005e20000100800 */
[----:B------:R4:W-:Y:S02]  /*ac890*/  STL [R1+0x24c], R148 ;  /* 0x00024c9401007387 */ /* 0x0009e40000100800 */
[--C-:B-1----:R-:W-:Y:S02]  /*ac8a0*/  IMAD.X R133, R145, 0x1, R2.reuse, P1 ;  /* 0x0000000191857824 */ /* 0x102fe400008e0602 */
[----:B--2---:R-:W-:Y:S01]  /*ac8b0*/  IMAD.X R3, R141, 0x1, R2, P2 ;  /* 0x000000018d037824 */ /* 0x004fe200010e0602 */
[----:B----4-:R-:W2:Y:S02]  /*ac8c0*/  LDL.LU.64 R148, [R1+0x1b28] ;  /* 0x001b280001947983 */ /* 0x010ea40000300a00 */
[----:B------:R-:W-:Y:S02]  /*ac8d0*/  STL [R1+0x2cc], R133 ;  /* 0x0002cc8501007387 */ /* 0x000fe40000100800 */
[----:B------:R-:W4:Y:S01]  /*ac8e0*/  LDL.LU.64 R144, [R1+0x1ab0] ;  /* 0x001ab00001907983 */ /* 0x000f220000300a00 */
[----:B------:R1:W-:Y:S01]  /*ac8f0*/  STL [R1+0x64c], R3 ;  /* 0x00064c0301007387 */ /* 0x0003e20000100800 */
[----:B------:R-:W5:Y:S01]  /*ac900*/  LDL.LU.64 R140, [R1+0x1a18] ;  /* 0x001a1800018c7983 */ /* 0x000f620000300a00 */
[----:B---3--:R-:W-:-:S02]  /*ac910*/  IADD3 R160, P1, R152, R132, RZ ;  /* 0x0000008498a07210 */ /* 0x008fc40007f3e0ff */
[-C--:B-1----:R-:W-:Y:S02]  /*ac920*/  IADD3 R3, P0, R156, R132.reuse, RZ ;  /* 0x000000849c037210 */ /* 0x082fe40007f1e0ff */
[----:B------:R-:W-:-:S03]  /*ac930*/  IADD3 R133, P2, R136, R132, RZ ;  /* 0x0000008488857210 */ /* 0x000fc60007f5e0ff */
[----:B------:R1:W-:Y:S01]  /*ac940*/  STL [R1+0x7d0], R3 ;  /* 0x0007d00301007387 */ /* 0x0003e20000100800 */
[----:B------:R-:W-:Y:S01]  /*ac950*/  STL [R1+0x874], R160 ;  /* 0x000874a001007387 */ /* 0x000fe20000100800 */
[----:B------:R-:W-:Y:S01]  /*ac960*/  IADD3.X R156, R157, R2, RZ, P0, !PT ;  /* 0x000000029d9c7210 */ /* 0x000fe200007fe4ff */
[----:B------:R3:W-:Y:S01]  /*ac970*/  STL [R1+0x90c], R133 ;  /* 0x00090c8501007387 */ /* 0x0007e20000100800 */
[----:B-1----:R-:W-:Y:S01]  /*ac980*/  IADD3 R3, P3, R164, R132, RZ ;  /* 0x00000084a4037210 */ /* 0x002fe20007f7e0ff */
[----:B---3--:R-:W-:-:S04]  /*ac990*/  IMAD.X R133, R153, 0x1, R2, P1 ;  /* 0x0000000199857824 */ /* 0x008fc800008e0602 */
[----:B------:R1:W-:Y:S01]  /*ac9a0*/  STL [R1+0x95c], R3 ;  /* 0x00095c0301007387 */ /* 0x0003e20000100800 */
[----:B------:R3:W-:Y:S02]  /*ac9b0*/  STL [R1+0x7c8], R156 ;  /* 0x0007c89c01007387 */ /* 0x0007e40000100800 */
[----:B------:R-:W5:Y:S02]  /*ac9c0*/  LDL.LU.64 R162, [R1+0x1990] ;  /* 0x0019900001a27983 */ /* 0x000f640000300a00 */
[----:B------:R-:W-:Y:S02]  /*ac9d0*/  STL [R1+0x86c], R133 ;  /* 0x00086c8501007387 */ /* 0x000fe40000100800 */
[----:B-1----:R-:W-:Y:S02]  /*ac9e0*/  IMAD.X R3, R137, 0x1, R2, P2 ;  /* 0x0000000189037824 */ /* 0x002fe400010e0602 */
[----:B------:R-:W5:Y:S03]  /*ac9f0*/  LDL.LU.64 R136, [R1+0x1900] ;  /* 0x0019000001887983 */ /* 0x000f660000300a00 */
[----:B------:R1:W-:Y:S02]  /*aca00*/  STL [R1+0x904], R3 ;  /* 0x0009040301007387 */ /* 0x0003e40000100800 */
[----:B---3--:R-:W3:Y:S02]  /*aca10*/  LDL.LU.64 R156, [R1+0x1878] ;  /* 0x00187800019c7983 */ /* 0x008ee40000300a00 */
[----:B------:R-:W3:Y:S01]  /*aca20*/  LDL.LU.64 R152, [R1+0x1800] ;  /* 0x0018000001987983 */ /* 0x000ee20000300a00 */
[----:B-1----:R-:W-:Y:S01]  /*aca30*/  IADD3.X R3, R165, R2, RZ, P3, !PT ;  /* 0x00000002a5037210 */ /* 0x002fe20001ffe4ff */
[----:B------:R-:W-:Y:S04]  /*aca40*/  HMMA.1688.F32.TF32 R232, R220, R134, R248 ;  /* 0x00000086dce8723c */ /* 0x000fe800000810f8 */
[----:B------:R5:W-:Y:S04]  /*aca50*/  STL [R1+0x958], R3 ;  /* 0x0009580301007387 */ /* 0x000be80000100800 */
[----:B------:R-:W-:Y:S01]  /*aca60*/  HMMA.1688.F32.TF32 R184, R168, R128, R184 ;  /* 0x00000080a8b8723c */ /* 0x000fe200000810b8 */
[----:B--2---:R-:W-:-:S02]  /*aca70*/  IADD3 R160, P0, R148, R132, RZ ;  /* 0x0000008494a07210 */ /* 0x004fc40007f1e0ff */
[----:B----4-:R-:W-:-:S03]  /*aca80*/  IADD3 R133, P1, R144, R132, RZ ;  /* 0x0000008490857210 */ /* 0x010fc60007f3e0ff */
[----:B------:R-:W-:Y:S01]  /*aca90*/  STL [R1+0x14c], R160 ;  /* 0x00014ca001007387 */ /* 0x000fe20000100800 */
[----:B-----5:R-:W-:-:S03]  /*acaa0*/  IADD3 R3, P2, R140, R132, RZ ;  /* 0x000000848c037210 */ /* 0x020fc60007f5e0ff */
[----:B------:R-:W-:Y:S01]  /*acab0*/  STL [R1+0x244], R133 ;  /* 0x0002448501007387 */ /* 0x000fe20000100800 */
[----:B------:R1:W-:Y:S03]  /*acac0*/  STL [R1+0x35f8], R135 ;  /* 0x0035f88701007387 */ /* 0x0003e60000100800 */
[----:B------:R2:W-:Y:S01]  /*acad0*/  STL [R1+0x2c4], R3 ;  /* 0x0002c40301007387 */ /* 0x0005e20000100800 */
[--C-:B-1----:R-:W-:Y:S02]  /*acae0*/  IMAD.X R135, R149, 0x1, R2.reuse, P0 ;  /* 0x0000000195877824 */ /* 0x102fe400000e0602 */
[----:B------:R-:W-:Y:S01]  /*acaf0*/  IMAD.X R133, R145, 0x1, R2, P1 ;  /* 0x0000000191857824 */ /* 0x000fe200008e0602 */
[----:B--2---:R-:W-:Y:S02]  /*acb00*/  IADD3.X R3, R141, R2, RZ, P2, !PT ;  /* 0x000000028d037210 */ /* 0x004fe400017fe4ff */
[----:B------:R-:W-:Y:S01]  /*acb10*/  STL [R1+0x144], R135 ;  /* 0x0001448701007387 */ /* 0x000fe20000100800 */
[----:B------:R-:W2:Y:S02]  /*acb20*/  LDL.LU.64 R148, [R1+0x17b8] ;  /* 0x0017b80001947983 */ /* 0x000ea40000300a00 */
[----:B------:R-:W-:Y:S02]  /*acb30*/  STL [R1+0x23c], R133 ;  /* 0x00023c8501007387 */ /* 0x000fe40000100800 */
[----:B------:R-:W4:Y:S01]  /*acb40*/  LDL.LU.64 R144, [R1+0x1b30] ;  /* 0x001b300001907983 */ /* 0x000f220000300a00 */
[----:B------:R1:W-:Y:S01]  /*acb50*/  STL [R1+0x2bc], R3 ;  /* 0x0002bc0301007387 */ /* 0x0003e20000100800 */
[----:B------:R-:W5:Y:S01]  /*acb60*/  LDL.LU.64 R140, [R1+0x1ab8] ;  /* 0x001ab800018c7983 */ /* 0x000f620000300a00 */
[----:B-1----:R-:W-:-:S05]  /*acb70*/  IADD3 R3, P0, R162, R132, RZ ;  /* 0x00000084a2037210 */ /* 0x002fca0007f1e0ff */
[----:B------:R1:W-:Y:S01]  /*acb80*/  STL [R1+0x640], R3 ;  /* 0x0006400301007387 */ /* 0x0003e20000100800 */
[-C--:B------:R-:W-:Y:S02]  /*acb90*/  IADD3 R135, P1, R136, R132.reuse, RZ ;  /* 0x0000008488877210 */ /* 0x080fe40007f3e0ff */
[----:B---3--:R-:W-:-:S03]  /*acba0*/  IADD3 R133, P2, R156, R132, RZ ;  /* 0x000000849c857210 */ /* 0x008fc60007f5e0ff */
[----:B------:R-:W-:Y:S01]  /*acbb0*/  STL [R1+0x7c4], R135 ;  /* 0x0007c48701007387 */ /* 0x000fe20000100800 */
[----:B-1----:R-:W-:-:S03]  /*acbc0*/  IADD3 R3, P3, R152, R132, RZ ;  /* 0x0000008498037210 */ /* 0x002fc60007f7e0ff */
[----:B------:R-:W-:Y:S01]  /*acbd0*/  STL [R1+0x864], R133 ;  /* 0x0008648501007387 */ /* 0x000fe20000100800 */
[----:B------:R1:W-:Y:S03]  /*acbe0*/  STL [R1+0x35f4], R128 ;  /* 0x0035f48001007387 */ /* 0x0003e60000100800 */
[----:B------:R3:W-:Y:S01]  /*acbf0*/  STL [R1+0x8fc], R3 ;  /* 0x0008fc0301007387 */ /* 0x0007e20000100800 */
[----:B------:R-:W-:Y:S02]  /*acc00*/  STL [R1+0x35f0], R129 ;  /* 0x0035f08101007387 */ /* 0x000fe40000100800 */
[--C-:B-1----:R-:W-:Y:S02]  /*acc10*/  IMAD.X R128, R163, 0x1, R2.reuse, P0 ;  /* 0x00000001a3807824 */ /* 0x102fe400000e0602 */
[--C-:B---3--:R-:W-:Y:S02]  /*acc20*/  IMAD.X R3, R137, 0x1, R2.reuse, P1 ;  /* 0x0000000189037824 */ /* 0x108fe400008e0602 */
[----:B------:R-:W3:Y:S01]  /*acc30*/  LDL.LU.64 R136, [R1+0x1a28] ;  /* 0x001a280001887983 */ /* 0x000ee20000300a00 */
[----:B------:R1:W-:Y:S03]  /*acc40*/  STL [R1+0x378], R128 ;  /* 0x0003788001007387 */ /* 0x0003e60000100800 */
[----:B-1----:R-:W3:Y:S01]  /*acc50*/  LDL.LU.64 R128, [R1+0x19a0] ;  /* 0x0019a00001807983 */ /* 0x002ee20000300a00 */
[----:B------:R1:W-:Y:S02]  /*acc60*/  STL [R1+0x7bc], R3 ;  /* 0x0007bc0301007387 */ /* 0x0003e40000100800 */
[----:B------:R-:W3:Y:S02]  /*acc70*/  LDL.LU.64 R164, [R1+0x1910] ;  /* 0x0019100001a47983 */ /* 0x000ee40000300a00 */
[----:B------:R-:W3:Y:S01]  /*acc80*/  LDL.LU.64 R162, [R1+0x1890] ;  /* 0x0018900001a27983 */ /* 0x000ee20000300a00 */
[----:B------:R-:W-:Y:S01]  /*acc90*/  IADD3.X R133, R157, R2, RZ, P2, !PT ;  /* 0x000000029d857210 */ /* 0x000fe200017fe4ff */
[----:B-1----:R-:W-:-:S04]  /*acca0*/  IMAD.X R3, R153, 0x1, R2, P3 ;  /* 0x0000000199037824 */ /* 0x002fc800018e0602 */
[----:B------:R4:W-:Y:S04]  /*accb0*/  STL [R1+0x85c], R133 ;  /* 0x00085c8501007387 */ /* 0x0009e80000100800 */
[----:B------:R5:W-:Y:S01]  /*accc0*/  STL [R1+0x8f4], R3 ;  /* 0x0008f40301007387 */ /* 0x000be20000100800 */
[-C--:B--2---:R-:W-:Y:S02]  /*accd0*/  IADD3 R135, P0, R148, R132.reuse, RZ ;  /* 0x0000008494877210 */ /* 0x084fe40007f1e0ff */
[-C--:B----4-:R-:W-:Y:S02]  /*acce0*/  IADD3 R133, P1, R144, R132.reuse, RZ ;  /* 0x0000008490857210 */ /* 0x090fe40007f3e0ff */
[----:B-----5:R-:W-:Y:S01]  /*accf0*/  IADD3 R3, P2, R140, R132, RZ ;  /* 0x000000848c037210 */ /* 0x020fe20007f5e0ff */
[----:B------:R1:W-:Y:S02]  /*acd00*/  STL [R1+0x954], R135 ;  /* 0x0009548701007387 */ /* 0x0003e40000100800 */
[----:B------:R2:W-:Y:S02]  /*acd10*/  STL [R1+0x13c], R133 ;  /* 0x00013c8501007387 */ /* 0x0005e40000100800 */
[----:B------:R4:W-:Y:S01]  /*acd20*/  STL [R1+0x234], R3 ;  /* 0x0002340301007387 */ /* 0x0009e20000100800 */
[--C-:B-1----:R-:W-:Y:S01]  /*acd30*/  IMAD.X R135, R149, 0x1, R2.reuse, P0 ;  /* 0x0000000195877824 */ /* 0x102fe200000e0602 */
[----:B--2---:R-:W-:Y:S01]  /*acd40*/  IADD3.X R133, R145, R2, RZ, P1, !PT ;  /* 0x0000000291857210 */ /* 0x004fe20000ffe4ff */
[----:B----4-:R-:W-:-:S03]  /*acd50*/  IMAD.X R3, R141, 0x1, R2, P2 ;  /* 0x000000018d037824 */ /* 0x010fc600010e0602 */
[----:B------:R-:W-:Y:S01]  /*acd60*/  STL [R1+0x950], R135 ;  /* 0x0009508701007387 */ /* 0x000fe20000100800 */
[----:B------:R-:W2:Y:S02]  /*acd70*/  LDL.LU.64 R152, [R1+0x1810] ;  /* 0x0018100001987983 */ /* 0x000ea40000300a00 */
[----:B------:R-:W-:Y:S02]  /*acd80*/  STL [R1+0x138], R133 ;  /* 0x0001388501007387 */ /* 0x000fe40000100800 */
[----:B------:R-:W4:Y:S01]  /*acd90*/  LDL.LU.64 R144, [R1+0x17c0] ;  /* 0x0017c00001907983 */ /* 0x000f220000300a00 */
[----:B------:R3:W-:Y:S01]  /*acda0*/  STL [R1+0x22c], R3 ;  /* 0x00022c0301007387 */ /* 0x0007e20000100800 */
[----:B------:R-:W5:Y:S01]  /*acdb0*/  LDL.LU.64 R140, [R1+0x1b38] ;  /* 0x001b3800018c7983 */ /* 0x000f620000300a00 */
[----:B---3--:R-:W-:-:S05]  /*acdc0*/  IADD3 R3, P0, R136, R132, RZ ;  /* 0x0000008488037210 */ /* 0x008fca0007f1e0ff */
[----:B------:R1:W-:Y:S01]  /*acdd0*/  STL [R1+0x2b0], R3 ;  /* 0x0002b00301007387 */ /* 0x0003e20000100800 */
[-C--:B------:R-:W-:Y:S02]  /*acde0*/  IADD3 R135, P1, R128, R132.reuse, RZ ;  /* 0x0000008480877210 */ /* 0x080fe40007f3e0ff */
[-C--:B------:R-:W-:Y:S02]  /*acdf0*/  IADD3 R133, P2, R164, R132.reuse, RZ ;  /* 0x00000084a4857210 */ /* 0x080fe40007f5e0ff */
[----:B-1----:R-:W-:Y:S01]  /*ace00*/  IADD3 R3, P3, R162, R132, RZ ;  /* 0x00000084a2037210 */ /* 0x002fe20007f7e0ff */
[----:B------:R-:W-:Y:S02]  /*ace10*/  STL [R1+0x374], R135 ;  /* 0x0003748701007387 */ /* 0x000fe40000100800 */
[----:B------:R1:W-:Y:S01]  /*ace20*/  STL [R1+0x7b4], R133 ;  /* 0x0007b48501007387 */ /* 0x0003e20000100800 */
[----:B------:R-:W-:Y:S08]  /*ace30*/  HMMA.1688.F32.TF32 R172, R220, R138, R244 ;  /* 0x0000008adcac723c */ /* 0x000ff000000810f4 */
[C---:B------:R-:W-:Y:S01]  /*ace40*/  HMMA.1688.F32.TF32 R236, R168.reuse, R124, R236 ;  /* 0x0000007ca8ec723c */ /* 0x040fe200000810ec */
[----:B------:R3:W-:Y:S01]  /*ace50*/  STL [R1+0x854], R3 ;  /* 0x0008540301007387 */ /* 0x0007e20000100800 */
[----:B------:R-:W5:Y:S06]  /*ace60*/  LDL.LU.64 R148, [R1+0x1ac0] ;  /* 0x001ac00001947983 */ /* 0x000f6c0000300a00 */
[C---:B------:R-:W-:Y:S08]  /*ace70*/  HMMA.1688.F32.TF32 R192, R168.reuse, R120, R192 ;  /* 0x00000078a8c0723c */ /* 0x040ff000000810c0 */
[C---:B------:R-:W-:Y:S08]  /*ace80*/  HMMA.1688.F32.TF32 R196, R168.reuse, R116, R196 ;  /* 0x00000074a8c4723c */ /* 0x040ff000000810c4 */
[C---:B------:R-:W-:Y:S08]  /*ace90*/  HMMA.1688.F32.TF32 R200, R168.reuse, R112, R200 ;  /* 0x00000070a8c8723c */ /* 0x040ff000000810c8 */
[C---:B------:R-:W-:Y:S08]  /*acea0*/  HMMA.1688.F32.TF32 R204, R168.reuse, R108, R204 ;  /* 0x0000006ca8cc723c */ /* 0x040ff000000810cc */
[----:B------:R-:W-:Y:S01]  /*aceb0*/  HMMA.1688.F32.TF32 R208, R168, R104, R208 ;  /* 0x00000068a8d0723c */ /* 0x000fe200000810d0 */
[----:B-1----:R-:W-:-:S07]  /*acec0*/  IMAD.X R133, R137, 0x1, R2, P0 ;  /* 0x0000000189857824 */ /* 0x002fce00000e0602 */
[C---:B------:R-:W-:Y:S08]  /*aced0*/  HMMA.1688.F32.TF32 R212, R168.reuse, R100, R212 ;  /* 0x00000064a8d4723c */ /* 0x040ff000000810d4 */
[----:B------:R-:W-:Y:S01]  /*acee0*/  HMMA.1688.F32.TF32 R216, R168, R96, R216 ;  /* 0x00000060a8d8723c */ /* 0x000fe200000810d8 */
[----:B---3--:R-:W-:-:S07]  /*acef0*/  IADD3.X R3, R129, R2, RZ, P1, !PT ;  /* 0x0000000281037210 */ /* 0x008fce0000ffe4ff */
[C---:B------:R-:W-:Y:S01]  /*acf00*/  HMMA.1688.F32.TF32 R228, R168.reuse, R92, R228 ;  /* 0x0000005ca8e4723c */ /* 0x040fe200000810e4 */
[----:B------:R1:W-:Y:S01]  /*acf10*/  STL [R1+0x2a8], R133 ;  /* 0x0002a88501007387 */ /* 0x0003e20000100800 */
[----:B------:R-:W3:Y:S02]  /*acf20*/  LDL.LU.64 R136, [R1+0x1a38] ;  /* 0x001a380001887983 */ /* 0x000ee40000300a00 */
[----:B------:R1:W-:Y:S02]  /*acf30*/  STL [R1+0x35c], R3 ;  /* 0x00035c0301007387 */ /* 0x0003e40000100800 */
[----:B------:R-:W3:Y:S01]  /*acf40*/  LDL.LU.64 R128, [R1+0x19a8] ;  /* 0x0019a80001807983 */ /* 0x000ee20000300a00 */
[----:B------:R-:W3:Y:S01]  /*acf50*/  LDL.LU.64 R156, [R1+0x1920] ;  /* 0x00192000019c7983 */ /* 0x000ee20000300a00 */
[C---:B------:R-:W-:Y:S08]  /*acf60*/  HMMA.1688.F32.TF32 R224, R168.reuse, R88, R224 ;  /* 0x00000058a8e0723c */ /* 0x040ff000000810e0 */
[C---:B------:R-:W-:Y:S08]  /*acf70*/  HMMA.1688.F32.TF32 R180, R168.reuse, R80, R180 ;  /* 0x00000050a8b4723c */ /* 0x040ff000000810b4 */
[----:B------:R-:W-:Y:S01]  /*acf80*/  HMMA.1688.F32.TF32 R176, R168, R76, R176 ;  /* 0x0000004ca8b0723c */ /* 0x000fe200000810b0 */
[----:B------:R-:W-:Y:S01]  /*acf90*/  MOV R160, c[0x0][0x180] ;  /* 0x0000600000a07a02 */ /* 0x000fe20000000f00 */
[----:B------:R-:W-:Y:S01]  /*acfa0*/  LDS R164, [R161+0x34680] ;  /* 0x03468000a1a47984 */ /* 0x000fe20000000800 */
[----:B-1----:R-:W-:-:S05]  /*acfb0*/  IMAD.X R133, R165, 0x1, R2, P2 ;  /* 0x00000001a5857824 */ /* 0x002fca00010e0602 */
[----:B------:R-:W-:Y:S01]  /*acfc0*/  HMMA.1688.F32.TF32 R220, R168, R84, R240 ;  /* 0x00000054a8dc723c */ /* 0x000fe200000810f0 */
[----:B------:R-:W-:-:S07]  /*acfd0*/  IMAD.X R3, R163, 0x1, R2, P3 ;  /* 0x00000001a3037824 */ /* 0x000fce00018e0602 */
[----:B------:R-:W-:Y:S01]  /*acfe0*/  HMMA.1688.F32.TF32 R172, R168, R72, R172 ;  /* 0x00000048a8ac723c */ /* 0x000fe200000810ac */
[----:B------:R-:W1:Y:S04]  /*acff0*/  LDS R165, [R189+0x34680] ;  /* 0x03468000bda57984 */ /* 0x000e680000000800 */
[----:B------:R4:W-:Y:S01]  /*ad000*/  STL [R1+0x7ac], R133 ;  /* 0x0007ac8501007387 */ /* 0x0009e20000100800 */
[----:B------:R5:W-:Y:S01]  /*ad010*/  STL [R1+0x84c], R3 ;  /* 0x00084c0301007387 */ /* 0x000be20000100800 */
[-C--:B--2---:R-:W-:Y:S02]  /*ad020*/  IADD3 R135, P0, R152, R132.reuse, RZ ;  /* 0x0000008498877210 */ /* 0x084fe40007f1e0ff */
[-C--:B----4-:R-:W-:Y:S02]  /*ad030*/  IADD3 R133, P1, R144, R132.reuse, RZ ;  /* 0x0000008490857210 */ /* 0x090fe40007f3e0ff */
[----:B-----5:R-:W-:Y:S01]  /*ad040*/  IADD3 R3, P2, R140, R132, RZ ;  /* 0x000000848c037210 */ /* 0x020fe20007f5e0ff */
[----:B------:R2:W-:Y:S02]  /*ad050*/  STL [R1+0x8dc], R135 ;  /* 0x0008dc8701007387 */ /* 0x0005e40000100800 */
[----:B------:R4:W-:Y:S02]  /*ad060*/  STL [R1+0x94c], R133 ;  /* 0x00094c8501007387 */ /* 0x0009e40000100800 */
[----:B------:R5:W-:Y:S01]  /*ad070*/  STL [R1+0x134], R3 ;  /* 0x0001340301007387 */ /* 0x000be20000100800 */
[----:B--2---:R-:W-:Y:S01]  /*ad080*/  IADD3.X R135, R153, R2, RZ, P0, !PT ;  /* 0x0000000299877210 */ /* 0x004fe200007fe4ff */
[----:B----4-:R-:W-:-:S02]  /*ad090*/  IMAD.X R133, R145, 0x1, R2, P1 ;  /* 0x0000000191857824 */ /* 0x010fc400008e0602 */
[----:B-----5:R-:W-:Y:S02]  /*ad0a0*/  IMAD.X R3, R141, 0x1, R2, P2 ;  /* 0x000000018d037824 */ /* 0x020fe400010e0602 */
[----:B------:R-:W-:Y:S01]  /*ad0b0*/  STL [R1+0x8d4], R135 ;  /* 0x0008d48701007387 */ /* 0x000fe20000100800 */
[----:B------:R-:W2:Y:S02]  /*ad0c0*/  LDL.LU.64 R152, [R1+0x18a0] ;  /* 0x0018a00001987983 */ /* 0x000ea40000300a00 */
[----:B------:R-:W-:Y:S02]  /*ad0d0*/  STL [R1+0x948], R133 ;  /* 0x0009488501007387 */ /* 0x000fe40000100800 */
[----:B------:R-:W4:Y:S01]  /*ad0e0*/  LDL.LU.64 R144, [R1+0x1828] ;  /* 0x0018280001907983 */ /* 0x000f220000300a00 */
[----:B------:R5:W-:Y:S01]  /*ad0f0*/  STL [R1+0x130], R3 ;  /* 0x0001300301007387 */ /* 0x000be20000100800 */
[----:B------:R-:W4:Y:S01]  /*ad100*/  LDL.LU.64 R140, [R1+0x17d0] ;  /* 0x0017d000018c7983 */ /* 0x000f220000300a00 */
[----:B-----5:R-:W-:-:S05]  /*ad110*/  IADD3 R3, P0, R148, R132, RZ ;  /* 0x0000008494037210 */ /* 0x020fca0007f1e0ff */
[----:B------:R5:W-:Y:S01]  /*ad120*/  STL [R1+0x220], R3 ;  /* 0x0002200301007387 */ /* 0x000be20000100800 */
[-C--:B---3--:R-:W-:Y:S02]  /*ad130*/  IADD3 R135, P1, R136, R132.reuse, RZ ;  /* 0x0000008488877210 */ /* 0x088fe40007f3e0ff */
[-C--:B------:R-:W-:Y:S02]  /*ad140*/  IADD3 R133, P2, R128, R132.reuse, RZ ;  /* 0x0000008480857210 */ /* 0x080fe40007f5e0ff */
[----:B-----5:R-:W-:Y:S01]  /*ad150*/  IADD3 R3, P3, R156, R132, RZ ;  /* 0x000000849c037210 */ /* 0x020fe20007f7e0ff */
[----:B------:R3:W-:Y:S02]  /*ad160*/  STL [R1+0x2a4], R135 ;  /* 0x0002a48701007387 */ /* 0x0007e40000100800 */
[----:B------:R5:W-:Y:S02]  /*ad170*/  STL [R1+0x354], R133 ;  /* 0x0003548501007387 */ /* 0x000be40000100800 */
[----:B------:R1:W-:Y:S01]  /*ad180*/  STL [R1+0x7a4], R3 ;  /* 0x0007a40301007387 */ /* 0x0003e20000100800 */
[----:B---3--:R-:W-:Y:S01]  /*ad190*/  IADD3.X R135, R149, R2, RZ, P0, !PT ;  /* 0x0000000295877210 */ /* 0x008fe200007fe4ff */
[----:B-----5:R-:W-:-:S02]  /*ad1a0*/  IMAD.X R133, R137, 0x1, R2, P1 ;  /* 0x0000000189857824 */ /* 0x020fc400008e0602 */
[----:B-1----:R-:W-:Y:S02]  /*ad1b0*/  IMAD.X R3, R129, 0x1, R2, P2 ;  /* 0x0000000181037824 */ /* 0x002fe400010e0602 */
[----:B------:R-:W-:Y:S01]  /*ad1c0*/  STL [R1+0x218], R135 ;  /* 0x0002188701007387 */ /* 0x000fe20000100800 */
[----:B------:R-:W3:Y:S02]  /*ad1d0*/  LDL.LU.64 R162, [R1+0x1b40] ;  /* 0x001b400001a27983 */ /* 0x000ee40000300a00 */
[----:B------:R-:W-:Y:S02]  /*ad1e0*/  STL [R1+0x29c], R133 ;  /* 0x00029c8501007387 */ /* 0x000fe40000100800 */
[----:B------:R-:W5:Y:S01]  /*ad1f0*/  LDL.LU.64 R148, [R1+0x1ac8] ;  /* 0x001ac80001947983 */ /* 0x000f620000300a00 */
[----:B------:R1:W-:Y:S01]  /*ad200*/  STL [R1+0x34c], R3 ;  /* 0x00034c0301007387 */ /* 0x0003e20000100800 */
[----:B------:R-:W5:Y:S02]  /*ad210*/  LDL.LU.64 R136, [R1+0x1a48] ;  /* 0x001a480001887983 */ /* 0x000f640000300a00 */
[----:B------:R-:W5:Y:S01]  /*ad220*/  LDL.LU.64 R128, [R1+0x19b8] ;  /* 0x0019b80001807983 */ /* 0x000f620000300a00 */
[----:B-1----:R-:W-:-:S05]  /*ad230*/  IADD3.X R3, R157, R2, RZ, P3, !PT ;  /* 0x000000029d037210 */ /* 0x002fca0001ffe4ff */
[----:B------:R1:W-:Y:S01]  /*ad240*/  STL [R1+0x79c], R3 ;  /* 0x00079c0301007387 */ /* 0x0003e20000100800 */
[-C--:B--2---:R-:W-:Y:S02]  /*ad250*/  IADD3 R135, P0, R152, R132.reuse, RZ ;  /* 0x0000008498877210 */ /* 0x084fe40007f1e0ff */
[-C--:B----4-:R-:W-:Y:S02]  /*ad260*/  IADD3 R133, P1, R144, R132.reuse, RZ ;  /* 0x0000008490857210 */ /* 0x090fe40007f3e0ff */
[----:B-1----:R-:W-:Y:S01]  /*ad270*/  IADD3 R3, P2, R140, R132, RZ ;  /* 0x000000848c037210 */ /* 0x002fe20007f5e0ff */
[----:B------:R1:W-:Y:S02]  /*ad280*/  STL [R1+0x844], R135 ;  /* 0x0008448701007387 */ /* 0x0003e40000100800 */
[----:B------:R2:W-:Y:S02]  /*ad290*/  STL [R1+0x8cc], R133 ;  /* 0x0008cc8501007387 */ /* 0x0005e40000100800 */
[----:B------:R4:W-:Y:S01]  /*ad2a0*/  STL [R1+0x944], R3 ;  /* 0x0009440301007387 */ /* 0x0009e20000100800 */
[----:B-1----:R-:W-:-:S02]  /*ad2b0*/  IMAD.X R135, R153, 0x1, R2, P0 ;  /* 0x0000000199877824 */ /* 0x002fc400000e0602 */
[----:B--2---:R-:W-:Y:S01]  /*ad2c0*/  IMAD.X R133, R145, 0x1, R2, P1 ;  /* 0x0000000191857824 */ /* 0x004fe200008e0602 */
[----:B----4-:R-:W-:Y:S02]  /*ad2d0*/  IADD3.X R3, R141, R2, RZ, P2, !PT ;  /* 0x000000028d037210 */ /* 0x010fe400017fe4ff */
[----:B------:R-:W-:Y:S01]  /*ad2e0*/  STL [R1+0x81c], R135 ;  /* 0x00081c8701007387 */ /* 0x000fe20000100800 */
[----:B------:R-:W2:Y:S02]  /*ad2f0*/  LDL.LU.64 R156, [R1+0x1930] ;  /* 0x00193000019c7983 */ /* 0x000ea40000300a00 */
[----:B------:R3:W-:Y:S02]  /*ad300*/  STL [R1+0x8c4], R133 ;  /* 0x0008c48501007387 */ /* 0x0007e40000100800 */
[----:B------:R-:W4:Y:S01]  /*ad310*/  LDL.LU.64 R152, [R1+0x18b8] ;  /* 0x0018b80001987983 */ /* 0x000f220000300a00 */
[----:B------:R1:W-:Y:S01]  /*ad320*/  STL [R1+0x940], R3 ;  /* 0x0009400301007387 */ /* 0x0003e20000100800 */
[----:B------:R-:W4:Y:S02]  /*ad330*/  LDL.LU.64 R144, [R1+0x1840] ;  /* 0x0018400001907983 */ /* 0x000f240000300a00 */
[----:B------:R-:W4:Y:S01]  /*ad340*/  LDL.LU.64 R140, [R1+0x17e0] ;  /* 0x0017e000018c7983 */ /* 0x000f220000300a00 */
[----:B---3--:R-:W-:-:S02]  /*ad350*/  IADD3 R133, P0, R162, R132, RZ ;  /* 0x00000084a2857210 */ /* 0x008fc40007f1e0ff */
[-C--:B-----5:R-:W-:Y:S02]  /*ad360*/  IADD3 R135, P1, R148, R132.reuse, RZ ;  /* 0x0000008494877210 */ /* 0x0a0fe40007f3e0ff */
[-C--:B-1----:R-:W-:Y:S01]  /*ad370*/  IADD3 R3, P2, R136, R132.reuse, RZ ;  /* 0x0000008488037210 */ /* 0x082fe20007f5e0ff */
[----:B------:R1:W-:Y:S02]  /*ad380*/  STL [R1+0x12c], R133 ;  /* 0x00012c8501007387 */ /* 0x0003e40000100800 */
[----:B------:R3:W-:Y:S02]  /*ad390*/  STL [R1+0x214], R135 ;  /* 0x0002148701007387 */ /* 0x0007e40000100800 */
[----:B------:R5:W-:Y:S01]  /*ad3a0*/  STL [R1+0x290], R3 ;  /* 0x0002900301007387 */ /* 0x000be20000100800 */
[----:B-1----:R-:W-:Y:S01]  /*ad3b0*/  IADD3 R133, P3, R128, R132, RZ ;  /* 0x0000008480857210 */ /* 0x002fe20007f7e0ff */
[--C-:B---3--:R-:W-:Y:S02]  /*ad3c0*/  IMAD.X R135, R149, 0x1, R2.reuse, P1 ;  /* 0x0000000195877824 */ /* 0x108fe400008e0602 */
[----:B-----5:R-:W-:-:S02]  /*ad3d0*/  IMAD.X R3, R163, 0x1, R2, P0 ;  /* 0x00000001a3037824 */ /* 0x020fc400000e0602 */
[----:B------:R1:W-:Y:S04]  /*ad3e0*/  STL [R1+0x344], R133 ;  /* 0x0003448501007387 */ /* 0x0003e80000100800 */
[----:B------:R3:W-:Y:S01]  /*ad3f0*/  STL [R1+0x128], R3 ;  /* 0x0001280301007387 */ /* 0x0007e20000100800 */
[----:B------:R-:W-:Y:S02]  /*ad400*/  STL [R1+0x20c], R135 ;  /* 0x00020c8701007387 */ /* 0x000fe40000100800 */
[----:B------:R-:W5:Y:S01]  /*ad410*/  LDL.LU.64 R162, [R1+0x1b48] ;  /* 0x001b480001a27983 */ /* 0x000f620000300a00 */
[----:B-1----:R-:W-:Y:S01]  /*ad420*/  IADD3.X R133, R137, R2, RZ, P2, !PT ;  /* 0x0000000289857210 */ /* 0x002fe200017fe4ff */
[----:B---3--:R-:W-:-:S04]  /*ad430*/  IMAD.X R3, R129, 0x1, R2, P3 ;  /* 0x0000000181037824 */ /* 0x008fc800018e0602 */
[----:B------:R-:W-:Y:S01]  /*ad440*/  STL [R1+0x284], R133 ;  /* 0x0002848501007387 */ /* 0x000fe20000100800 */
[----:B------:R-:W3:Y:S03]  /*ad450*/  LDL.LU.64 R148, [R1+0x1ad0] ;  /* 0x001ad00001947983 */ /* 0x000ee60000300a00 */
[----:B------:R2:W-:Y:S01]  /*ad460*/  STL [R1+0x338], R3 ;  /* 0x0003380301007387 */ /* 0x0005e20000100800 */
[----:B------:R-:W3:Y:S02]  /*ad470*/  LDL.LU.64 R136, [R1+0x1a50] ;  /* 0x001a500001887983 */ /* 0x000ee40000300a00 */
[----:B------:R-:W3:Y:S01]  /*ad480*/  LDL.LU.64 R128, [R1+0x19c8] ;  /* 0x0019c80001807983 */ /* 0x000ee20000300a00 */
[-C--:B--2---:R-:W-:Y:S02]  /*ad490*/  IADD3 R3, P0, R156, R132.reuse, RZ ;  /* 0x000000849c037210 */ /* 0x084fe40007f1e0ff */
[----:B----4-:R-:W-:-:S03]  /*ad4a0*/  IADD3 R133, P1, R152, R132, RZ ;  /* 0x0000008498857210 */ /* 0x010fc60007f3e0ff */
[----:B------:R1:W-:Y:S02]  /*ad4b0*/  STL [R1+0x790], R3 ;  /* 0x0007900301007387 */ /* 0x0003e40000100800 */
[----:B------:R2:W-:Y:S02]  /*ad4c0*/  STL [R1+0x810], R133 ;  /* 0x0008108501007387 */ /* 0x0005e40000100800 */
[----:B------:R-:W-:Y:S01]  /*ad4d0*/  IMAD.X R135, R157, 0x1, R2, P0 ;  /* 0x000000019d877824 */ /* 0x000fe200000e0602 */
[-C--:B-1----:R-:W-:Y:S02]  /*ad4e0*/  IADD3 R3, P2, R144, R132.reuse, RZ ;  /* 0x0000008490037210 */ /* 0x082fe40007f5e0ff */
[----:B--2---:R-:W-:-:S03]  /*ad4f0*/  IADD3 R133, P3, R140, R132, RZ ;  /* 0x000000848c857210 */ /* 0x004fc60007f7e0ff */
[----:B------:R1:W-:Y:S02]  /*ad500*/  STL [R1+0x8b8], R3 ;  /* 0x0008b80301007387 */ /* 0x0003e40000100800 */
[----:B------:R2:W-:Y:S02]  /*ad510*/  STL [R1+0x938], R133 ;  /* 0x0009388501007387 */ /* 0x0005e40000100800 */
[----:B------:R-:W-:Y:S02]  /*ad520*/  STL [R1+0x77c], R135 ;  /* 0x00077c8701007387 */ /* 0x000fe40000100800 */
[----:B------:R-:W4:Y:S01]  /*ad530*/  LDL.LU.64 R156, [R1+0x1948] ;  /* 0x00194800019c7983 */ /* 0x000f220000300a00 */
[----:B-1----:R-:W-:Y:S01]  /*ad540*/  IADD3.X R3, R153, R2, RZ, P1, !PT ;  /* 0x0000000299037210 */ /* 0x002fe20000ffe4ff */
[----:B--2---:R-:W-:-:S04]  /*ad550*/  IMAD.X R133, R145, 0x1, R2, P2 ;  /* 0x0000000191857824 */ /* 0x004fc800010e0602 */
[----:B------:R1:W-:Y:S01]  /*ad560*/  STL [R1+0x804], R3 ;  /* 0x0008040301007387 */ /* 0x0003e20000100800 */
[----:B------:R5:W-:Y:S02]  /*ad570*/  STL [R1+0x89c], R133 ;  /* 0x00089c8501007387 */ /* 0x000be40000100800 */
[----:B------:R-:W2:Y:S02]  /*ad580*/  LDL.LU.64 R152, [R1+0x18c8] ;  /* 0x0018c80001987983 */ /* 0x000ea40000300a00 */
[----:B------:R-:W2:Y:S02]  /*ad590*/  LDL.LU.64 R144, [R1+0x1850] ;  /* 0x0018500001907983 */ /* 0x000ea40000300a00 */
[----:B-1----:R-:W-:-:S05]  /*ad5a0*/  IMAD.X R3, R141, 0x1, R2, P3 ;  /* 0x000000018d037824 */ /* 0x002fca00018e0602 */
[----:B------:R3:W-:Y:S01]  /*ad5b0*/  STL [R1+0x934], R3 ;  /* 0x0009340301007387 */ /* 0x0007e20000100800 */
[----:B------:R-:W2:Y:S01]  /*ad5c0*/  LDL.LU.64 R140, [R1+0x17f0] ;  /* 0x0017f000018c7983 */ /* 0x000ea20000300a00 */
[----:B-----5:R-:W-:-:S05]  /*ad5d0*/  IADD3 R133, P0, R162, R132, RZ ;  /* 0x00000084a2857210 */ /* 0x020fca0007f1e0ff */
[----:B------:R1:W-:Y:S01]  /*ad5e0*/  STL [R1+0x124], R133 ;  /* 0x0001248501007387 */ /* 0x0003e20000100800 */
[----:B---3--:R-:W-:Y:S02]  /*ad5f0*/  IADD3 R3, P1, R148, R132, RZ ;  /* 0x0000008494037210 */ /* 0x008fe40007f3e0ff */
[----:B------:R-:W-:Y:S02]  /*ad600*/  IADD3.X R135, R163, R2, RZ, P0, !PT ;  /* 0x00000002a3877210 */ /* 0x000fe400007fe4ff */
[-C--:B-1----:R-:W-:Y:S01]  /*ad610*/  IADD3 R133, P2, R136, R132.reuse, RZ ;  /* 0x0000008488857210 */ /* 0x082fe20007f5e0ff */
[----:B------:R1:W-:Y:S04]  /*ad620*/  STL [R1+0x204], R3 ;  /* 0x0002040301007387 */ /* 0x0003e80000100800 */
[----:B------:R3:W-:Y:S01]  /*ad630*/  STL [R1+0x270], R133 ;  /* 0x0002708501007387 */ /* 0x0007e20000100800 */
[----:B-1----:R-:W-:Y:S01]  /*ad640*/  IADD3 R3, P3, R128, R132, RZ ;  /* 0x0000008480037210 */ /* 0x002fe20007f7e0ff */
[----:B---3--:R-:W-:-:S04]  /*ad650*/  IMAD.X R133, R149, 0x1, R2, P1 ;  /* 0x0000000195857824 */ /* 0x008fc800008e0602 */
[----:B------:R1:W-:Y:S01]  /*ad660*/  STL [R1+0x328], R3 ;  /* 0x0003280301007387 */ /* 0x0003e20000100800 */
[----:B------:R-:W-:Y:S02]  /*ad670*/  STL [R1+0x120], R135 ;  /* 0x0001208701007387 */ /* 0x000fe40000100800 */
[----:B------:R-:W3:Y:S01]  /*ad680*/  LDL.LU.64 R148, [R1+0x1b50] ;  /* 0x001b500001947983 */ /* 0x000ee20000300a00 */
[----:B------:R5:W-:Y:S01]  /*ad690*/  STL [R1+0x1fc], R133 ;  /* 0x0001fc8501007387 */ /* 0x000be20000100800 */
[----:B-1----:R-:W-:-:S03]  /*ad6a0*/  IMAD.X R3, R137, 0x1, R2, P2 ;  /* 0x0000000189037824 */ /* 0x002fc600010e0602 */
[----:B------:R-:W3:Y:S02]  /*ad6b0*/  LDL.LU.64 R136, [R1+0x1ad8] ;  /* 0x001ad80001887983 */ /* 0x000ee40000300a00 */
[----:B------:R4:W-:Y:S01]  /*ad6c0*/  STL [R1+0x26c], R3 ;  /* 0x00026c0301007387 */ /* 0x0009e20000100800 */
[----:B-----5:R-:W-:Y:S02]  /*ad6d0*/  IADD3.X R133, R129, R2, RZ, P3, !PT ;  /* 0x0000000281857210 */ /* 0x020fe40001ffe4ff */
[----:B------:R-:W5:Y:S03]  /*ad6e0*/  LDL.LU.64 R128, [R1+0x1a58] ;  /* 0x001a580001807983 */ /* 0x000f660000300a00 */
[----:B------:R-:W-:Y:S01]  /*ad6f0*/  STL [R1+0x324], R133 ;  /* 0x0003248501007387 */ /* 0x000fe20000100800 */
[----:B----4-:R-:W-:-:S05]  /*ad700*/  IADD3 R3, P0, R156, R132, RZ ;  /* 0x000000849c037210 */ /* 0x010fca0007f1e0ff */
[----:B------:R2:W-:Y:S02]  /*ad710*/  STL [R1+0x774], R3 ;  /* 0x0007740301007387 */ /* 0x0005e40000100800 */
[-C--:B--2---:R-:W-:Y:S02]  /*ad720*/  IADD3 R3, P1, R152, R132.reuse, RZ ;  /* 0x0000008498037210 */ /* 0x084fe40007f3e0ff */
[----:B------:R-:W-:-:S03]  /*ad730*/  IADD3 R135, P2, R144, R132, RZ ;  /* 0x0000008490877210 */ /* 0x000fc60007f5e0ff */
[----:B------:R1:W-:Y:S02]  /*ad740*/  STL [R1+0x7f0], R3 ;  /* 0x0007f00301007387 */ /* 0x0003e40000100800 */
[----:B------:R2:W-:Y:S01]  /*ad750*/  STL [R1+0x88c], R135 ;  /* 0x00088c8701007387 */ /* 0x0005e20000100800 */
[----:B------:R-:W-:Y:S01]  /*ad760*/  IADD3 R133, P3, R140, R132, RZ ;  /* 0x000000848c857210 */ /* 0x000fe20007f7e0ff */
[--C-:B-1----:R-:W-:Y:S02]  /*ad770*/  IMAD.X R3, R157, 0x1, R2.reuse, P0 ;  /* 0x000000019d037824 */ /* 0x102fe400000e0602 */
[--C-:B--2---:R-:W-:Y:S02]  /*ad780*/  IMAD.X R135, R153, 0x1, R2.reuse, P1 ;  /* 0x0000000199877824 */ /* 0x104fe400008e0602 */
[----:B------:R1:W-:Y:S01]  /*ad790*/  STL [R1+0x928], R133 ;  /* 0x0009288501007387 */ /* 0x0003e20000100800 */
[----:B------:R2:W-:Y:S02]  /*ad7a0*/  STL [R1+0x66c], R3 ;  /* 0x00066c0301007387 */ /* 0x0005e40000100800 */
[----:B------:R-:W-:Y:S01]  /*ad7b0*/  STL [R1+0x7ec], R135 ;  /* 0x0007ec8701007387 */ /* 0x000fe20000100800 */
[----:B-1----:R-:W-:Y:S01]  /*ad7c0*/  IADD3.X R133, R145, R2, RZ, P2, !PT ;  /* 0x0000000291857210 */ /* 0x002fe200017fe4ff */
[----:B--2---:R-:W-:Y:S01]  /*ad7d0*/  IMAD.X R3, R141, 0x1, R2, P3 ;  /* 0x000000018d037824 */ /* 0x004fe200018e0602 */
[----:B------:R-:W2:Y:S03]  /*ad7e0*/  LDL.LU.64 R144, [R1+0x19d8] ;  /* 0x0019d80001907983 */ /* 0x000ea60000300a00 */
[----:B------:R3:W-:Y:S02]  /*ad7f0*/  STL [R1+0x888], R133 ;  /* 0x0008888501007387 */ /* 0x0007e40000100800 */
[----:B------:R-:W4:Y:S01]  /*ad800*/  LDL.LU.64 R140, [R1+0x1960] ;  /* 0x00196000018c7983 */ /* 0x000f220000300a00 */
[----:B------:R1:W-:Y:S01]  /*ad810*/  STL [R1+0x924], R3 ;  /* 0x0009240301007387 */ /* 0x0003e20000100800 */
[----:B------:R-:W4:Y:S01]  /*ad820*/  LDL.LU.64 R162, [R1+0x18e0] ;  /* 0x0018e00001a27983 */ /* 0x000f220000300a00 */
[----:B---3--:R-:W-:-:S05]  /*ad830*/  IADD3 R133, P0, R148, R132, RZ ;  /* 0x0000008494857210 */ /* 0x008fca0007f1e0ff */
[----:B------:R3:W-:Y:S01]  /*ad840*/  STL [R1+0x11c], R133 ;  /* 0x00011c8501007387 */ /* 0x0007e20000100800 */
[----:B------:R-:W4:Y:S01]  /*ad850*/  LDL.LU.64 R156, [R1+0x1870] ;  /* 0x00187000019c7983 */ /* 0x000f220000300a00 */
[----:B-1----:R-:W-:Y:S01]  /*ad860*/  IADD3 R3, P1, R136, R132, RZ ;  /* 0x0000008488037210 */ /* 0x002fe20007f3e0ff */
[----:B------:R-:W-:-:S04]  /*ad870*/  IMAD.X R135, R149, 0x1, R2, P0 ;  /* 0x0000000195877824 */ /* 0x000fc800000e0602 */
[----:B------:R5:W-:Y:S01]  /*ad880*/  STL [R1+0x1f4], R3 ;  /* 0x0001f40301007387 */ /* 0x000be20000100800 */
[----:B---3--:R-:W-:Y:S02]  /*ad890*/  IADD3.X R133, R137, R2, RZ, P1, !PT ;  /* 0x0000000289857210 */ /* 0x008fe40000ffe4ff */
[----:B-----5:R-:W-:-:S05]  /*ad8a0*/  IADD3 R3, P2, R128, R132, RZ ;  /* 0x0000008480037210 */ /* 0x020fca0007f5e0ff */
[----:B------:R1:W-:Y:S01]  /*ad8b0*/  STL [R1+0x25c], R3 ;  /* 0x00025c0301007387 */ /* 0x0003e20000100800 */
[----:B------:R-:W-:Y:S02]  /*ad8c0*/  STL [R1+0x118], R135 ;  /* 0x0001188701007387 */ /* 0x000fe40000100800 */
[----:B------:R-:W3:Y:S02]  /*ad8d0*/  LDL.LU.64 R148, [R1+0x1808] ;  /* 0x0018080001947983 */ /* 0x000ee40000300a00 */
[----:B------:R-:W-:Y:S01]  /*ad8e0*/  STL [R1+0x1f0], R133 ;  /* 0x0001f08501007387 */ /* 0x000fe20000100800 */
[----:B------:R-:W5:Y:S01]  /*ad8f0*/  LDL.LU.64 R136, [R1+0x1b58] ;  /* 0x001b580001887983 */ /* 0x000f620000300a00 */
[----:B-1----:R-:W-:-:S05]  /*ad900*/  IMAD.X R3, R129, 0x1, R2, P2 ;  /* 0x0000000181037824 */ /* 0x002fca00010e0602 */
[----:B------:R2:W-:Y:S01]  /*ad910*/  STL [R1+0x258], R3 ;  /* 0x0002580301007387 */ /* 0x0005e20000100800 */
[----:B------:R-:W5:Y:S01]  /*ad920*/  LDL.LU.64 R128, [R1+0x1ae0] ;  /* 0x001ae00001807983 */ /* 0x000f620000300a00 */
[-C--:B--2---:R-:W-:Y:S02]  /*ad930*/  IADD3 R3, P0, R144, R132.reuse, RZ ;  /* 0x0000008490037210 */ /* 0x084fe40007f1e0ff */
[-C--:B----4-:R-:W-:Y:S02]  /*ad940*/  IADD3 R135, P1, R140, R132.reuse, RZ ;  /* 0x000000848c877210 */ /* 0x090fe40007f3e0ff */
[-C--:B------:R-:W-:Y:S01]  /*ad950*/  IADD3 R133, P2, R162, R132.reuse, RZ ;  /* 0x00000084a2857210 */ /* 0x080fe20007f5e0ff */
[----:B------:R-:W-:Y:S02]  /*ad960*/  STL [R1+0x310], R3 ;  /* 0x0003100301007387 */ /* 0x000fe40000100800 */
[----:B------:R-:W-:Y:S02]  /*ad970*/  STL [R1+0x660], R135 ;  /* 0x0006608701007387 */ /* 0x000fe40000100800 */
[----:B------:R1:W-:Y:S02]  /*ad980*/  STL [R1+0x7e0], R133 ;  /* 0x0007e08501007387 */ /* 0x0003e40000100800 */
[----:B-1----:R-:W-:Y:S01]  /*ad990*/  IMAD.X R133, R145, 0x1, R2, P0 ;  /* 0x0000000191857824 */ /* 0x002fe200000e0602 */
[----:B------:R-:W-:-:S05]  /*ad9a0*/  IADD3 R3, P3, R156, R132, RZ ;  /* 0x000000849c037210 */ /* 0x000fca0007f7e0ff */
[----:B------:R1:W-:Y:S01]  /*ad9b0*/  STL [R1+0x884], R3 ;  /* 0x0008840301007387 */ /* 0x0003e20000100800 */
[----:B------:R-:W2:Y:S02]  /*ad9c0*/  LDL.LU.64 R144, [R1+0x1a60] ;  /* 0x001a600001907983 */ /* 0x000ea40000300a00 */
[----:B------:R4:W-:Y:S01]  /*ad9d0*/  STL [R1+0x2e8], R133 ;  /* 0x0002e88501007387 */ /* 0x0009e20000100800 */
[----:B-1----:R-:W-:Y:S02]  /*ad9e0*/  IADD3.X R3, R141, R2, RZ, P1, !PT ;  /* 0x000000028d037210 */ /* 0x002fe40000ffe4ff */
[----:B------:R-:W2:Y:S03]  /*ad9f0*/  LDL.LU.64 R140, [R1+0x19e8] ;  /* 0x0019e800018c7983 */ /* 0x000ea60000300a00 */
[----:B------:R1:W-:Y:S02]  /*ada00*/  STL [R1+0x658], R3 ;  /* 0x0006580301007387 */ /* 0x0003e40000100800 */
[----:B------:R-:W2:Y:S02]  /*ada10*/  LDL.LU.64 R190, [R1+0x1978] ;  /* 0x0019780001be7983 */ /* 0x000ea40000300a00 */
[----:B------:R-:W2:Y:S02]  /*ada20*/  LDL.LU.64 R152, [R1+0x18f8] ;  /* 0x0018f80001987983 */ /* 0x000ea40000300a00 */
[--C-:B----4-:R-:W-:Y:S01]  /*ada30*/  IMAD.X R133, R163, 0x1, R2.reuse, P2 ;  /* 0x00000001a3857824 */ /* 0x110fe200010e0602 */
[----:B---3--:R-:W-:Y:S01]  /*ada40*/  IADD3 R135, P0, R148, R132, RZ ;  /* 0x0000008494877210 */ /* 0x008fe20007f1e0ff */
[----:B-1----:R-:W-:-:S03]  /*ada50*/  IMAD.X R3, R157, 0x1, R2, P3 ;  /* 0x000000019d037824 */ /* 0x002fc600018e0602 */
[----:B------:R5:W-:Y:S04]  /*ada60*/  STL [R1+0x7d8], R133 ;  /* 0x0007d88501007387 */ /* 0x000be80000100800 */
[----:B------:R1:W-:Y:S01]  /*ada70*/  STL [R1+0x87c], R3 ;  /* 0x00087c0301007387 */ /* 0x0003e20000100800 */
[----:B------:R3:W-:Y:S01]  /*ada80*/  STL [R1+0x918], R135 ;  /* 0x0009188701007387 */ /* 0x0007e20000100800 */
[-C--:B-----5:R-:W-:Y:S02]  /*ada90*/  IADD3 R133, P1, R136, R132.reuse, RZ ;  /* 0x0000008488857210 */ /* 0x0a0fe40007f3e0ff */
[----:B-1----:R-:W-:Y:S02]  /*adaa0*/  IADD3 R3, P2, R128, R132, RZ ;  /* 0x0000008480037210 */ /* 0x002fe40007f5e0ff */
[----:B---3--:R-:W-:Y:S01]  /*adab0*/  IADD3.X R135, R149, R2, RZ, P0, !PT ;  /* 0x0000000295877210 */ /* 0x008fe200007fe4ff */
[----:B------:R1:W-:Y:S02]  /*adac0*/  STL [R1+0x114], R133 ;  /* 0x0001148501007387 */ /* 0x0003e40000100800 */
[----:B------:R3:W-:Y:S02]  /*adad0*/  STL [R1+0x1ec], R3 ;  /* 0x0001ec0301007387 */ /* 0x0007e40000100800 */
[----:B------:R-:W-:Y:S01]  /*adae0*/  STL [R1+0x910], R135 ;  /* 0x0009108701007387 */ /* 0x000fe20000100800 */
[----:B------:R-:W4:Y:S02]  /*adaf0*/  LDL.LU.64 R148, [R1+0x1888] ;  /* 0x0018880001947983 */ /* 0x000f240000300a00 */
[----:B-1----:R-:W-:-:S02]  /*adb00*/  IMAD.X R133, R137, 0x1, R2, P1 ;  /* 0x0000000189857824 */ /* 0x002fc400008e0602 */
[----:B---3--:R-:W-:-:S03]  /*adb10*/  IMAD.X R3, R129, 0x1, R2, P2 ;  /* 0x0000000181037824 */ /* 0x008fc600010e0602 */
[----:B------:R-:W-:Y:S01]  /*adb20*/  STL [R1+0x110], R133 ;  /* 0x0001108501007387 */ /* 0x000fe20000100800 */
[----:B------:R-:W3:Y:S02]  /*adb30*/  LDL.LU.64 R136, [R1+0x1818] ;  /* 0x0018180001887983 */ /* 0x000ee40000300a00 */
[----:B------:R2:W-:Y:S02]  /*adb40*/  STL [R1+0x1e8], R3 ;  /* 0x0001e80301007387 */ /* 0x0005e40000100800 */
[----:B------:R-:W3:Y:S01]  /*adb50*/  LDL.LU.64 R128, [R1+0x1b60] ;  /* 0x001b600001807983 */ /* 0x000ee20000300a00 */
[----:B--2---:R-:W-:-:S05]  /*adb60*/  IADD3 R3, P0, R144, R132, RZ ;  /* 0x0000008490037210 */ /* 0x004fca0007f1e0ff */
[----:B------:R1:W-:Y:S01]  /*adb70*/  STL [R1+0x250], R3 ;  /* 0x0002500301007387 */ /* 0x0003e20000100800 */
[-C--:B------:R-:W-:Y:S02]  /*adb80*/  IADD3 R135, P1, R140, R132.reuse, RZ ;  /* 0x000000848c877210 */ /* 0x080fe40007f3e0ff */
[-C--:B------:R-:W-:Y:S02]  /*adb90*/  IADD3 R133, P2, R190, R132.reuse, RZ ;  /* 0x00000084be857210 */ /* 0x080fe40007f5e0ff */
[----:B-1----:R-:W-:Y:S01]  /*adba0*/  IADD3 R3, P3, R152, R132, RZ ;  /* 0x0000008498037210 */ /* 0x002fe20007f7e0ff */
[----:B------:R-:W-:Y:S02]  /*adbb0*/  STL [R1+0x2e0], R135 ;  /* 0x0002e08701007387 */ /* 0x000fe40000100800 */
[----:B------:R1:W-:Y:S02]  /*adbc0*/  STL [R1+0x650], R133 ;  /* 0x0006508501007387 */ /* 0x0003e40000100800 */
[----:B------:R2:W-:Y:S01]  /*adbd0*/  STL [R1+0x7d4], R3 ;  /* 0x0007d40301007387 */ /* 0x0005e20000100800 */
[----:B-1----:R-:W-:-:S03]  /*adbe0*/  IADD3.X R133, R145, R2, RZ, P0, !PT ;  /* 0x0000000291857210 */ /* 0x002fc600007fe4ff */
[----:B------:R-:W5:Y:S01]  /*adbf0*/  LDL.LU.64 R144, [R1+0x1ae8] ;  /* 0x001ae80001907983 */ /* 0x000f620000300a00 */
[--C-:B--2---:R-:W-:Y:S02]  /*adc00*/  IMAD.X R3, R141, 0x1, R2.reuse, P1 ;  /* 0x000000018d037824 */ /* 0x104fe400008e0602 */
[----:B------:R1:W-:Y:S02]  /*adc10*/  STL [R1+0x248], R133 ;  /* 0x0002488501007387 */ /* 0x0003e40000100800 */
[----:B------:R-:W2:Y:S01]  /*adc20*/  LDL.LU.64 R140, [R1+0x1a68] ;  /* 0x001a6800018c7983 */ /* 0x000ea20000300a00 */
[----:B------:R4:W-:Y:S01]  /*adc30*/  STL [R1+0x2c8], R3 ;  /* 0x0002c80301007387 */ /* 0x0009e20000100800 */
[----:B------:R-:W2:Y:S02]  /*adc40*/  LDL.LU.64 R162, [R1+0x19f8] ;  /* 0x0019f80001a27983 */ /* 0x000ea40000300a00 */
[----:B------:R-:W2:Y:S02]  /*adc50*/  LDL.LU.64 R156, [R1+0x1988] ;  /* 0x00198800019c7983 */ /* 0x000ea40000300a00 */
[----:B-1----:R-:W-:Y:S01]  /*adc60*/  IMAD.X R133, R191, 0x1, R2, P2 ;  /* 0x00000001bf857824 */ /* 0x002fe200010e0602 */
[----:B----4-:R-:W-:-:S02]  /*adc70*/  IADD3.X R3, R153, R2, RZ, P3, !PT ;  /* 0x0000000299037210 */ /* 0x010fc40001ffe4ff */
[-C--:B------:R-:W-:Y:S02]  /*adc80*/  IADD3 R135, P0, R148, R132.reuse, RZ ;  /* 0x0000008494877210 */ /* 0x080fe40007f1e0ff */
[----:B------:R3:W-:Y:S01]  /*adc90*/  STL [R1+0x648], R133 ;  /* 0x0006488501007387 */ /* 0x0007e20000100800 */
[----:B------:R1:W-:Y:S03]  /*adca0*/  STL [R1+0x7cc], R3 ;  /* 0x0007cc0301007387 */ /* 0x0003e60000100800 */
[----:B------:R4:W-:Y:S01]  /*adcb0*/  STL [R1+0x870], R135 ;  /* 0x0008708701007387 */ /* 0x0009e20000100800 */
[-C--:B---3--:R-:W-:Y:S02]  /*adcc0*/  IADD3 R133, P1, R136, R132.reuse, RZ ;  /* 0x0000008488857210 */ /* 0x088fe40007f3e0ff */
[----:B-1----:R-:W-:Y:S01]  /*adcd0*/  IADD3 R3, P2, R128, R132, RZ ;  /* 0x0000008480037210 */ /* 0x002fe20007f5e0ff */
[----:B----4-:R-:W-:-:S02]  /*adce0*/  IMAD.X R135, R149, 0x1, R2, P0 ;  /* 0x0000000195877824 */ /* 0x010fc400000e0602 */
[----:B------:R1:W-:Y:S02]  /*adcf0*/  STL [R1+0x908], R133 ;  /* 0x0009088501007387 */ /* 0x0003e40000100800 */
[----:B------:R3:W-:Y:S02]  /*add00*/  STL [R1+0x10c], R3 ;  /* 0x00010c0301007387 */ /* 0x0007e40000100800 */
[----:B------:R-:W-:Y:S01]  /*add10*/  STL [R1+0x868], R135 ;  /* 0x0008688701007387 */ /* 0x000fe20000100800 */
[----:B------:R-:W4:Y:S02]  /*add20*/  LDL.LU.64 R148, [R1+0x1918] ;  /* 0x0019180001947983 */ /* 0x000f240000300a00 */
[----:B-1----:R-:W-:Y:S01]  /*add30*/  IMAD.X R133, R137, 0x1, R2, P1 ;  /* 0x0000000189857824 */ /* 0x002fe200008e0602 */
[----:B---3--:R-:W-:-:S04]  /*add40*/  IADD3.X R3, R129, R2, RZ, P2, !PT ;  /* 0x0000000281037210 */ /* 0x008fc800017fe4ff */
[----:B------:R-:W-:Y:S01]  /*add50*/  STL [R1+0x900], R133 ;  /* 0x0009008501007387 */ /* 0x000fe20000100800 */
[----:B------:R-:W3:Y:S02]  /*add60*/  LDL.LU.64 R136, [R1+0x1898] ;  /* 0x0018980001887983 */ /* 0x000ee40000300a00 */
[----:B------:R5:W-:Y:S02]  /*add70*/  STL [R1+0x108], R3 ;  /* 0x0001080301007387 */ /* 0x000be40000100800 */
[----:B------:R-:W3:Y:S01]  /*add80*/  LDL.LU.64 R128, [R1+0x1830] ;  /* 0x0018300001807983 */ /* 0x000ee20000300a00 */
[-C--:B-----5:R-:W-:Y:S02]  /*add90*/  IADD3 R3, P0, R144, R132.reuse, RZ ;  /* 0x0000008490037210 */ /* 0x0a0fe40007f1e0ff */
[----:B--2---:R-:W-:-:S03]  /*adda0*/  IADD3 R135, P1, R140, R132, RZ ;  /* 0x000000848c877210 */ /* 0x004fc60007f3e0ff */
[----:B------:R1:W-:Y:S01]  /*addb0*/  STL [R1+0x1e0], R3 ;  /* 0x0001e00301007387 */ /* 0x0003e20000100800 */
[-C--:B------:R-:W-:Y:S01]  /*addc0*/  IADD3 R133, P2, R162, R132.reuse, RZ ;  /* 0x00000084a2857210 */ /* 0x080fe20007f5e0ff */
[----:B------:R-:W-:Y:S04]  /*addd0*/  STL [R1+0x240], R135 ;  /* 0x0002408701007387 */ /* 0x000fe80000100800 */
[----:B------:R2:W-:Y:S01]  /*adde0*/  STL [R1+0x2c0], R133 ;  /* 0x0002c08501007387 */ /* 0x0005e20000100800 */
[----:B-1----:R-:W-:-:S05]  /*addf0*/  IADD3 R3, P3, R156, R132, RZ ;  /* 0x000000849c037210 */ /* 0x002fca0007f7e0ff */
[----:B------:R1:W-:Y:S01]  /*ade00*/  STL [R1+0x644], R3 ;  /* 0x0006440301007387 */ /* 0x0003e20000100800 */
[----:B--2---:R-:W-:-:S03]  /*ade10*/  IMAD.X R133, R145, 0x1, R2, P0 ;  /* 0x0000000191857824 */ /* 0x004fc600000e0602 */
[----:B------:R-:W2:Y:S02]  /*ade20*/  LDL.LU.64 R144, [R1+0x1b68] ;  /* 0x001b680001907983 */ /* 0x000ea40000300a00 */
[----:B------:R5:W-:Y:S02]  /*ade30*/  STL [R1+0x1d0], R133 ;  /* 0x0001d08501007387 */ /* 0x000be40000100800 */
[----:B-1----:R-:W-:Y:S02]  /*ade40*/  IMAD.X R3, R141, 0x1, R2, P1 ;  /* 0x000000018d037824 */ /* 0x002fe400008e0602 */
[----:B------:R-:W2:Y:S03]  /*ade50*/  LDL.LU.64 R140, [R1+0x1af0] ;  /* 0x001af000018c7983 */ /* 0x000ea60000300a00 */
[----:B------:R1:W-:Y:S02]  /*ade60*/  STL [R1+0x238], R3 ;  /* 0x0002380301007387 */ /* 0x0003e40000100800 */
[----:B------:R-:W2:Y:S02]  /*ade70*/  LDL.LU.64 R190, [R1+0x1a78] ;  /* 0x001a780001be7983 */ /* 0x000ea40000300a00 */
[----:B------:R-:W2:Y:S01]  /*ade80*/  LDL.LU.64 R152, [R1+0x1a08] ;  /* 0x001a080001987983 */ /* 0x000ea20000300a00 */
[----:B-----5:R-:W-:-:S02]  /*ade90*/  IADD3.X R133, R163, R2, RZ, P2, !PT ;  /* 0x00000002a3857210 */ /* 0x020fc400017fe4ff */
[-C--:B----4-:R-:W-:Y:S01]  /*adea0*/  IADD3 R135, P0, R148, R132.reuse, RZ ;  /* 0x0000008494877210 */ /* 0x090fe20007f1e0ff */
[--C-:B-1----:R-:W-:Y:S02]  /*adeb0*/  IMAD.X R3, R157, 0x1, R2.reuse, P3 ;  /* 0x000000019d037824 */ /* 0x102fe400018e0602 */
[----:B------:R3:W-:Y:S04]  /*adec0*/  STL [R1+0x2b8], R133 ;  /* 0x0002b88501007387 */ /* 0x0007e80000100800 */
[----:B------:R1:W-:Y:S01]  /*aded0*/  STL [R1+0x37c], R3 ;  /* 0x00037c0301007387 */ /* 0x0003e20000100800 */
[----:B------:R4:W-:Y:S01]  /*adee0*/  STL [R1+0x7c0], R135 ;  /* 0x0007c08701007387 */ /* 0x0009e20000100800 */
[-C--:B---3--:R-:W-:Y:S02]  /*adef0*/  IADD3 R133, P1, R136, R132.reuse, RZ ;  /* 0x0000008488857210 */ /* 0x088fe40007f3e0ff */
[----:B-1----:R-:W-:Y:S01]  /*adf00*/  IADD3 R3, P2, R128, R132, RZ ;  /* 0x0000008480037210 */ /* 0x002fe20007f5e0ff */
[----:B----4-:R-:W-:-:S02]  /*adf10*/  IMAD.X R135, R149, 0x1, R2, P0 ;  /* 0x0000000195877824 */ /* 0x010fc400000e0602 */
[----:B------:R1:W-:Y:S02]  /*adf20*/  STL [R1+0x860], R133 ;  /* 0x0008608501007387 */ /* 0x0003e40000100800 */
[----:B------:R3:W-:Y:S02]  /*adf30*/  STL [R1+0x8f8], R3 ;  /* 0x0008f80301007387 */ /* 0x0007e40000100800 */
[----:B------:R-:W-:Y:S01]  /*adf40*/  STL [R1+0x7b8], R135 ;  /* 0x0007b88701007387 */ /* 0x000fe20000100800 */
[----:B------:R-:W4:Y:S01]  /*adf50*/  LDL.LU.64 R148, [R1+0x1998] ;  /* 0x0019980001947983 */ /* 0x000f220000300a00 */
[----:B-1----:R-:W-:Y:S01]  /*adf60*/  IADD3.X R133, R137, R2, RZ, P1, !PT ;  /* 0x0000000289857210 */ /* 0x002fe20000ffe4ff */
[----:B---3--:R-:W-:-:S04]  /*adf70*/  IMAD.X R3, R129, 0x1, R2, P2 ;  /* 0x0000000181037824 */ /* 0x008fc800010e0602 */
[----:B------:R-:W-:Y:S01]  /*adf80*/  STL [R1+0x858], R133 ;  /* 0x0008588501007387 */ /* 0x000fe20000100800 */
[----:B------:R-:W3:Y:S02]  /*adf90*/  LDL.LU.64 R136, [R1+0x1928] ;  /* 0x0019280001887983 */ /* 0x000ee40000300a00 */
[----:B------:R2:W-:Y:S02]  /*adfa0*/  STL [R1+0x8f0], R3 ;  /* 0x0008f00301007387 */ /* 0x0005e40000100800 */
[----:B------:R-:W3:Y:S01]  /*adfb0*/  LDL.LU.64 R128, [R1+0x18b0] ;  /* 0x0018b00001807983 */ /* 0x000ee20000300a00 */
[----:B--2---:R-:W-:-:S05]  /*adfc0*/  IADD3 R3, P0, R144, R132, RZ ;  /* 0x0000008490037210 */ /* 0x004fca0007f1e0ff */
[----:B------:R1:W-:Y:S01]  /*adfd0*/  STL [R1+0x104], R3 ;  /* 0x0001040301007387 */ /* 0x0003e20000100800 */
[-C--:B------:R-:W-:Y:S02]  /*adfe0*/  IADD3 R135, P1, R140, R132.reuse, RZ ;  /* 0x000000848c877210 */ /* 0x080fe40007f3e0ff */
[----:B------:R-:W-:-:S03]  /*adff0*/  IADD3 R133, P2, R190, R132, RZ ;  /* 0x00000084be857210 */ /* 0x000fc60007f5e0ff */
[----:B------:R-:W-:Y:S01]  /*ae000*/  STL [R1+0x1b4], R135 ;  /* 0x0001b48701007387 */ /* 0x000fe20000100800 */
[----:B-1----:R-:W-:-:S03]  /*ae010*/  IADD3 R3, P3, R152, R132, RZ ;  /* 0x0000008498037210 */ /* 0x002fc60007f7e0ff */
[----:B------:R1:W-:Y:S04]  /*ae020*/  STL [R1+0x230], R133 ;  /* 0x0002308501007387 */ /* 0x0003e80000100800 */
[----:B------:R2:W-:Y:S01]  /*ae030*/  STL [R1+0x2b4], R3 ;  /* 0x0002b40301007387 */ /* 0x0005e20000100800 */
[----:B-1----:R-:W-:-:S03]  /*ae040*/  IMAD.X R133, R145, 0x1, R2, P0 ;  /* 0x0000000191857824 */ /* 0x002fc600000e0602 */
[----:B------:R-:W5:Y:S01]  /*ae050*/  LDL.LU.64 R144, [R1+0x1848] ;  /* 0x0018480001907983 */ /* 0x000f620000300a00 */
[----:B--2---:R-:W-:Y:S01]  /*ae060*/  IADD3.X R3, R141, R2, RZ, P1, !PT ;  /* 0x000000028d037210 */ /* 0x004fe20000ffe4ff */
[----:B------:R1:W-:Y:S02]  /*ae070*/  STL [R1+0x100], R133 ;  /* 0x0001008501007387 */ /* 0x0003e40000100800 */
[----:B------:R-:W2:Y:S02]  /*ae080*/  LDL.LU.64 R140, [R1+0x1b70] ;  /* 0x001b7000018c7983 */ /* 0x000ea40000300a00 */
[----:B------:R4:W-:Y:S02]  /*ae090*/  STL [R1+0x1a0], R3 ;  /* 0x0001a00301007387 */ /* 0x0009e40000100800 */
[----:B------:R-:W2:Y:S02]  /*ae0a0*/  LDL.LU.64 R162, [R1+0x1af8] ;  /* 0x001af80001a27983 */ /* 0x000ea40000300a00 */
[----:B------:R-:W2:Y:S02]  /*ae0b0*/  LDL.LU.64 R156, [R1+0x1a88] ;  /* 0x001a8800019c7983 */ /* 0x000ea40000300a00 */
[----:B-1----:R-:W-:-:S02]  /*ae0c0*/  IMAD.X R133, R191, 0x1, R2, P2 ;  /* 0x00000001bf857824 */ /* 0x002fc400010e0602 */
[----:B----4-:R-:W-:Y:S01]  /*ae0d0*/  IMAD.X R3, R153, 0x1, R2, P3 ;  /* 0x0000000199037824 */ /* 0x010fe200018e0602 */
[-C--:B------:R-:W-:Y:S02]  /*ae0e0*/  IADD3 R135, P0, R148, R132.reuse, RZ ;  /* 0x0000008494877210 */ /* 0x080fe40007f1e0ff */
[----:B------:R3:W-:Y:S02]  /*ae0f0*/  STL [R1+0x228], R133 ;  /* 0x0002288501007387 */ /* 0x0007e40000100800 */
[----:B------:R1:W-:Y:S02]  /*ae100*/  STL [R1+0x2ac], R3 ;  /* 0x0002ac0301007387 */ /* 0x0003e40000100800 */
[----:B------:R4:W-:Y:S01]  /*ae110*/  STL [R1+0x370], R135 ;  /* 0x0003708701007387 */ /* 0x0009e20000100800 */
[-C--:B---3--:R-:W-:Y:S02]  /*ae120*/  IADD3 R133, P1, R136, R132.reuse, RZ ;  /* 0x0000008488857210 */ /* 0x088fe40007f3e0ff */
[----:B-1----:R-:W-:-:S02]  /*ae130*/  IADD3 R3, P2, R128, R132, RZ ;  /* 0x0000008480037210 */ /* 0x002fc40007f5e0ff */
[----:B----4-:R-:W-:Y:S01]  /*ae140*/  IADD3.X R135, R149, R2, RZ, P0, !PT ;  /* 0x0000000295877210 */ /* 0x010fe200007fe4ff */
[----:B------:R1:W-:Y:S02]  /*ae150*/  STL [R1+0x7b0], R133 ;  /* 0x0007b08501007387 */ /* 0x0003e40000100800 */
[----:B------:R3:W-:Y:S02]  /*ae160*/  STL [R1+0x850], R3 ;  /* 0x0008500301007387 */ /* 0x0007e40000100800 */
[----:B------:R-:W-:Y:S02]  /*ae170*/  STL [R1+0x358], R135 ;  /* 0x0003588701007387 */ /* 0x000fe40000100800 */
[----:B------:R-:W4:Y:S02]  /*ae180*/  LDL.LU.64 R152, [R1+0x1a20] ;  /* 0x001a200001987983 */ /* 0x000f240000300a00 */
[--C-:B-1----:R-:W-:Y:S02]  /*ae190*/  IMAD.X R133, R137, 0x1, R2.reuse, P1 ;  /* 0x0000000189857824 */ /* 0x102fe400008e0602 */
[----:B---3--:R-:W-:-:S03]  /*ae1a0*/  IMAD.X R3, R129, 0x1, R2, P2 ;  /* 0x0000000181037824 */ /* 0x008fc600010e0602 */
[----:B------:R-:W-:Y:S01]  /*ae1b0*/  STL [R1+0x7a8], R133 ;  /* 0x0007a88501007387 */ /* 0x000fe20000100800 */
[----:B------:R-:W3:Y:S02]  /*ae1c0*/  LDL.LU.64 R136, [R1+0x19b0] ;  /* 0x0019b00001887983 */ /* 0x000ee40000300a00 */
[----:B------:R5:W-:Y:S02]  /*ae1d0*/  STL [R1+0x848], R3 ;  /* 0x0008480301007387 */ /* 0x000be40000100800 */
[----:B------:R-:W3:Y:S01]  /*ae1e0*/  LDL.LU.64 R128, [R1+0x1938] ;  /* 0x0019380001807983 */ /* 0x000ee20000300a00 */
[-C--:B-----5:R-:W-:Y:S02]  /*ae1f0*/  IADD3 R3, P0, R144, R132.reuse, RZ ;  /* 0x0000008490037210 */ /* 0x0a0fe40007f1e0ff */
[----:B--2---:R-:W-:-:S03]  /*ae200*/  IADD3 R135, P1, R140, R132, RZ ;  /* 0x000000848c877210 */ /* 0x004fc60007f3e0ff */
[----:B------:R1:W-:Y:S01]  /*ae210*/  STL [R1+0x8d8], R3 ;  /* 0x0008d80301007387 */ /* 0x0003e20000100800 */
[----:B------:R-:W-:-:S03]  /*ae220*/  IADD3 R133, P2, R162, R132, RZ ;  /* 0x00000084a2857210 */ /* 0x000fc60007f5e0ff */
[----:B------:R-:W-:Y:S02]  /*ae230*/  STL [R1+0xec], R135 ;  /* 0x0000ec8701007387 */ /* 0x000fe40000100800 */
[----:B------:R2:W-:Y:S01]  /*ae240*/  STL [R1+0x194], R133 ;  /* 0x0001948501007387 */ /* 0x0005e20000100800 */
[----:B-1----:R-:W-:Y:S02]  /*ae250*/  IADD3 R3, P3, R156, R132, RZ ;  /* 0x000000849c037210 */ /* 0x002fe40007f7e0ff */
[----:B--2---:R-:W-:-:S03]  /*ae260*/  IADD3.X R133, R145, R2, RZ, P0, !PT ;  /* 0x0000000291857210 */ /* 0x004fc600007fe4ff */
[----:B------:R1:W-:Y:S01]  /*ae270*/  STL [R1+0x224], R3 ;  /* 0x0002240301007387 */ /* 0x0003e20000100800 */
[----:B------:R-:W2:Y:S03]  /*ae280*/  LDL.LU.64 R148, [R1+0x18d0] ;  /* 0x0018d00001947983 */ /* 0x000ea60000300a00 */
[----:B------:R5:W-:Y:S01]  /*ae290*/  STL [R1+0x8d0], R133 ;  /* 0x0008d08501007387 */ /* 0x000be20000100800 */
[----:B------:R-:W2:Y:S02]  /*ae2a0*/  LDL.LU.64 R144, [R1+0x1868] ;  /* 0x0018680001907983 */ /* 0x000ea40000300a00 */
[----:B-1----:R-:W-:-:S05]  /*ae2b0*/  IMAD.X R3, R141, 0x1, R2, P1 ;  /* 0x000000018d037824 */ /* 0x002fca00008e0602 */
[----:B------:R1:W-:Y:S01]  /*ae2c0*/  STL [R1+0xe8], R3 ;  /* 0x0000e80301007387 */ /* 0x0003e20000100800 */
[----:B------:R-:W2:Y:S02]  /*ae2d0*/  LDL.LU.64 R190, [R1+0x1b78] ;  /* 0x001b780001be7983 */ /* 0x000ea40000300a00 */
[----:B------:R-:W2:Y:S02]  /*ae2e0*/  LDL.LU.64 R140, [R1+0x1b00] ;  /* 0x001b0000018c7983 */ /* 0x000ea40000300a00 */
[----:B-----5:R-:W-:Y:S01]  /*ae2f0*/  IMAD.X R133, R163, 0x1, R2, P2 ;  /* 0x00000001a3857824 */ /* 0x020fe200010e0602 */
[----:B----4-:R-:W-:Y:S02]  /*ae300*/  IADD3 R135, P0, R152, R132, RZ ;  /* 0x0000008498877210 */ /* 0x010fe40007f1e0ff */
[----:B-1----:R-:W-:Y:S02]  /*ae310*/  IADD3.X R3, R157, R2, RZ, P3, !PT ;  /* 0x000000029d037210 */ /* 0x002fe40001ffe4ff */
[----:B------:R3:W-:Y:S04]  /*ae320*/  STL [R1+0x164], R133 ;  /* 0x0001648501007387 */ /* 0x0007e80000100800 */
[----:B------:R1:W-:Y:S01]  /*ae330*/  STL [R1+0x21c], R3 ;  /* 0x00021c0301007387 */ /* 0x0003e20000100800 */
[----:B------:R4:W-:Y:S01]  /*ae340*/  STL [R1+0x2a0], R135 ;  /* 0x0002a08701007387 */ /* 0x0009e20000100800 */
[----:B---3--:R-:W-:-:S02]  /*ae350*/  IADD3 R133, P1, R136, R132, RZ ;  /* 0x0000008488857210 */ /* 0x008fc40007f3e0ff */
[----:B-1----:R-:W-:Y:S01]  /*ae360*/  IADD3 R3, P2, R128, R132, RZ ;  /* 0x0000008480037210 */ /* 0x002fe20007f5e0ff */
[--C-:B----4-:R-:W-:Y:S02]  /*ae370*/  IMAD.X R135, R153, 0x1, R2.reuse, P0 ;  /* 0x0000000199877824 */ /* 0x110fe400000e0602 */
[----:B------:R1:W-:Y:S02]  /*ae380*/  STL [R1+0x350], R133 ;  /* 0x0003508501007387 */ /* 0x0003e40000100800 */
[----:B------:R3:W-:Y:S02]  /*ae390*/  STL [R1+0x7a0], R3 ;  /* 0x0007a00301007387 */ /* 0x0007e40000100800 */
[----:B------:R-:W-:Y:S01]  /*ae3a0*/  STL [R1+0x294], R135 ;  /* 0x0002948701007387 */ /* 0x000fe20000100800 */
[----:B-1----:R-:W-:Y:S01]  /*ae3b0*/  IMAD.X R133, R137, 0x1, R2, P1 ;  /* 0x0000000189857824 */ /* 0x002fe200008e0602 */
[----:B---3--:R-:W-:Y:S02]  /*ae3c0*/  IADD3.X R3, R129, R2, RZ, P2, !PT ;  /* 0x0000000281037210 */ /* 0x008fe400017fe4ff */
[----:B------:R-:W3:Y:S02]  /*ae3d0*/  LDL.LU.64 R136, [R1+0x1a98] ;  /* 0x001a980001887983 */ /* 0x000ee40000300a00 */
[----:B------:R-:W-:Y:S02]  /*ae3e0*/  STL [R1+0x348], R133 ;  /* 0x0003488501007387 */ /* 0x000fe40000100800 */
[----:B------:R-:W4:Y:S01]  /*ae3f0*/  LDL.LU.64 R162, [R1+0x1a30] ;  /* 0x001a300001a27983 */ /* 0x000f220000300a00 */
[----:B------:R2:W-:Y:S01]  /*ae400*/  STL [R1+0x798], R3 ;  /* 0x0007980301007387 */ /* 0x0005e20000100800 */
[----:B------:R-:W4:Y:S01]  /*ae410*/  LDL.LU.64 R128, [R1+0x19c0] ;  /* 0x0019c00001807983 */ /* 0x000f220000300a00 */
[----:B--2---:R-:W-:-:S02]  /*ae420*/  IADD3 R3, P0, R148, R132, RZ ;  /* 0x0000008494037210 */ /* 0x004fc40007f1e0ff */
[----:B------:R-:W-:-:S03]  /*ae430*/  IADD3 R135, P1, R144, R132, RZ ;  /* 0x0000008490877210 */ /* 0x000fc60007f3e0ff */
[----:B------:R1:W-:Y:S04]  /*ae440*/  STL [R1+0x840], R3 ;  /* 0x0008400301007387 */ /* 0x0003e80000100800 */
[----:B------:R-:W-:Y:S01]  /*ae450*/  STL [R1+0x8c8], R135 ;  /* 0x0008c88701007387 */ /* 0x000fe20000100800 */
[-C--:B------:R-:W-:Y:S02]  /*ae460*/  IADD3 R133, P2, R190, R132.reuse, RZ ;  /* 0x00000084be857210 */ /* 0x080fe40007f5e0ff */
[----:B-1----:R-:W-:-:S03]  /*ae470*/  IADD3 R3, P3, R140, R132, RZ ;  /* 0x000000848c037210 */ /* 0x002fc60007f7e0ff */
[----:B------:R1:W-:Y:S02]  /*ae480*/  STL [R1+0xe4], R133 ;  /* 0x0000e48501007387 */ /* 0x0003e40000100800 */
[----:B------:R2:W-:Y:S02]  /*ae490*/  STL [R1+0x154], R3 ;  /* 0x0001540301007387 */ /* 0x0005e40000100800 */
[----:B------:R-:W5:Y:S02]  /*ae4a0*/  LDL.LU.64 R156, [R1+0x1950] ;  /* 0x00195000019c7983 */ /* 0x000f640000300a00 */
[--C-:B-1----:R-:W-:Y:S02]  /*ae4b0*/  IMAD.X R133, R149, 0x1, R2.reuse, P0 ;  /* 0x0000000195857824 */ /* 0x102fe400000e0602 */
[----:B--2---:R-:W-:-:S03]  /*ae4c0*/  IMAD.X R3, R145, 0x1, R2, P1 ;  /* 0x0000000191037824 */ /* 0x004fc600008e0602 */
[----:B------:R1:W-:Y:S01]  /*ae4d0*/  STL [R1+0x814], R133 ;  /* 0x0008148501007387 */ /* 0x0003e20000100800 */
[----:B------:R-:W2:Y:S02]  /*ae4e0*/  LDL.LU.64 R152, [R1+0x18e8] ;  /* 0x0018e80001987983 */ /* 0x000ea40000300a00 */
[----:B------:R1:W-:Y:S02]  /*ae4f0*/  STL [R1+0x8bc], R3 ;  /* 0x0008bc0301007387 */ /* 0x0003e40000100800 */
[----:B------:R-:W2:Y:S01]  /*ae500*/  LDL.LU.64 R148, [R1+0x1880] ;  /* 0x0018800001947983 */ /* 0x000ea20000300a00 */
[----:B------:R-:W2:Y:S01]  /*ae510*/  LDL.LU.64 R144, [R1+0x1b80] ;  /* 0x001b800001907983 */ /* 0x000ea20000300a00 */
[----:B-1----:R-:W-:Y:S01]  /*ae520*/  IMAD.X R133, R141, 0x1, R2, P3 ;  /* 0x000000018d857824 */ /* 0x002fe200018e0602 */
[----:B------:R-:W-:-:S05]  /*ae530*/  IADD3.X R3, R191, R2, RZ, P2, !PT ;  /* 0x00000002bf037210 */ /* 0x000fca00017fe4ff */
[----:B------:R4:W-:Y:S01]  /*ae540*/  STL [R1+0xe0], R3 ;  /* 0x0000e00301007387 */ /* 0x0009e20000100800 */
[-C--:B---3--:R-:W-:Y:S01]  /*ae550*/  IADD3 R135, P0, R136, R132.reuse, RZ ;  /* 0x0000008488877210 */ /* 0x088fe20007f1e0ff */
[----:B------:R1:W-:Y:S04]  /*ae560*/  STL [R1+0x150], R133 ;  /* 0x0001508501007387 */ /* 0x0003e80000100800 */
[----:B------:R-:W-:Y:S01]  /*ae570*/  STL [R1+0x210], R135 ;  /* 0x0002108701007387 */ /* 0x000fe20000100800 */
[-C--:B----4-:R-:W-:Y:S02]  /*ae580*/  IADD3 R3, P1, R162, R132.reuse, RZ ;  /* 0x00000084a2037210 */ /* 0x090fe40007f3e0ff */
[----:B-1----:R-:W-:-:S03]  /*ae590*/  IADD3 R133, P2, R128, R132, RZ ;  /* 0x0000008480857210 */ /* 0x002fc60007f5e0ff */
[----:B------:R1:W-:Y:S02]  /*ae5a0*/  STL [R1+0x28c], R3 ;  /* 0x00028c0301007387 */ /* 0x0003e40000100800 */
[----:B------:R3:W-:Y:S02]  /*ae5b0*/  STL [R1+0x340], R133 ;  /* 0x0003408501007387 */ /* 0x0007e40000100800 */
[----:B------:R-:W4:Y:S02]  /*ae5c0*/  LDL.LU.64 R140, [R1+0x1b08] ;  /* 0x001b0800018c7983 */ /* 0x000f240000300a00 */
[--C-:B-1----:R-:W-:Y:S02]  /*ae5d0*/  IMAD.X R3, R137, 0x1, R2.reuse, P0 ;  /* 0x0000000189037824 */ /* 0x102fe400000e0602 */
[----:B------:R-:W4:Y:S03]  /*ae5e0*/  LDL.LU.64 R136, [R1+0x1aa8] ;  /* 0x001aa80001887983 */ /* 0x000f260000300a00 */
[----:B------:R1:W-:Y:S02]  /*ae5f0*/  STL [R1+0x208], R3 ;  /* 0x0002080301007387 */ /* 0x0003e40000100800 */
[----:B---3--:R-:W-:-:S02]  /*ae600*/  IMAD.X R133, R129, 0x1, R2, P2 ;  /* 0x0000000181857824 */ /* 0x008fc400010e0602 */
[----:B------:R-:W3:Y:S01]  /*ae610*/  LDL.LU.64 R128, [R1+0x1a40] ;  /* 0x001a400001807983 */ /* 0x000ee20000300a00 */
[----:B-1----:R-:W-:-:S05]  /*ae620*/  IADD3.X R3, R163, R2, RZ, P1, !PT ;  /* 0x00000002a3037210 */ /* 0x002fca0000ffe4ff */
[----:B------:R5:W-:Y:S01]  /*ae630*/  STL [R1+0x280], R3 ;  /* 0x0002800301007387 */ /* 0x000be20000100800 */
[----:B------:R1:W-:Y:S01]  /*ae640*/  STL [R1+0x334], R133 ;  /* 0x0003348501007387 */ /* 0x0003e20000100800 */
        /* <DEDUP_REMOVED lines=16> */
[----:B------:R-:W-:Y:S01]  /*ae750*/  IMAD.MOV.U32 R252, RZ, RZ, c[0x0][0x188] ;  /* 0x00006200fffc7624 */ /* 0x000fe200078e00ff */
[----:B------:R-:W-:Y:S04]  /*ae760*/  LDS R234, [R161+0x32700] ;  /* 0x03270000a1ea7984 */ /* 0x000fe80000000800 */
[----:B------:R-:W-:Y:S01]  /*ae770*/  LDS R235, [R189+0x32700] ;  /* 0x03270000bdeb7984 */ /* 0x000fe20000000800 */
[----:B-----5:R-:W-:-:S05]  /*ae780*/  IADD3 R3, P0, R156, R132, RZ ;  /* 0x000000849c037210 */ /* 0x020fca0007f1e0ff */
[----:B------:R5:W-:Y:S01]  /*ae790*/  STL [R1+0x78c], R3 ;  /* 0x00078c0301007387 */ /* 0x000be20000100800 */
[-C--:B--2---:R-:W-:Y:S02]  /*ae7a0*/  IADD3 R135, P1, R152, R132.reuse, RZ ;  /* 0x0000008498877210 */ /* 0x084fe40007f3e0ff */
[-C--:B-1----:R-:W-:Y:S02]  /*ae7b0*/  IADD3 R133, P2, R148, R132.reuse, RZ ;  /* 0x0000008494857210 */ /* 0x082fe40007f5e0ff */
[----:B-----5:R-:W-:Y:S01]  /*ae7c0*/  IADD3 R3, P3, R144, R132, RZ ;  /* 0x0000008490037210 */ /* 0x020fe20007f7e0ff */
[----:B------:R1:W-:Y:S02]  /*ae7d0*/  STL [R1+0x80c], R135 ;  /* 0x00080c8701007387 */ /* 0x0003e40000100800 */
[----:B------:R2:W-:Y:S02]  /*ae7e0*/  STL [R1+0x8b4], R133 ;  /* 0x0008b48501007387 */ /* 0x0005e40000100800 */
[----:B------:R5:W-:Y:S02]  /*ae7f0*/  STL [R1+0xdc], R3 ;  /* 0x0000dc0301007387 */ /* 0x000be40000100800 */
[----:B-1----:R-:W-:Y:S01]  /*ae800*/  IMAD.X R135, R157, 0x1, R2, P0 ;  /* 0x000000019d877824 */ /* 0x002fe200000e0602 */
[----:B--2---:R-:W-:-:S04]  /*ae810*/  IADD3.X R133, R153, R2, RZ, P1, !PT ;  /* 0x0000000299857210 */ /* 0x004fc80000ffe4ff */
[----:B------:R1:W-:Y:S01]  /*ae820*/  STL [R1+0x778], R135 ;  /* 0x0007788701007387 */ /* 0x0003e20000100800 */
[----:B------:R-:W2:Y:S02]  /*ae830*/  LDL.LU.64 R232, [R1+0x19d0] ;  /* 0x0019d00001e87983 */ /* 0x000ea40000300a00 */
[--C-:B-----5:R-:W-:Y:S02]  /*ae840*/  IMAD.X R3, R149, 0x1, R2.reuse, P2 ;  /* 0x0000000195037824 */ /* 0x120fe400010e0602 */
[----:B------:R4:W-:Y:S01]  /*ae850*/  STL [R1+0x800], R133 ;  /* 0x0008008501007387 */ /* 0x0009e20000100800 */
[----:B------:R-:W5:Y:S02]  /*ae860*/  LDL.LU.64 R148, [R1+0x1968] ;  /* 0x0019680001947983 */ /* 0x000f640000300a00 */
[----:B------:R4:W-:Y:S02]  /*ae870*/  STL [R1+0x898], R3 ;  /* 0x0008980301007387 */ /* 0x0009e40000100800 */
[----:B-1----:R-:W-:Y:S01]  /*ae880*/  IMAD.X R135, R145, 0x1, R2, P3 ;  /* 0x0000000191877824 */ /* 0x002fe200018e0602 */
[----:B----4-:R-:W-:-:S04]  /*ae890*/  IADD3 R133, P0, R140, R132, RZ ;  /* 0x000000848c857210 */ /* 0x010fc80007f1e0ff */
[----:B------:R-:W-:Y:S01]  /*ae8a0*/  STL [R1+0xd8], R135 ;  /* 0x0000d88701007387 */ /* 0x000fe20000100800 */
[----:B------:R-:W4:Y:S03]  /*ae8b0*/  LDL.LU.64 R190, [R1+0x1908] ;  /* 0x0019080001be7983 */ /* 0x000f260000300a00 */
[----:B------:R1:W-:Y:S01]  /*ae8c0*/  STL [R1+0x148], R133 ;  /* 0x0001488501007387 */ /* 0x0003e20000100800 */
[----:B------:R-:W4:Y:S01]  /*ae8d0*/  LDL.LU.64 R162, [R1+0x1b90] ;  /* 0x001b900001a27983 */ /* 0x000f220000300a00 */
[----:B------:R-:W-:-:S05]  /*ae8e0*/  IADD3 R3, P1, R136, R132, RZ ;  /* 0x0000008488037210 */ /* 0x000fca0007f3e0ff */
[----:B------:R3:W-:Y:S01]  /*ae8f0*/  STL [R1+0x200], R3 ;  /* 0x0002000301007387 */ /* 0x0007e20000100800 */
[----:B-1----:R-:W-:Y:S01]  /*ae900*/  IMAD.X R133, R141, 0x1, R2, P0 ;  /* 0x000000018d857824 */ /* 0x002fe200000e0602 */
[----:B---3--:R-:W-:-:S05]  /*ae910*/  IADD3 R3, P2, R128, R132, RZ ;  /* 0x0000008480037210 */ /* 0x008fca0007f5e0ff */
[----:B------:R1:W-:Y:S01]  /*ae920*/  STL [R1+0x27c], R3 ;  /* 0x00027c0301007387 */ /* 0x0003e20000100800 */
[----:B------:R-:W-:Y:S01]  /*ae930*/  IADD3.X R129, R129, R2, RZ, P2, !PT ;  /* 0x0000000281817210 */ /* 0x000fe200017fe4ff */
[----:B------:R-:W-:Y:S02]  /*ae940*/  STL [R1+0x140], R133 ;  /* 0x0001408501007387 */ /* 0x000fe40000100800 */
[----:B-1----:R-:W-:-:S05]  /*ae950*/  IMAD.X R3, R137, 0x1, R2, P1 ;  /* 0x0000000189037824 */ /* 0x002fca00008e0602 */
[----:B------:R5:W-:Y:S01]  /*ae960*/  STL [R1+0x1f8], R3 ;  /* 0x0001f80301007387 */ /* 0x000be20000100800 */
[----:B------:R-:W-:Y:S02]  /*ae970*/  STL [R1+0x268], R129 ;  /* 0x0002688101007387 */ /* 0x000fe40000100800 */
[----:B------:R-:W3:Y:S01]  /*ae980*/  LDL.LU.64 R156, [R1+0x1ba0] ;  /* 0x001ba000019c7983 */ /* 0x000ee20000300a00 */
[-C--:B--2---:R-:W-:Y:S02]  /*ae990*/  IADD3 R128, P0, R232, R132.reuse, RZ ;  /* 0x00000084e8807210 */ /* 0x084fe40007f1e0ff */
[-C--:B-----5:R-:W-:Y:S02]  /*ae9a0*/  IADD3 R3, P1, R148, R132.reuse, RZ ;  /* 0x0000008494037210 */ /* 0x0a0fe40007f3e0ff */
[----:B------:R-:W-:Y:S01]  /*ae9b0*/  IADD3 R145, R160, 0x7f, RZ ;  /* 0x0000007fa0917810 */ /* 0x000fe20007ffe0ff */
[----:B------:R4:W-:Y:S01]  /*ae9c0*/  STL [R1+0x320], R128 ;  /* 0x0003208001007387 */ /* 0x0009e20000100800 */
[----:B------:R-:W2:Y:S02]  /*ae9d0*/  LDL.LU.64 R152, [R1+0x1b98] ;  /* 0x001b980001987983 */ /* 0x000ea40000300a00 */
[----:B------:R1:W-:Y:S02]  /*ae9e0*/  STL [R1+0x770], R3 ;  /* 0x0007700301007387 */ /* 0x0003e40000100800 */
[----:B------:R-:W5:Y:S01]  /*ae9f0*/  LDL.LU.64 R136, [R1+0x1b88] ;  /* 0x001b880001887983 */ /* 0x000f620000300a00 */
[----:B------:R-:W5:Y:S01]  /*aea00*/  LDL R133, [R1+0x17a4] ;  /* 0x0017a40001857983 */ /* 0x000f620000100800 */
[----:B------:R-:W-:Y:S01]  /*aea10*/  HMMA.1688.F32.TF32 R168, R164, R70, R168 ;  /* 0x00000046a4a8723c */ /* 0x000fe200000810a8 */
[----:B------:R-:W-:Y:S01]  /*aea20*/  IMAD.X R135, R233, 0x1, R2, P0 ;  /* 0x00000001e9877824 */ /* 0x000fe200000e0602 */
[----:B------:R-:W-:Y:S01]  /*aea30*/  MOV R188, R223 ;  /* 0x000000df00bc7202 */ /* 0x000fe20000000f00 */
[----:B------:R-:W-:Y:S01]  /*aea40*/  IMAD.MOV.U32 R251, RZ, RZ, R221 ;  /* 0x000000fffffb7224 */ /* 0x000fe200078e00dd */
[----:B------:R-:W-:Y:S01]  /*aea50*/  LDS R223, [R189+0x3a680] ;  /* 0x03a68000bddf7984 */ /* 0x000fe20000000800 */
[----:B----4-:R-:W-:-:S03]  /*aea60*/  IADD3 R128, P2, R190, R132, RZ ;  /* 0x00000084be807210 */ /* 0x010fc60007f5e0ff */
[----:B------:R-:W-:Y:S01]  /*aea70*/  LDS R221, [R189+0x38680] ;  /* 0x03868000bddd7984 */ /* 0x000fe20000000800 */
[----:B-1----:R-:W-:-:S03]  /*aea80*/  IADD3 R3, P3, R162, R132, RZ ;  /* 0x00000084a2037210 */ /* 0x002fc60007f7e0ff */
[----:B------:R-:W-:Y:S04]  /*aea90*/  LDS R164, [R161+0x38700] ;  /* 0x03870000a1a47984 */ /* 0x000fe80000000800 */
[----:B------:R-:W-:Y:S01]  /*aeaa0*/  STL [R1+0x7fc], R128 ;  /* 0x0007fc8001007387 */ /* 0x000fe20000100800 */
[----:B------:R1:W-:Y:S03]  /*aeab0*/  STL [R1+0xd4], R3 ;  /* 0x0000d40301007387 */ /* 0x0003e60000100800 */
[----:B------:R-:W-:Y:S01]  /*aeac0*/  LDS R166, [R161+0x3a700] ;  /* 0x03a70000a1a67984 */ /* 0x000fe20000000800 */
[----:B------:R-:W-:Y:S02]  /*aead0*/  IMAD.SHL.U32 R252, R252, 0x80, RZ ;  /* 0x00000080fcfc7824 */ /* 0x000fe400078e00ff */
[----:B------:R-:W-:-:S02]  /*aeae0*/  IMAD.MOV.U32 R243, RZ, RZ, R180 ;  /* 0x000000fffff37224 */ /* 0x000fc400078e00b4 */
[----:B------:R-:W-:Y:S01]  /*aeaf0*/  IMAD.MOV.U32 R241, RZ, RZ, R182 ;  /* 0x000000fffff17224 */ /* 0x000fe200078e00b6 */
[----:B------:R-:W-:Y:S01]  /*aeb00*/  MOV R129, R227 ;  /* 0x000000e300817202 */ /* 0x000fe20000000f00 */
[----:B------:R-:W-:Y:S02]  /*aeb10*/  IMAD.MOV.U32 R144, RZ, RZ, R225 ;  /* 0x000000ffff907224 */ /* 0x000fe400078e00e1 */
[----:B------:R-:W-:Y:S01]  /*aeb20*/  IMAD.MOV.U32 R140, RZ, RZ, R226 ;  /* 0x000000ffff8c7224 */ /* 0x000fe200078e00e2 */
[----:B------:R-:W-:Y:S01]  /*aeb30*/  MOV R242, R181 ;  /* 0x000000b500f27202 */ /* 0x000fe20000000f00 */
[----:B------:R-:W-:Y:S01]  /*aeb40*/  IMAD.MOV.U32 R240, RZ, RZ, R183 ;  /* 0x000000fffff07224 */ /* 0x000fe200078e00b7 */
[----:B-1----:R-:W-:Y:S01]  /*aeb50*/  IADD3.X R3, R149, R2, RZ, P1, !PT ;  /* 0x0000000295037210 */ /* 0x002fe20000ffe4ff */
[----:B------:R-:W-:Y:S01]  /*aeb60*/  IMAD.MOV.U32 R249, RZ, RZ, R230 ;  /* 0x000000fffff97224 */ /* 0x000fe200078e00e6 */
[----:B------:R-:W4:Y:S01]  /*aeb70*/  LDL.LU.64 R148, [R1+0x1ba8] ;  /* 0x001ba80001947983 */ /* 0x000f220000300a00 */
[----:B------:R1:W-:Y:S02]  /*aeb80*/  STL [R1+0x318], R135 ;  /* 0x0003188701007387 */ /* 0x0003e40000100800 */
[----:B------:R1:W-:Y:S02]  /*aeb90*/  STL [R1+0x668], R3 ;  /* 0x0006680301007387 */ /* 0x0003e40000100800 */
[----:B------:R-:W-:Y:S01]  /*aeba0*/  IMAD.MOV.U32 R167, RZ, RZ, R168 ;  /* 0x000000ffffa77224 */ /* 0x000fe200078e00a8 */
[----:B------:R-:W-:-:S02]  /*aebb0*/  MOV R247, R228 ;  /* 0x000000e400f77202 */ /* 0x000fc40000000f00 */
[----:B------:R-:W-:Y:S01]  /*aebc0*/  MOV R250, R229 ;  /* 0x000000e500fa7202 */ /* 0x000fe20000000f00 */
[----:B------:R-:W-:Y:S01]  /*aebd0*/  IMAD.MOV.U32 R248, RZ, RZ, R231 ;  /* 0x000000fffff87224 */ /* 0x000fe200078e00e7 */
[----:B------:R-:W-:Y:S04]  /*aebe0*/  LDS R232, [R161+0x30700] ;  /* 0x03070000a1e87984 */ /* 0x000fe80000000800 */
[----:B------:R-:W-:Y:S04]  /*aebf0*/  LDS R233, [R189+0x30700] ;  /* 0x03070000bde97984 */ /* 0x000fe80000000800 */
[----:B------:R-:W-:Y:S01]  /*aec00*/  LDS R165, [R189+0x38700] ;  /* 0x03870000bda57984 */ /* 0x000fe20000000800 */
[----:B---3--:R-:W-:Y:S01]  /*aec10*/  IADD3 R141, P0, R156, R132, RZ ;  /* 0x000000849c8d7210 */ /* 0x008fe20007f1e0ff */
[----:B-1----:R-:W-:-:S02]  /*aec20*/  IMAD.X R135, R191, 0x1, R2, P2 ;  /* 0x00000001bf877824 */ /* 0x002fc400010e0602 */
[----:B------:R-:W-:Y:S02]  /*aec30*/  IMAD.X R3, R163, 0x1, R2, P3 ;  /* 0x00000001a3037824 */ /* 0x000fe400018e0602 */
[----:B------:R-:W-:Y:S02]  /*aec40*/  IMAD.MOV.U32 R190, RZ, RZ, R222 ;  /* 0x000000ffffbe7224 */ /* 0x000fe400078e00de */
[----:B------:R-:W-:Y:S01]  /*aec50*/  IMAD.MOV.U32 R191, RZ, RZ, R220 ;  /* 0x000000ffffbf7224 */ /* 0x000fe200078e00dc */
[----:B------:R-:W-:Y:S04]  /*aec60*/  LDS R222, [R161+0x3a680] ;  /* 0x03a68000a1de7984 */ /* 0x000fe80000000800 */
[----:B------:R-:W-:Y:S01]  /*aec70*/  STL [R1+0x7e8], R135 ;  /* 0x0007e88701007387 */ /* 0x000fe20000100800 */
[----:B------:R-:W-:Y:S02]  /*aec80*/  STL [R1+0xc0], R3 ;  /* 0x0000c00301007387 */ /* 0x000fe40000100800 */
[----:B------:R1:W-:Y:S01]  /*aec90*/  STL [R1+0xc8], R141 ;  /* 0x0000c88d01007387 */ /* 0x0003e20000100800 */
[----:B------:R-:W3:Y:S04]  /*aeca0*/  LDS R220, [R161+0x38680] ;  /* 0x03868000a1dc7984 */ /* 0x000ee80000000800 */
[----:B------:R-:W2:Y:S01]  /*aecb0*/  LDS R168, [R161+0x3c700] ;  /* 0x03c70000a1a87984 */ /* 0x000ea20000000800 */
[----:B------:R-:W-:-:S03]  /*aecc0*/  SHF.L.U32 R252, R252, 0x2, RZ ;  /* 0x00000002fcfc7819 */ /* 0x000fc600000006ff */
[----:B------:R-:W-:Y:S04]  /*aecd0*/  LDS R180, [R161+0x34780] ;  /* 0x03478000a1b47984 */ /* 0x000fe80000000800 */
[----:B------:R-:W-:Y:S01]  /*aece0*/  LDS R182, [R161+0x36780] ;  /* 0x03678000a1b67984 */ /* 0x000fe20000000800 */
[----:B------:R-:W-:Y:S01]  /*aecf0*/  IMAD.MOV.U32 R128, RZ, RZ, R224 ;  /* 0x000000ffff807224 */ /* 0x000fe200078e00e0 */
[----:B------:R-:W-:Y:S01]  /*aed00*/  MOV R163, R178 ;  /* 0x000000b200a37202 */ /* 0x000fe20000000f00 */
[----:B------:R-:W-:Y:S01]  /*aed10*/  IMAD.MOV.U32 R156, RZ, RZ, R169 ;  /* 0x000000ffff9c7224 */ /* 0x000fe200078e00a9 */
[----:B------:R-:W-:Y:S01]  /*aed20*/  LDS R178, [R161+0x32780] ;  /* 0x03278000a1b27984 */ /* 0x000fe20000000800 */
[----:B-1----:R-:W-:-:S03]  /*aed30*/  IMAD.X R141, R157, 0x1, R2, P0 ;  /* 0x000000019d8d7824 */ /* 0x002fc600000e0602 */
[----:B------:R-:W-:Y:S04]  /*aed40*/  LDS R226, [R161+0x3e680] ;  /* 0x03e68000a1e27984 */ /* 0x000fe80000000800 */
[----:B------:R-:W-:Y:S04]  /*aed50*/  LDS R228, [R161+0x2c700] ;  /* 0x02c70000a1e47984 */ /* 0x000fe80000000800 */
[----:B------:R-:W-:Y:S04]  /*aed60*/  LDS R230, [R161+0x2e700] ;  /* 0x02e70000a1e67984 */ /* 0x000fe80000000800 */
[----:B------:R-:W-:Y:S04]  /*aed70*/  LDS R225, [R189+0x3c680] ;  /* 0x03c68000bde17984 */ /* 0x000fe80000000800 */
[----:B------:R-:W-:Y:S04]  /*aed80*/  LDS R227, [R189+0x3e680] ;  /* 0x03e68000bde37984 */ /* 0x000fe80000000800 */
[----:B------:R-:W-:Y:S04]  /*aed90*/  LDS R229, [R189+0x2c700] ;  /* 0x02c70000bde57984 */ /* 0x000fe80000000800 */
[----:B------:R-:W-:Y:S01]  /*aeda0*/  LDS R231, [R189+0x2e700] ;  /* 0x02e70000bde77984 */ /* 0x000fe20000000800 */
[----:B--2---:R-:W-:-:S02]  /*aedb0*/  IADD3 R135, P1, R152, R132, RZ ;  /* 0x0000008498877210 */ /* 0x004fc40007f3e0ff */
[----:B-----5:R-:W-:Y:S01]  /*aedc0*/  IADD3 R3, P2, R136, R132, RZ ;  /* 0x0000008488037210 */ /* 0x020fe20007f5e0ff */
[C---:B---3--:R-:W-:Y:S08]  /*aedd0*/  HMMA.1688.F32.TF32 R184, R220.reuse, R64, R184 ;  /* 0x00000040dcb8723c */ /* 0x048ff000000810b8 */
[----:B------:R-:W-:Y:S01]  /*aede0*/  HMMA.1688.F32.TF32 R236, R220, R60, R236 ;  /* 0x0000003cdcec723c */ /* 0x000fe200000810ec */
[----:B------:R1:W-:Y:S01]  /*aedf0*/  STL [R1+0xcc], R135 ;  /* 0x0000cc8701007387 */ /* 0x0003e20000100800 */
[----:B------:R-:W-:Y:S02]  /*aee00*/  STL [R1+0xd0], R3 ;  /* 0x0000d00301007387 */ /* 0x000fe40000100800 */
[----:B------:R-:W-:Y:S01]  /*aee10*/  IMAD.MOV.U32 R181, RZ, RZ, R191 ;  /* 0x000000ffffb57224 */ /* 0x000fe200078e00bf */
[----:B------:R-:W-:Y:S01]  /*aee20*/  MOV R183, R190 ;  /* 0x000000be00b77202 */ /* 0x000fe20000000f00 */
[----:B------:R-:W-:Y:S01]  /*aee30*/  LDS R224, [R161+0x3c680] ;  /* 0x03c68000a1e07984 */ /* 0x000fe20000000800 */
[----:B-1----:R-:W-:-:S03]  /*aee40*/  SHF.R.S32.HI R135, RZ, 0x1f, R145 ;  /* 0x0000001fff877819 */ /* 0x002fc60000011491 */
[----:B------:R1:W-:Y:S01]  /*aee50*/  STL [R1+0xb4], R141 ;  /* 0x0000b48d01007387 */ /* 0x0003e20000100800 */
[----:B------:R-:W-:Y:S01]  /*aee60*/  IMAD.X R136, R137, 0x1, R2, P2 ;  /* 0x0000000189887824 */ /* 0x000fe200010e0602 */
[----:B----4-:R-:W-:Y:S02]  /*aee70*/  IADD3 R132, P4, R148, R132, RZ ;  /* 0x0000008494847210 */ /* 0x010fe40007f9e0ff */
[----:B------:R-:W-:Y:S02]  /*aee80*/  LEA.HI R135, R135, R145, RZ, 0x7 ;  /* 0x0000009187877211 */ /* 0x000fe400078f38ff */
[----:B-1----:R-:W-:Y:S02]  /*aee90*/  IADD3.X R141, R153, R2, RZ, P1, !PT ;  /* 0x00000002998d7210 */ /* 0x002fe40000ffe4ff */
[----:B------:R-:W-:Y:S01]  /*aeea0*/  IADD3 R3, R160, -0x180, RZ ;  /* 0xfffffe80a0037810 */ /* 0x000fe20007ffe0ff */
[----:B------:R-:W-:Y:S01]  /*aeeb0*/  IMAD.MOV.U32 R152, RZ, RZ, R177 ;  /* 0x000000ffff987224 */ /* 0x000fe200078e00b1 */
[----:B------:R-:W-:Y:S01]  /*aeec0*/  SHF.R.S32.HI R135, RZ, 0x7, R135 ;  /* 0x00000007ff877819 */ /* 0x000fe20000011487 */
[----:B------:R-:W-:Y:S01]  /*aeed0*/  IMAD.MOV.U32 R169, RZ, RZ, R129 ;  /* 0x000000ffffa97224 */ /* 0x000fe200078e0081 */
[----:B------:R-:W-:Y:S01]  /*aeee0*/  MOV R157, R173 ;  /* 0x000000ad009d7202 */ /* 0x000fe20000000f00 */
[----:B------:R-:W-:Y:S01]  /*aeef0*/  LDS R190, [R161+0x3e780] ;  /* 0x03e78000a1be7984 */ /* 0x000fe20000000800 */
[----:B------:R-:W-:-:S03]  /*aef00*/  IADD3 R135, R135, -0x3, RZ ;  /* 0xfffffffd87877810 */ /* 0x000fc60007ffe0ff */
[----:B------:R1:W-:Y:S01]  /*aef10*/  STL [R1+0xb8], R141 ;  /* 0x0000b88d01007387 */ /* 0x0003e20000100800 */
[----:B------:R-:W-:Y:S02]  /*aef20*/  STL [R1+0xbc], R136 ;  /* 0x0000bc8801007387 */ /* 0x000fe40000100800 */
[----:B------:R-:W-:Y:S01]  /*aef30*/  STL [R1+0xc4], R132 ;  /* 0x0000c48401007387 */ /* 0x000fe20000100800 */
[----:B------:R-:W-:Y:S01]  /*aef40*/  ISETP.GE.AND P0, PT, R133, R135, PT ;  /* 0x000000878500720c */ /* 0x000fe20003f06270 */
[----:B------:R-:W-:Y:S04]  /*aef50*/  LDS R191, [R189+0x3e780] ;  /* 0x03e78000bdbf7984 */ /* 0x000fe80000000800 */
[----:B------:R-:W2:Y:S01]  /*aef60*/  LDL.LU R135, [R1+0x1764] ;  /* 0x0017640001877983 */ /* 0x000ea20000300800 */
[----:B------:R-:W3:Y:S02]  /*aef70*/  LDL.LU R137, [R1+0x2f94] ;  /* 0x002f940001897983 */ /* 0x000ee40000300800 */
[----:B------:R-:W4:Y:S02]  /*aef80*/  LDL.LU R162, [R1+0x2f8c] ;  /* 0x002f8c0001a27983 */ /* 0x000f240000300800 */
[----:B------:R-:W5:Y:S02]  /*aef90*/  LDL.LU R246, [R1+0x2f84] ;  /* 0x002f840001f67983 */ /* 0x000f640000300800 */
[----:B-1----:R-:W-:-:S05]  /*aefa0*/  IMAD.X R141, R149, 0x1, R2, P4 ;  /* 0x00000001958d7824 */ /* 0x002fca00020e0602 */
[----:B------:R1:W-:Y:S01]  /*aefb0*/  STL [R1+0xb0], R141 ;  /* 0x0000b08d01007387 */ /* 0x0003e20000100800 */
[----:B------:R-:W5:Y:S02]  /*aefc0*/  LDL.LU R245, [R1+0x2f90] ;  /* 0x002f900001f57983 */ /* 0x000f640000300800 */
[----:B------:R-:W5:Y:S02]  /*aefd0*/  LDL.LU R244, [R1+0x2f88] ;  /* 0x002f880001f47983 */ /* 0x000f640000300800 */
[----:B------:R-:W-:Y:S02]  /*aefe0*/  IMAD.MOV.U32 R177, RZ, RZ, R172 ;  /* 0x000000ffffb17224 */ /* 0x000fe400078e00ac */
[----:B------:R-:W-:Y:S01]  /*aeff0*/  LDS R172, [R161+0x2c780] ;  /* 0x02c78000a1ac7984 */ /* 0x000fe20000000800 */
[----:B------:R-:W-:Y:S01]  /*af000*/  IMAD R3, R133, -0x80, R3 ;  /* 0xffffff8085037824 */ /* 0x000fe200078e0203 */
[----:B-1----:R-:W-:Y:S02]  /*af010*/  MOV R141, R170 ;  /* 0x000000aa008d7202 */ /* 0x002fe40000000f00 */
[----:B------:R-:W1:Y:S02]  /*af020*/  LDS R170, [R161+0x3e700] ;  /* 0x03e70000a1aa7984 */ /* 0x000e640000000800 */
[----:B------:R-:W-:-:S02]  /*af030*/  ISETP.GT.AND P1, PT, R3, RZ, PT ;  /* 0x000000ff0300720c */ /* 0x000fc40003f24270 */
[----:B------:R-:W-:Y:S02]  /*af040*/  ISETP.GT.AND P3, PT, R3, 0x8, PT ;  /* 0x000000080300780c */ /* 0x000fe40003f64270 */
[----:B------:R-:W-:Y:S02]  /*af050*/  SEL R132, RZ, 0x4, !P1 ;  /* 0x00000004ff847807 */ /* 0x000fe40004800000 */
[----:B------:R-:W-:Y:S02]  /*af060*/  SEL R133, RZ, 0x4, !P3 ;  /* 0x00000004ff857807 */ /* 0x000fe40005800000 */
[----:B------:R-:W-:-:S04]  /*af070*/  SEL R132, R132, RZ, !P0 ;  /* 0x000000ff84847207 */ /* 0x000fc80004000000 */
[----:B------:R-:W-:Y:S01]  /*af080*/  ISETP.NE.U32.AND P3, PT, R132, RZ, PT ;  /* 0x000000ff8400720c */ /* 0x000fe20003f65070 */
[----:B------:R1:W-:Y:S01]  /*af090*/  STL [R1+0x3584], R2 ;  /* 0x0035840201007387 */ /* 0x0003e20000100800 */
[----:B------:R-:W-:Y:S02]  /*af0a0*/  IMAD.MOV.U32 R149, RZ, RZ, R174 ;  /* 0x000000ffff957224 */ /* 0x000fe400078e00ae */
[----:B------:R-:W-:Y:S02]  /*af0b0*/  IMAD.MOV.U32 R153, RZ, RZ, R176 ;  /* 0x000000ffff997224 */ /* 0x000fe400078e00b0 */
[----:B------:R-:W1:Y:S01]  /*af0c0*/  LDS R174, [R161+0x2e780] ;  /* 0x02e78000a1ae7984 */ /* 0x000e620000000800 */
[----:B------:R-:W1:Y:S03]  /*af0d0*/  LDS R176, [R161+0x30780] ;  /* 0x03078000a1b07984 */ /* 0x000e660000000800 */
[----:B------:R-:W-:-:S02]  /*af0e0*/  IMAD.MOV.U32 R148, RZ, RZ, R175 ;  /* 0x000000ffff947224 */ /* 0x000fc400078e00af */
[----:B------:R-:W-:Y:S01]  /*af0f0*/  IMAD.MOV.U32 R173, RZ, RZ, R163 ;  /* 0x000000ffffad7224 */ /* 0x000fe200078e00a3 */
[----:B------:R-:W-:Y:S02]  /*af100*/  MOV R175, R153 ;  /* 0x0000009900af7202 */ /* 0x000fe40000000f00 */
[----:B------:R-:W-:Y:S02]  /*af110*/  ISETP.GT.AND P2, PT, R3, 0x4, PT ;  /* 0x000000040300780c */ /* 0x000fe40003f44270 */
[----:B------:R-:W-:Y:S01]  /*af120*/  SEL R133, R133, RZ, !P0 ;  /* 0x000000ff85857207 */ /* 0x000fe20004000000 */
[----:B------:R-:W1:Y:S01]  /*af130*/  S2R R160, SR_TID.X ;  /* 0x0000000000a07919 */ /* 0x000e620000002100 */
[----:B------:R-:W-:Y:S02]  /*af140*/  MOV R145, R179 ;  /* 0x000000b300917202 */ /* 0x000fe40000000f00 */
[----:B------:R-:W-:Y:S01]  /*af150*/  SEL R136, RZ, 0x4, !P2 ;  /* 0x00000004ff887807 */ /* 0x000fe20005000000 */
[----:B------:R-:W-:-:S02]  /*af160*/  ISETP.NE.U32.AND P2, PT, R133, RZ, PT ;  /* 0x000000ff8500720c */ /* 0x000fc40003f45070 */
[----:B------:R-:W-:Y:S01]  /*af170*/  IMAD.MOV.U32 R133, RZ, RZ, R152 ;  /* 0x000000ffff857224 */ /* 0x000fe200078e0098 */
[----:B------:R-:W-:Y:S01]  /*af180*/  LDS R163, [R189+0x36700] ;  /* 0x03670000bda37984 */ /* 0x000fe20000000800 */
[----:B--2---:R-:W-:Y:S02]  /*af190*/  IADD3 R132, R135, 0x1, RZ ;  /* 0x0000000187847810 */ /* 0x004fe40007ffe0ff */
[----:B---3--:R-:W-:Y:S02]  /*af1a0*/  IADD3 R137, P5, R137, R252, RZ ;  /* 0x000000fc89897210 */ /* 0x008fe40007fbe0ff */
[----:B------:R-:W-:Y:S02]  /*af1b0*/  ISETP.GT.AND P4, PT, R132, 0x2, PT ;  /* 0x000000028400780c */ /* 0x000fe40003f84270 */
[----:B----4-:R-:W-:Y:S01]  /*af1c0*/  IADD3.X R162, R162, R0, RZ, P5, !PT ;  /* 0x00000000a2a27210 */ /* 0x010fe20002ffe4ff */
[----:B------:R-:W-:Y:S01]  /*af1d0*/  STL [R1+0x2f94], R137 ;  /* 0x002f948901007387 */ /* 0x000fe20000100800 */
[----:B-1----:R-:W-:-:S02]  /*af1e0*/  SEL R2, R132, RZ, !P4 ;  /* 0x000000ff84027207 */ /* 0x002fc40006000000 */
[-C--:B-----5:R-:W-:Y:S02]  /*af1f0*/  IADD3 R245, P5, R245, R252.reuse, RZ ;  /* 0x000000fcf5f57210 */ /* 0x0a0fe40007fbe0ff */
[----:B------:R-:W-:Y:S01]  /*af200*/  IADD3 R244, P4, R244, R252, RZ ;  /* 0x000000fcf4f47210 */ /* 0x000fe20007f9e0ff */
[----:B------:R-:W-:Y:S01]  /*af210*/  STL [R1+0x2f8c], R162 ;  /* 0x002f8ca201007387 */ /* 0x000fe20000100800 */
[----:B------:R-:W-:Y:S01]  /*af220*/  IADD3.X R246, R246, R0, RZ, P5, !PT ;  /* 0x00000000f6f67210 */ /* 0x000fe20002ffe4ff */
[----:B------:R-:W-:Y:S02]  /*af230*/  STL [R1+0x2f90], R245 ;  /* 0x002f90f501007387 */ /* 0x000fe40000100800 */
[----:B------:R-:W-:Y:S01]  /*af240*/  STL [R1+0x1764], R2 ;  /* 0x0017640201007387 */ /* 0x000fe20000100800 */
[----:B------:R-:W-:Y:S02]  /*af250*/  STL [R1+0x2f88], R244 ;  /* 0x002f88f401007387 */ /* 0x000fe40000100800 */
[----:B------:R-:W-:Y:S02]  /*af260*/  STL [R1+0x2f84], R246 ;  /* 0x002f84f601007387 */ /* 0x000fe40000100800 */
[----:B------:R-:W-:Y:S01]  /*af270*/  STL [R1+0x35d0], R164 ;  /* 0x0035d0a401007387 */ /* 0x000fe20000100800 */
[----:B------:R1:W-:Y:S01]  /*af280*/  STL [R1+0x35d4], R166 ;  /* 0x0035d4a601007387 */ /* 0x0003e20000100800 */
[----:B------:R-:W-:Y:S02]  /*af290*/  STL [R1+0x35a8], R168 ;  /* 0x0035a8a801007387 */ /* 0x000fe40000100800 */
[----:B------:R-:W-:Y:S02]  /*af2a0*/  STL [R1+0x35ac], R170 ;  /* 0x0035acaa01007387 */ /* 0x000fe40000100800 */
[----:B------:R2:W-:Y:S01]  /*af2b0*/  STL [R1+0x359c], R172 ;  /* 0x00359cac01007387 */ /* 0x0005e20000100800 */
[----:B-1----:R-:W-:-:S02]  /*af2c0*/  MOV R166, R186 ;  /* 0x000000ba00a67202 */ /* 0x002fc40000000f00 */
[----:B------:R-:W-:Y:S01]  /*af2d0*/  LDS R186, [R161+0x3a780] ;  /* 0x03a78000a1ba7984 */ /* 0x000fe20000000800 */
[----:B--2---:R-:W-:Y:S02]  /*af2e0*/  IMAD.MOV.U32 R172, RZ, RZ, R184 ;  /* 0x000000ffffac7224 */ /* 0x004fe400078e00b8 */
[----:B------:R-:W1:Y:S01]  /*af2f0*/  LDS R184, [R161+0x38780] ;  /* 0x03878000a1b87984 */ /* 0x000e620000000800 */
[----:B------:R2:W-:Y:S03]  /*af300*/  STL [R1+0x35a0], R174 ;  /* 0x0035a0ae01007387 */ /* 0x0005e60000100800 */
[----:B------:R-:W-:Y:S02]  /*af310*/  STL [R1+0x3588], R176 ;  /* 0x003588b001007387 */ /* 0x000fe40000100800 */
[----:B------:R3:W-:Y:S02]  /*af320*/  STL [R1+0x358c], R178 ;  /* 0x00358cb201007387 */ /* 0x0007e40000100800 */
[----:B------:R-:W-:Y:S01]  /*af330*/  STL [R1+0x3590], R180 ;  /* 0x003590b401007387 */ /* 0x000fe20000100800 */
[----:B------:R-:W-:Y:S01]  /*af340*/  STL [R1+0x3594], R182 ;  /* 0x003594b601007387 */ /* 0x000fe20000100800 */
[----:B------:R4:W-:Y:S02]  /*af350*/  STL [R1+0x35dc], R64 ;  /* 0x0035dc4001007387 */ /* 0x0009e40000100800 */
[----:B------:R-:W-:Y:S02]  /*af360*/  STL [R1+0x35d8], R65 ;  /* 0x0035d84101007387 */ /* 0x000fe40000100800 */
[----:B------:R-:W-:-:S02]  /*af370*/  IMAD.MOV.U32 R164, RZ, RZ, R187 ;  /* 0x000000ffffa47224 */ /* 0x000fc400078e00bb */
[----:B--2---:R-:W-:Y:S02]  /*af380*/  IMAD.MOV.U32 R174, RZ, RZ, R185 ;  /* 0x000000ffffae7224 */ /* 0x004fe400078e00b9 */
[----:B------:R-:W-:Y:S02]  /*af390*/  IMAD.MOV.U32 R135, RZ, RZ, R171 ;  /* 0x000000ffff877224 */ /* 0x000fe400078e00ab */
[----:B------:R-:W-:Y:S02]  /*af3a0*/  IMAD.MOV.U32 R171, RZ, RZ, R128 ;  /* 0x000000ffffab7224 */ /* 0x000fe400078e0080 */
[----:B------:R-:W-:Y:S02]  /*af3b0*/  IMAD.MOV.U32 R170, RZ, RZ, R144 ;  /* 0x000000ffffaa7224 */ /* 0x000fe400078e0090 */
[----:B------:R-:W-:Y:S02]  /*af3c0*/  IMAD.MOV.U32 R144, RZ, RZ, R238 ;  /* 0x000000ffff907224 */ /* 0x000fe400078e00ee */
[----:B---3--:R-:W-:Y:S01]  /*af3d0*/  IMAD.MOV.U32 R178, RZ, RZ, R169 ;  /* 0x000000ffffb27224 */ /* 0x008fe200078e00a9 */
[----:B-1----:R-:W-:Y:S01]  /*af3e0*/  STL [R1+0x3598], R184 ;  /* 0x003598b801007387 */ /* 0x002fe20000100800 */
[----:B------:R1:W-:Y:S02]  /*af3f0*/  STL [R1+0x35a4], R186 ;  /* 0x0035a4ba01007387 */ /* 0x0003e40000100800 */
[----:B------:R-:W-:Y:S01]  /*af400*/  IMAD.MOV.U32 R238, RZ, RZ, R171 ;  /* 0x000000ffffee7224 */ /* 0x000fe200078e00ab */
[----:B------:R-:W2:Y:S01]  /*af410*/  LDS R169, [R189+0x3c700] ;  /* 0x03c70000bda97984 */ /* 0x000ea20000000800 */
[----:B----4-:R-:W-:-:S03]  /*af420*/  IMAD.MOV.U32 R64, RZ, RZ, R173 ;  /* 0x000000ffff407224 */ /* 0x010fc600078e00ad */
[----:B------:R-:W3:Y:S01]  /*af430*/  LDS R171, [R189+0x3e700] ;  /* 0x03e70000bdab7984 */ /* 0x000ee20000000800 */
[----:B------:R-:W4:Y:S01]  /*af440*/  LDS R173, [R189+0x2c780] ;  /* 0x02c78000bdad7984 */ /* 0x000f220000000800 */
[C---:B-1----:R-:W-:Y:S11]  /*af450*/  HMMA.1688.F32.TF32 R184, R220.reuse, R56, R192 ;  /* 0x00000038dcb8723c */ /* 0x042ff600000810c0 */
[----:B------:R-:W-:Y:S11]  /*af460*/  @!UPT UIADD3 URZ, URZ, URZ, URZ ;  /* 0x0000003f3f3ff290 */ /* 0x000ff6000fffe03f */
[----:B------:R-:W-:Y:S02]  /*af470*/  @!UPT UIADD3 URZ, URZ, URZ, URZ ;  /* 0x0000003f3f3ff290 */ /* 0x000fe4000fffe03f */
[----:B------:R-:W-:Y:S01]  /*af480*/  MOV R65, R186 ;  /* 0x000000ba00417202 */ /* 0x000fe20000000f00 */
[----:B------:R-:W-:Y:S02]  /*af490*/  MOV R186, R175 ;  /* 0x000000af00ba7202 */ /* 0x000fe40000000f00 */
[----:B------:R-:W1:Y:S01]  /*af4a0*/  LDS R175, [R189+0x2e780] ;  /* 0x02e78000bdaf7984 */ /* 0x000e620000000800 */
[----:B------:R-:W-:Y:S01]  /*af4b0*/  MOV R168, R140 ;  /* 0x0000008c00a87202 */ /* 0x000fe20000000f00 */
[----:B------:R-:W-:Y:S02]  /*af4c0*/  MOV R140, R239 ;  /* 0x000000ef008c7202 */ /* 0x000fe40000000f00 */
[----:B------:R-:W-:Y:S01]  /*af4d0*/  IMAD.MOV.U32 R129, RZ, RZ, R184 ;  /* 0x000000ffff817224 */ /* 0x000fe200078e00b8 */
[----:B--2---:R-:W-:Y:S01]  /*af4e0*/  STL [R1+0x35c0], R169 ;  /* 0x0035c0a901007387 */ /* 0x004fe20000100800 */
[----:B---3--:R2:W-:Y:S02]  /*af4f0*/  STL [R1+0x35c4], R171 ;  /* 0x0035c4ab01007387 */ /* 0x0085e40000100800 */
[----:B----4-:R3:W-:Y:S02]  /*af500*/  STL [R1+0x35c8], R173 ;  /* 0x0035c8ad01007387 */ /* 0x0107e40000100800 */
[----:B------:R-:W-:Y:S01]  /*af510*/  IMAD.MOV.U32 R239, RZ, RZ, R170 ;  /* 0x000000ffffef7224 */ /* 0x000fe200078e00aa */
[----:B------:R-:W-:Y:S01]  /*af520*/  MOV R180, R168 ;  /* 0x000000a800b47202 */ /* 0x000fe20000000f00 */
[----:B------:R-:W-:Y:S01]  /*af530*/  IMAD.MOV.U32 R184, RZ, RZ, R133 ;  /* 0x000000ffffb87224 */ /* 0x000fe200078e0085 */
[----:B--2---:R-:W-:Y:S01]  /*af540*/  HMMA.1688.F32.TF32 R168, R220, R52, R196 ;  /* 0x00000034dca8723c */ /* 0x004fe200000810c4 */
[----:B-1----:R1:W-:Y:S01]  /*af550*/  STL [R1+0x35cc], R175 ;  /* 0x0035ccaf01007387 */ /* 0x0023e20000100800 */
[----:B------:R-:W2:Y:S02]  /*af560*/  LDL.LU R133, [R1+0x2f7c] ;  /* 0x002f7c0001857983 */ /* 0x000ea40000300800 */
[----:B------:R-:W4:Y:S02]  /*af570*/  LDL.LU R198, [R1+0x2f74] ;  /* 0x002f740001c67983 */ /* 0x000f240000300800 */
[----:B------:R-:W5:Y:S01]  /*af580*/  LDL.LU R199, [R1+0x2f80] ;  /* 0x002f800001c77983 */ /* 0x000f620000300800 */
[----:B------:R-:W-:-:S02]  /*af590*/  LOP3.LUT R160, R160, 0x7f, RZ, 0xc0, !PT ;  /* 0x0000007fa0a07812 */ /* 0x000fc400078ec0ff */
[----:B------:R-:W-:Y:S01]  /*af5a0*/  SEL R136, R136, RZ, !P0 ;  /* 0x000000ff88887207 */ /* 0x000fe20004000000 */
[----:B------:R-:W-:Y:S01]  /*af5b0*/  IMAD.MOV.U32 R179, RZ, RZ, R188 ;  /* 0x000000ffffb37224 */ /* 0x000fe200078e00bc */
[----:B------:R-:W-:Y:S01]  /*af5c0*/  MOV R153, R236 ;  /* 0x000000ec00997202 */ /* 0x000fe20000000f00 */
[----:B------:R-:W-:Y:S02]  /*af5d0*/  IMAD.MOV.U32 R152, RZ, RZ, R237 ;  /* 0x000000ffff987224 */ /* 0x000fe400078e00ed */
[----:B------:R-:W-:Y:S01]  /*af5e0*/  IMAD.SHL.U32 R160, R160, 0x4, RZ ;  /* 0x00000004a0a07824 */ /* 0x000fe200078e00ff */
[----:B------:R-:W-:Y:S01]  /*af5f0*/  ISETP.NE.U32.AND P1, PT, R136, RZ, PT ;  /* 0x000000ff8800720c */ /* 0x000fe20003f25070 */
[----:B------:R-:W-:Y:S02]  /*af600*/  IMAD.MOV.U32 R136, RZ, RZ, R137 ;  /* 0x000000ffff887224 */ /* 0x000fe400078e0089 */
[----:B------:R-:W-:Y:S01]  /*af610*/  IMAD.MOV.U32 R137, RZ, RZ, R162 ;  /* 0x000000ffff897224 */ /* 0x000fe200078e00a2 */
[----:B------:R-:W-:Y:S01]  /*af620*/  LDS R188, [R161+0x3c780] ;  /* 0x03c78000a1bc7984 */ /* 0x000fe20000000800 */
[----:B------:R-:W-:-:S02]  /*af630*/  LEA R132, R2, R160, 0x12 ;  /* 0x000000a002847211 */ /* 0x000fc400078e90ff */
[----:B------:R-:W-:Y:S01]  /*af640*/  LDS R160, [R161+0x34700] ;  /* 0x03470000a1a07984 */ /* 0x000fe20000000800 */
[----:B------:R-:W-:Y:S03]  /*af650*/  LDS R162, [R161+0x36700] ;  /* 0x03670000a1a27984 */ /* 0x000fe60000000800 */
[----:B------:R-:W-:Y:S02]  /*af660*/  IMAD.MOV.U32 R128, RZ, RZ, R185 ;  /* 0x000000ffff807224 */ /* 0x000fe400078e00b9 */
[----:B------:R-:W-:Y:S01]  /*af670*/  IMAD.MOV.U32 R2, RZ, RZ, R187 ;  /* 0x000000ffff027224 */ /* 0x000fe200078e00bb */
[----:B------:R-:W-:Y:S01]  /*af680*/  MOV R176, R167 ;  /* 0x000000a700b07202 */ /* 0x000fe20000000f00 */
[----:B------:R-:W-:Y:S02]  /*af690*/  IMAD.MOV.U32 R236, RZ, RZ, R179 ;  /* 0x000000ffffec7224 */ /* 0x000fe400078e00b3 */
[----:B------:R-:W-:Y:S01]  /*af6a0*/  IMAD.MOV.U32 R237, RZ, RZ, R181 ;  /* 0x000000ffffed7224 */ /* 0x000fe200078e00b5 */
[----:B---3--:R-:W-:Y:S01]  /*af6b0*/  MOV R173, R183 ;  /* 0x000000b700ad7202 */ /* 0x008fe20000000f00 */
[----:B------:R-:W-:Y:S01]  /*af6c0*/  IMAD.MOV.U32 R182, RZ, RZ, R177 ;  /* 0x000000ffffb67224 */ /* 0x000fe200078e00b1 */
[----:B------:R-:W-:Y:S04]  /*af6d0*/  LDS R161, [R189+0x34700] ;  /* 0x03470000bda17984 */ /* 0x000fe80000000800 */
[----:B------:R-:W-:Y:S04]  /*af6e0*/  LDS R167, [R189+0x3a700] ;  /* 0x03a70000bda77984 */ /* 0x000fe80000000800 */
[----:B------:R-:W-:Y:S04]  /*af6f0*/  LDS R177, [R189+0x30780] ;  /* 0x03078000bdb17984 */ /* 0x000fe80000000800 */
[----:B------:R-:W-:Y:S04]  /*af700*/  LDS R179, [R189+0x32780] ;  /* 0x03278000bdb37984 */ /* 0x000fe80000000800 */
[----:B------:R-:W-:Y:S04]  /*af710*/  LDS R181, [R189+0x34780] ;  /* 0x03478000bdb57984 */ /* 0x000fe80000000800 */
[----:B------:R-:W-:Y:S04]  /*af720*/  LDS R183, [R189+0x36780] ;  /* 0x03678000bdb77984 */ /* 0x000fe80000000800 */
[----:B------:R-:W-:Y:S04]  /*af730*/  LDS R185, [R189+0x38780] ;  /* 0x03878000bdb97984 */ /* 0x000fe80000000800 */
[----:B------:R-:W-:Y:S02]  /*af740*/  LDS R187, [R189+0x3a780] ;  /* 0x03a78000bdbb7984 */ /* 0x000fe40000000800 */
[----:B------:R-:W3:Y:S04]  /*af750*/  LDS R189, [R189+0x3c780] ;  /* 0x03c78000bdbd7984 */ /* 0x000ee80000000800 */
[----:B------:R-:W-:Y:S06]  /*af760*/  BAR.SYNC.DEFER_BLOCKING 0x0 ;  /* 0x0000000000007b1d */ /* 0x000fec0000010000 */
[----:B------:R-:W-:Y:S01]  /*af770*/  STL.64 [R1+0x35b8], R190 ;  /* 0x0035b8be01007387 */ /* 0x000fe20000100a00 */
[----:B------:R-:W-:Y:S01]  /*af780*/  MOV R192, R247 ;  /* 0x000000f700c07202 */ /* 0x000fe20000000f00 */
[----:B-1----:R-:W-:Y:S01]  /*af790*/  IMAD.MOV.U32 R175, RZ, RZ, R251 ;  /* 0x000000ffffaf7224 */ /* 0x002fe200078e00fb */
[----:B------:R-:W-:Y:S01]  /*af7a0*/  MOV R193, R250 ;  /* 0x000000fa00c17202 */ /* 0x000fe20000000f00 */
[----:B------:R-:W-:-:S02]  /*af7b0*/  IMAD.MOV.U32 R194, RZ, RZ, R249 ;  /* 0x000000ffffc27224 */ /* 0x000fc400078e00f9 */
[----:B------:R-:W-:Y:S02]  /*af7c0*/  IMAD.MOV.U32 R195, RZ, RZ, R248 ;  /* 0x000000ffffc37224 */ /* 0x000fe400078e00f8 */
[----:B------:R-:W-:Y:S01]  /*af7d0*/  HMMA.1688.F32.TF32 R248, R220, R48, R200 ;  /* 0x00000030dcf8723c */ /* 0x000fe200000810c8 */
[----:B------:R-:W-:Y:S01]  /*af7e0*/  @!PT LDS RZ, [RZ] ;  /* 0x00000000fffff984 */ /* 0x000fe20000000800 */
[----:B------:R-:W-:Y:S01]  /*af7f0*/  @!PT LDS RZ, [RZ] ;  /* 0x00000000fffff984 */ /* 0x000fe20000000800 */
[----:B------:R-:W-:Y:S01]  /*af800*/  @!PT LDS RZ, [RZ] ;  /* 0x00000000fffff984 */ /* 0x000fe20000000800 */
[----:B------:R1:W-:Y:S02]  /*af810*/  LDGSTS.E [R132], [R136.64], P3 ;  /* 0x0000000088847fae */ /* 0x0003e40009921844 */
[----:B-1----:R-:W-:Y:S01]  /*af820*/  IMAD.MOV.U32 R136, RZ, RZ, R245 ;  /* 0x000000ffff887224 */ /* 0x002fe200078e00f5 */
[----:B------:R-:W-:Y:S01]  /*af830*/  MOV R137, R246 ;  /* 0x000000f600897202 */ /* 0x000fe20000000f00 */
[----:B---3--:R1:W-:Y:S04]  /*af840*/  STL.64 [R1+0x35b0], R188 ;  /* 0x0035b0bc01007387 */ /* 0x0083e80000100a00 */
[----:B------:R3:W-:Y:S02]  /*af850*/  LDGSTS.E [R132+0x200], [R136.64], P3 ;  /* 0x0020000088847fae */ /* 0x0007e40009921844 */
[----:B---3--:R-:W-:-:S02]  /*af860*/  IMAD.MOV.U32 R136, RZ, RZ, R244 ;  /* 0x000000ffff887224 */ /* 0x008fc400078e00f4 */
[----:B------:R-:W-:Y:S01]  /*af870*/  HMMA.1688.F32.TF32 R244, R220, R44, R204 ;  /* 0x0000002cdcf4723c */ /* 0x000fe200000810cc */
[----:B-----5:R-:W-:Y:S01]  /*af880*/  IADD3 R199, P5, R199, R252, RZ ;  /* 0x000000fcc7c77210 */ /* 0x020fe20007fbe0ff */
[----:B--2---:R-:W-:-:S04]  /*af890*/  IMAD.X R133, R133, 0x1, R0, P4 ;  /* 0x0000000185857824 */ /* 0x004fc800020e0600 */
[----:B----4-:R-:W-:Y:S01]  /*af8a0*/  IMAD.X R198, R198, 0x1, R0, P5 ;  /* 0x00000001c6c67824 */ /* 0x010fe200028e0600 */
[----:B------:R-:W-:Y:S01]  /*af8b0*/  STL [R1+0x2f80], R199 ;  /* 0x002f80c701007387 */ /* 0x000fe20000100800 */
[----:B------:R-:W-:Y:S02]  /*af8c0*/  STL [R1+0x2f7c], R133 ;  /* 0x002f7c8501007387 */ /* 0x000fe40000100800 */
[----:B-1----:R-:W2:Y:S01]  /*af8d0*/  LDL.LU R188, [R1+0x2f08] ;  /* 0x002f080001bc7983 */ /* 0x002ea20000300800 */
[----:B------:R1:W-:Y:S01]  /*af8e0*/  STL [R1+0x2f74], R198 ;  /* 0x002f74c601007387 */ /* 0x0003e20000100800 */
[----:B------:R-:W3:Y:S02]  /*af8f0*/  LDL.LU R207, [R1+0x2f00] ;  /* 0x002f000001cf7983 */ /* 0x000ee40000300800 */
[----:B------:R-:W4:Y:S02]  /*af900*/  LDL.LU R200, [R1+0x2f10] ;  /* 0x002f100001c87983 */ /* 0x000f240000300800 */
[----:B------:R-:W5:Y:S01]  /*af910*/  LDL.LU R201, [R1+0x2f04] ;  /* 0x002f040001c97983 */ /* 0x000f620000300800 */
[----:B------:R-:W2:Y:S01]  /*af920*/  LDL.LU R204, [R1+0x2f18] ;  /* 0x002f180001cc7983 */ /* 0x000ea20000300800 */
[----:B------:R-:W-:Y:S01]  /*af930*/  MOV R137, R133 ;  /* 0x0000008500897202 */ /* 0x000fe20000000f00 */
[----:B------:R-:W3:Y:S01]  /*af940*/  LDL.LU R206, [R1+0x2f0c] ;  /* 0x002f0c0001ce7983 */ /* 0x000ee20000300800 */
[----:B------:R-:W-:Y:S01]  /*af950*/  MOV R203, R175 ;  /* 0x000000af00cb7202 */ /* 0x000fe20000000f00 */
[----:B------:R-:W3:Y:S04]  /*af960*/  LDL.LU R189, [R1+0x2efc] ;  /* 0x002efc0001bd7983 */ /* 0x000ee80000300800 */
[----:B------:R1:W-:Y:S01]  /*af970*/  LDGSTS.E [R132+0x400], [R136.64], P3 ;  /* 0x0040000088847fae */ /* 0x0003e20009921844 */
[----:B------:R-:W-:Y:S01]  /*af980*/  IMAD.MOV.U32 R191, RZ, RZ, R243 ;  /* 0x000000ffffbf7224 */ /* 0x000fe200078e00f3 */
[----:B------:R-:W-:Y:S01]  /*af990*/  MOV R175, R242 ;  /* 0x000000f200af7202 */ /* 0x000fe20000000f00 */
[----:B------:R-:W3:Y:S02]  /*af9a0*/  LDL.LU R205, [R1+0x2e98] ;  /* 0x002e980001cd7983 */ /* 0x000ee40000300800 */
[----:B-1----:R-:W-:-:S02]  /*af9b0*/  IMAD.MOV.U32 R136, RZ, RZ, R199 ;  /* 0x000000ffff887224 */ /* 0x002fc400078e00c7 */
[----:B------:R-:W-:Y:S01]  /*af9c0*/  IMAD.MOV.U32 R137, RZ, RZ, R198 ;  /* 0x000000ffff897224 */ /* 0x000fe200078e00c6 */
[----:B------:R-:W-:Y:S01]  /*af9d0*/  MOV R198, R180 ;  /* 0x000000b400c67202 */ /* 0x000fe20000000f00 */
[----:B------:R-:W-:Y:S02]  /*af9e0*/  IMAD.MOV.U32 R199, RZ, RZ, R178 ;  /* 0x000000ffffc77224 */ /* 0x000fe400078e00b2 */
[----:B------:R-:W-:Y:S02]  /*af9f0*/  IMAD.MOV.U32 R180, RZ, RZ, R241 ;  /* 0x000000ffffb47224 */ /* 0x000fe400078e00f1 */
[----:B------:R-:W-:Y:S01]  /*afa00*/  IMAD.MOV.U32 R178, RZ, RZ, R240 ;  /* 0x000000ffffb27224 */ /* 0x000fe200078e00f0 */
[----:B------:R-:W-:Y:S01]  /*afa10*/  ISETP.GT.AND P4, PT, R3, 0xc, PT ;  /* 0x0000000c0300780c */ /* 0x000fe20003f84270 */
[----:B------:R-:W-:Y:S01]  /*afa20*/  HMMA.1688.F32.TF32 R240, R220, R40, R208 ;  /* 0x00000028dcf0723c */ /* 0x000fe200000810d0 */
[----:B------:R1:W-:Y:S01]  /*afa30*/  LDGSTS.E [R132+0x600], [R136.64], P3 ;  /* 0x0060000088847fae */ /* 0x0003e20009921844 */
[----:B--2---:R-:W-:-:S05]  /*afa40*/  IADD3 R204, P5, R204, R252, RZ ;  /* 0x000000fccccc7210 */ /* 0x004fca0007fbe0ff */
[----:B------:R-:W-:Y:S01]  /*afa50*/  STL [R1+0x2f18], R204 ;  /* 0x002f18cc01007387 */ /* 0x000fe20000100800 */
[----:B------:R-:W2:Y:S01]  /*afa60*/  LDL.LU R211, [R1+0x2ef4] ;  /* 0x002ef40001d37983 */ /* 0x000ea20000300800 */
[----:B------:R-:W-:Y:S02]  /*afa70*/  SEL R133, RZ, 0x4, !P4 ;  /* 0x00000004ff857807 */ /* 0x000fe40006000000 */
[----:B------:R-:W-:Y:S01]  /*afa80*/  ISETP.GT.AND P3, PT, R3, 0x10, PT ;  /* 0x000000100300780c */ /* 0x000fe20003f64270 */
[----:B----4-:R-:W-:Y:S01]  /*afa90*/  IADD3 R200, P4, R200, R252, RZ ;  /* 0x000000fcc8c87210 */ /* 0x010fe20007f9e0ff */
[----:B---3--:R-:W-:Y:S02]  /*afaa0*/  IADD3.X R206, R206, R0, RZ, P5, !PT ;  /* 0x00000000cece7210 */ /* 0x008fe40002ffe4ff */
[----:B------:R-:W-:Y:S02]  /*afab0*/  SEL R133, R133, RZ, !P0 ;  /* 0x000000ff85857207 */ /* 0x000fe40004000000 */
[----:B-1----:R-:W-:Y:S01]  /*afac0*/  SEL R136, RZ, 0x4, !P3 ;  /* 0x00000004ff887807 */ /* 0x002fe20005800000 */
[-C--:B------:R-:W-:Y:S01]  /*afad0*/  IADD3 R188, P5, R188, R252.reuse, RZ ;  /* 0x000000fcbcbc7210 */ /* 0x080fe20007fbe0ff */
[----:B------:R-:W-:-:S02]  /*afae0*/  IADD3 R207, P6, R207, R252, RZ ;  /* 0x000000fccfcf7210 */ /* 0x000fc40007fde0ff */
[----:B------:R-:W-:Y:S01]  /*afaf0*/  ISETP.NE.U32.AND P3, PT, R133, RZ, PT ;  /* 0x000000ff8500720c */ /* 0x000fe20003f65070 */
[--C-:B-----5:R-:W-:Y:S01]  /*afb00*/  IMAD.X R201, R201, 0x1, R0.reuse, P4 ;  /* 0x00000001c9c97824 */ /* 0x120fe200020e0600 */
[----:B------:R-:W-:Y:S01]  /*afb10*/  SEL R133, R136, RZ, !P0 ;  /* 0x000000ff88857207 */ /* 0x000fe20004000000 */
[----:B------:R-:W-:Y:S01]  /*afb20*/  IMAD.X R189, R189, 0x1, R0, P5 ;  /* 0x00000001bdbd7824 */ /* 0x000fe200028e0600 */
[----:B------:R-:W-:Y:S01]  /*afb30*/  MOV R136, R204 ;  /* 0x000000cc00887202 */ /* 0x000fe20000000f00 */
[----:B------:R-:W-:Y:S01]  /*afb40*/  IMAD.MOV.U32 R137, RZ, RZ, R206 ;  /* 0x000000ffff897224 */ /* 0x000fe200078e00ce */
[----:B------:R-:W-:Y:S01]  /*afb50*/  STL [R1+0x2f10], R200 ;  /* 0x002f10c801007387 */ /* 0x000fe20000100800 */
[----:B------:R-:W-:Y:S01]  /*afb60*/  MOV R202, R237 ;  /* 0x000000ed00ca7202 */ /* 0x000fe20000000f00 */
[----:B------:R-:W-:Y:S02]  /*afb70*/  STL [R1+0x2f0c], R206 ;  /* 0x002f0cce01007387 */ /* 0x000fe40000100800 */
[----:B------:R-:W-:Y:S01]  /*afb80*/  STL [R1+0x2f08], R188 ;  /* 0x002f08bc01007387 */ /* 0x000fe20000100800 */
[----:B------:R-:W-:Y:S01]  /*afb90*/  IADD3 R205, P5, R205, R252, RZ ;  /* 0x000000fccdcd7210 */ /* 0x000fe20007fbe0ff */
[----:B------:R-:W-:Y:S01]  /*afba0*/  IMAD.MOV.U32 R190, RZ, RZ, R173 ;  /* 0x000000ffffbe7224 */ /* 0x000fe200078e00ad */
[----:B------:R1:W-:Y:S01]  /*afbb0*/  STL [R1+0x2f04], R201 ;  /* 0x002f04c901007387 */ /* 0x0003e20000100800 */
[----:B------:R3:W-:Y:S03]  /*afbc0*/  STL [R1+0x2efc], R189 ;  /* 0x002efcbd01007387 */ /* 0x0007e60000100800 */
[----:B------:R4:W-:Y:S01]  /*afbd0*/  LDGSTS.E [R132+0x2000], [R136.64], P1 ;  /* 0x0200000088847fae */ /* 0x0009e20008921844 */
[----:B------:R-:W-:Y:S01]  /*afbe0*/  STL [R1+0x2f00], R207 ;  /* 0x002f00cf01007387 */ /* 0x000fe20000100800 */
[----:B------:R-:W-:-:S02]  /*afbf0*/  ISETP.NE.U32.AND P4, PT, R133, RZ, PT ;  /* 0x000000ff8500720c */ /* 0x000fc40003f85070 */
[----:B----4-:R-:W-:Y:S01]  /*afc00*/  MOV R136, R200 ;  /* 0x000000c800887202 */ /* 0x010fe20000000f00 */
[----:B------:R-:W-:Y:S02]  /*afc10*/  IMAD.MOV.U32 R137, RZ, RZ, R201 ;  /* 0x000000ffff897224 */ /* 0x000fe400078e00c9 */
[----:B-1----:R-:W-:Y:S01]  /*afc20*/  IMAD.MOV.U32 R201, RZ, RZ, R202 ;  /* 0x000000ffffc97224 */ /* 0x002fe200078e00ca */
[----:B------:R-:W-:Y:S01]  /*afc30*/  MOV R202, R203 ;  /* 0x000000cb00ca7202 */ /* 0x000fe20000000f00 */
[----:B------:R-:W-:Y:S01]  /*afc40*/  IMAD.MOV.U32 R203, RZ, RZ, R190 ;  /* 0x000000ffffcb7224 */ /* 0x000fe200078e00be */
[----:B------:R1:W-:Y:S01]  /*afc50*/  LDGSTS.E [R132+0x2200], [R136.64], P1 ;  /* 0x0220000088847fae */ /* 0x0003e20008921844 */
[----:B------:R-:W-:Y:S02]  /*afc60*/  IMAD.MOV.U32 R173, RZ, RZ, R236 ;  /* 0x000000ffffad7224 */ /* 0x000fe400078e00ec */
[----:B------:R-:W-:Y:S02]  /*afc70*/  IMAD.MOV.U32 R200, RZ, RZ, R201 ;  /* 0x000000ffffc87224 */ /* 0x000fe400078e00c9 */
[----:B------:R-:W-:-:S02]  /*afc80*/  IMAD.MOV.U32 R201, RZ, RZ, R202 ;  /* 0x000000ffffc97224 */ /* 0x000fc400078e00ca */
[----:B-1----:R-:W-:Y:S01]  /*afc90*/  IMAD.MOV.U32 R136, RZ, RZ, R188 ;  /* 0x000000ffff887224 */ /* 0x002fe200078e00bc */
[----:B------:R-:W-:Y:S02]  /*afca0*/  MOV R137, R189 ;  /* 0x000000bd00897202 */ /* 0x000fe40000000f00 */
[----:B------:R-:W-:Y:S01]  /*afcb0*/  MOV R202, R203 ;  /* 0x000000cb00ca7202 */ /* 0x000fe20000000f00 */
[----:B------:R-:W-:Y:S02]  /*afcc0*/  IMAD.MOV.U32 R203, RZ, RZ, R173 ;  /* 0x000000ffffcb7224 */ /* 0x000fe400078e00ad */
[----:B------:R1:W-:Y:S01]  /*afcd0*/  LDGSTS.E [R132+0x2400], [R136.64], P1 ;  /* 0x0240000088847fae */ /* 0x0003e20008921844 */
[----:B--2---:R-:W-:-:S05]  /*afce0*/  IMAD.X R211, R211, 0x1, R0, P6 ;  /* 0x00000001d3d37824 */ /* 0x004fca00030e0600 */
[----:B------:R-:W-:Y:S01]  /*afcf0*/  STL [R1+0x2ef4], R211 ;  /* 0x002ef4d301007387 */ /* 0x000fe20000100800 */
[----:B------:R-:W-:Y:S02]  /*afd00*/  STL [R1+0x2e98], R205 ;  /* 0x002e98cd01007387 */ /* 0x000fe40000100800 */
[----:B------:R-:W2:Y:S02]  /*afd10*/  LDL.LU R206, [R1+0x2e8c] ;  /* 0x002e8c0001ce7983 */ /* 0x000ea40000300800 */
[----:B------:R-:W4:Y:S01]  /*afd20*/  LDL.LU R190, [R1+0x2e90] ;  /* 0x002e900001be7983 */ /* 0x000f220000300800 */
[----:B------:R-:W5:Y:S01]  /*afd30*/  LDL.LU R188, [R1+0x2e88] ;  /* 0x002e880001bc7983 */ /* 0x000f620000300800 */
[----:B------:R-:W5:Y:S02]  /*afd40*/  LDL.LU R133, [R1+0x2e80] ;  /* 0x002e800001857983 */ /* 0x000f640000300800 */
[----:B------:R-:W5:Y:S02]  /*afd50*/  LDL.LU R204, [R1+0x2e84] ;  /* 0x002e840001cc7983 */ /* 0x000f640000300800 */
[----:B---3--:R-:W3:Y:S01]  /*afd60*/  LDL.LU R189, [R1+0x2e7c] ;  /* 0x002e7c0001bd7983 */ /* 0x008ee20000300800 */
[----:B------:R-:W3:Y:S01]  /*afd70*/  LDL.LU R173, [R1+0x2e74] ;  /* 0x002e740001ad7983 */ /* 0x000ee20000300800 */
[----:B-1----:R-:W-:Y:S01]  /*afd80*/  MOV R136, R207 ;  /* 0x000000cf00887202 */ /* 0x002fe20000000f00 */
[----:B------:R-:W-:-:S05]  /*afd90*/  IMAD.MOV.U32 R137, RZ, RZ, R211 ;  /* 0x000000ffff897224 */ /* 0x000fca00078e00d3 */
[----:B------:R1:W-:Y:S02]  /*afda0*/  LDGSTS.E [R132+0x2600], [R136.64], P1 ;  /* 0x0260000088847fae */ /* 0x0003e40008921844 */
[----:B-1----:R-:W-:Y:S01]  /*afdb0*/  MOV R136, R205 ;  /* 0x000000cd00887202 */ /* 0x002fe20000000f00 */
[----:B--2---:R-:W-:Y:S01]  /*afdc0*/  IMAD.X R206, R206, 0x1, R0, P5 ;  /* 0x00000001cece7824 */ /* 0x004fe200028e0600 */
[----:B----4-:R-:W-:-:S03]  /*afdd0*/  IADD3 R190, P5, R190, R252, RZ ;  /* 0x000000fcbebe7210 */ /* 0x010fc60007fbe0ff */
[----:B------:R-:W-:Y:S02]  /*afde0*/  IMAD.MOV.U32 R137, RZ, RZ, R206 ;  /* 0x000000ffff897224 */ /* 0x000fe400078e00ce */
[--C-:B-----5:R-:W-:Y:S01]  /*afdf0*/  IMAD.X R204, R204, 0x1, R0.reuse, P5 ;  /* 0x00000001cccc7824 */ /* 0x120fe200028e0600 */
[-C--:B------:R-:W-:Y:S02]  /*afe00*/  IADD3 R188, P1, R188, R252.reuse, RZ ;  /* 0x000000fcbcbc7210 */ /* 0x080fe40007f3e0ff */
[----:B------:R-:W-:Y:S01]  /*afe10*/  IADD3 R133, P5, R133, R252, RZ ;  /* 0x000000fc85857210 */ /* 0x000fe20007fbe0ff */
[----:B------:R1:W-:Y:S04]  /*afe20*/  LDGSTS.E [R132+0x4000], [R136.64], P2 ;  /* 0x0400000088847fae */ /* 0x0003e80009121844 */
[----:B------:R-:W-:Y:S01]  /*afe30*/  STL [R1+0x2e8c], R206 ;  /* 0x002e8cce01007387 */ /* 0x000fe20000100800 */
[----:B------:R2:W-:Y:S02]  /*afe40*/  STL [R1+0x2e90], R190 ;  /* 0x002e90be01007387 */ /* 0x0005e40000100800 */
[----:B---3--:R-:W-:Y:S01]  /*afe50*/  IMAD.X R189, R189, 0x1, R0, P1 ;  /* 0x00000001bdbd7824 */ /* 0x008fe200008e0600 */
[----:B------:R-:W-:Y:S01]  /*afe60*/  IADD3.X R173, R173, R0, RZ, P5, !PT ;  /* 0x00000000adad7210 */ /* 0x000fe20002ffe4ff */
[----:B------:R3:W-:Y:S01]  /*afe70*/  STL [R1+0x2e88], R188 ;  /* 0x002e88bc01007387 */ /* 0x0007e20000100800 */
[----:B------:R-:W-:Y:S02]  /*afe80*/  STL [R1+0x2e84], R204 ;  /* 0x002e84cc01007387 */ /* 0x000fe40000100800 */
[----:B-1----:R-:W-:-:S02]  /*afe90*/  IMAD.MOV.U32 R136, RZ, RZ, R190 ;  /* 0x000000ffff887224 */ /* 0x002fc400078e00be */
[----:B------:R-:W-:Y:S01]  /*afea0*/  IMAD.MOV.U32 R137, RZ, RZ, R204 ;  /* 0x000000ffff897224 */ /* 0x000fe200078e00cc */
[----:B------:R-:W-:Y:S01]  /*afeb0*/  STL [R1+0x2e80], R133 ;  /* 0x002e808501007387 */ /* 0x000fe20000100800 */
[----:B------:R1:W-:Y:S03]  /*afec0*/  STL [R1+0x2e7c], R189 ;  /* 0x002e7cbd01007387 */ /* 0x0003e60000100800 */
[----:B------:R4:W-:Y:S01]  /*afed0*/  LDGSTS.E [R132+0x4200], [R136.64], P2 ;  /* 0x0420000088847fae */ /* 0x0009e20009121844 */
[----:B--2---:R-:W-:Y:S02]  /*afee0*/  IMAD.MOV.U32 R190, RZ, RZ, R180 ;  /* 0x000000ffffbe7224 */ /* 0x004fe400078e00b4 */
[----:B------:R-:W-:Y:S01]  /*afef0*/  STL [R1+0x2e74], R173 ;  /* 0x002e74ad01007387 */ /* 0x000fe20000100800 */
[----:B------:R-:W-:Y:S01]  /*aff00*/  MOV R180, R176 ;  /* 0x000000b000b47202 */ /* 0x000fe20000000f00 */
[----:B------:R-:W-:Y:S01]  /*aff10*/  IMAD.MOV.U32 R176, RZ, RZ, R141 ;  /* 0x000000ffffb07224 */ /* 0x000fe200078e008d */
[----:B----4-:R-:W-:Y:S01]  /*aff20*/  MOV R136, R188 ;  /* 0x000000bc00887202 */ /* 0x010fe20000000f00 */
[----:B---3--:R-:W-:-:S02]  /*aff30*/  IMAD.MOV.U32 R188, RZ, RZ, R191 ;  /* 0x000000ffffbc7224 */ /* 0x008fc400078e00bf */
[----:B------:R-:W-:Y:S02]  /*aff40*/  IMAD.MOV.U32 R191, RZ, RZ, R178 ;  /* 0x000000ffffbf7224 */ /* 0x000fe400078e00b2 */
[----:B------:R-:W-:Y:S02]  /*aff50*/  IMAD.MOV.U32 R178, RZ, RZ, R156 ;  /* 0x000000ffffb27224 */ /* 0x000fe400078e009c */
[----:B------:R-:W2:Y:S01]  /*aff60*/  LDL.LU R156, [R1+0x2e18] ;  /* 0x002e1800019c7983 */ /* 0x000ea20000300800 */
[----:B------:R-:W3:Y:S02]  /*aff70*/  LDL.LU R141, [R1+0x2e10] ;  /* 0x002e1000018d7983 */ /* 0x000ee40000300800 */
[----:B------:R-:W-:Y:S02]  /*aff80*/  IMAD.MOV.U32 R196, RZ, RZ, R238 ;  /* 0x000000ffffc47224 */ /* 0x000fe400078e00ee */
[----:B------:R-:W-:Y:S02]  /*aff90*/  IMAD.MOV.U32 R197, RZ, RZ, R239 ;  /* 0x000000ffffc57224 */ /* 0x000fe400078e00ef */
[----:B------:R-:W-:Y:S01]  /*affa0*/  IMAD.MOV.U32 R207, RZ, RZ, R145 ;  /* 0x000000ffffcf7224 */ /* 0x000fe200078e0091 */
[----:B------:R-:W-:Y:S01]  /*affb0*/  HMMA.1688.F32.TF32 R236, R220, R36, R212 ;  /* 0x00000024dcec723c */ /* 0x000fe200000810d4 */
[----:B------:R-:W4:Y:S06]  /*affc0*/  LDL.LU R145, [R1+0x2e08] ;  /* 0x002e080001917983 */ /* 0x000f2c0000300800 */
[----:B------:R-:W-:Y:S01]  /*affd0*/  IMAD.MOV.U32 R213, RZ, RZ, R157 ;  /* 0x000000ffffd57224 */ /* 0x000fe200078e009d */
[----:B------:R-:W-:Y:S01]  /*affe0*/  MOV R215, R148 ;  /* 0x0000009400d77202 */ /* 0x000fe20000000f00 */
[----:B------:R-:W5:Y:S01]  /*afff0*/  LDL.LU R157, [R1+0x2e0c] ;  /* 0x002e0c00019d7983 */ /* 0x000f620000300800 */
[----:B------:R-:W-:-:S02]  /*b0000*/  IMAD.MOV.U32 R214, RZ, RZ, R149 ;  /* 0x000000ffffd67224 */ /* 0x000fc400078e0095 */
[----:B------:R-:W5:Y:S02]  /*b0010*/  LDL.LU R148, [R1+0x2e04] ;  /* 0x002e040001947983 */ /* 0x000f640000300800 */
[----:B------:R-:W5:Y:S02]  /*b0020*/  LDL.LU R149, [R1+0x2dfc] ;  /* 0x002dfc0001957983 */ /* 0x000f640000300800 */
[----:B------:R-:W-:Y:S02]  /*b0030*/  IMAD.MOV.U32 R137, RZ, RZ, R189 ;  /* 0x000000ffff897224 */ /* 0x000fe400078e00bd */
[----:B------:R-:W-:Y:S02]  /*b0040*/  IMAD.MOV.U32 R206, RZ, RZ, R64 ;  /* 0x000000ffffce7224 */ /* 0x000fe400078e0040 */
[----:B------:R-:W5:Y:S04]  /*b0050*/  LDL.LU R64, [R1+0x2e00] ;  /* 0x002e000001407983 */ /* 0x000f680000300800 */
[----:B------:R1:W-:Y:S01]  /*b0060*/  LDGSTS.E [R132+0x4400], [R136.64], P2 ;  /* 0x0440000088847fae */ /* 0x0003e20009121844 */
[----:B------:R-:W-:-:S02]  /*b0070*/  ISETP.GT.AND P1, PT, R3, 0x14, PT ;  /* 0x000000140300780c */ /* 0x000fc40003f24270 */
[----:B-1----:R-:W-:Y:S02]  /*b0080*/  MOV R189, R175 ;  /* 0x000000af00bd7202 */ /* 0x002fe40000000f00 */
[----:B------:R-:W-:Y:S01]  /*b0090*/  MOV R136, R133 ;  /* 0x0000008500887202 */ /* 0x000fe20000000f00 */
[----:B------:R-:W-:-:S05]  /*b00a0*/  IMAD.MOV.U32 R137, RZ, RZ, R173 ;  /* 0x000000ffff897224 */ /* 0x000fca00078e00ad */
[----:B------:R1:W-:Y:S01]  /*b00b0*/  LDGSTS.E [R132+0x4600], [R136.64], P2 ;  /* 0x0460000088847fae */ /* 0x0003e20009121844 */
[----:B------:R-:W-:Y:S01]  /*b00c0*/  HMMA.1688.F32.TF32 R208, R220, R16, R188 ;  /* 0x00000010dcd0723c */ /* 0x000fe200000810bc */
[----:B-1----:R-:W-:-:S06]  /*b00d0*/  SEL R136, RZ, 0x4, !P1 ;  /* 0x00000004ff887807 */ /* 0x002fcc0004800000 */
[----:B------:R-:W-:Y:S01]  /*b00e0*/  IMAD.MOV.U32 R191, RZ, RZ, R135 ;  /* 0x000000ffffbf7224 */ /* 0x000fe200078e0087 */
[-C--:B--2---:R-:W-:Y:S02]  /*b00f0*/  IADD3 R156, P1, R156, R252.reuse, RZ ;  /* 0x000000fc9c9c7210 */ /* 0x084fe40007f3e0ff */
[----:B---3--:R-:W-:-:S03]  /*b0100*/  IADD3 R141, P2, R141, R252, RZ ;  /* 0x000000fc8d8d7210 */ /* 0x008fc60007f5e0ff */
[----:B------:R1:W-:Y:S02]  /*b0110*/  STL [R1+0x2e18], R156 ;  /* 0x002e189c01007387 */ /* 0x0003e40000100800 */
[----:B------:R-:W-:Y:S02]  /*b0120*/  STL [R1+0x2e10], R141 ;  /* 0x002e108d01007387 */ /* 0x000fe40000100800 */
[----:B------:R-:W2:Y:S01]  /*b0130*/  LDL.LU R135, [R1+0x2df4] ;  /* 0x002df40001877983 */ /* 0x000ea20000300800 */
[----:B------:R-:W-:Y:S02]  /*b0140*/  ISETP.GT.AND P5, PT, R3, 0x18, PT ;  /* 0x000000180300780c */ /* 0x000fe40003fa4270 */
[----:B------:R-:W-:Y:S02]  /*b0150*/  SEL R136, R136, RZ, !P0 ;  /* 0x000000ff88887207 */ /* 0x000fe40004000000 */
[----:B------:R-:W-:Y:S01]  /*b0160*/  SEL R133, RZ, 0x4, !P5 ;  /* 0x00000004ff857807 */ /* 0x000fe20006800000 */
[----:B----4-:R-:W-:-:S02]  /*b0170*/  IADD3 R145, P5, R145, R252, RZ ;  /* 0x000000fc91917210 */ /* 0x010fc40007fbe0ff */
[--C-:B-----5:R-:W-:Y:S01]  /*b0180*/  IMAD.X R157, R157, 0x1, R0.reuse, P1 ;  /* 0x000000019d9d7824 */ /* 0x120fe200008e0600 */
[----:B------:R-:W-:Y:S02]  /*b0190*/  IADD3.X R148, R148, R0, RZ, P2, !PT ;  /* 0x0000000094947210 */ /* 0x000fe400017fe4ff */
[----:B------:R-:W-:Y:S01]  /*b01a0*/  ISETP.NE.U32.AND P1, PT, R136, RZ, PT ;  /* 0x000000ff8800720c */ /* 0x000fe20003f25070 */
[----:B------:R-:W-:Y:S01]  /*b01b0*/  IMAD.X R149, R149, 0x1, R0, P5 ;  /* 0x0000000195957824 */ /* 0x000fe200028e0600 */
[----:B------:R-:W-:Y:S01]  /*b01c0*/  STL [R1+0x2e08], R145 ;  /* 0x002e089101007387 */ /* 0x000fe20000100800 */
[----:B------:R-:W-:Y:S01]  /*b01d0*/  IMAD.MOV.U32 R136, RZ, RZ, R156 ;  /* 0x000000ffff887224 */ /* 0x000fe200078e009c */
[----:B------:R-:W-:Y:S01]  /*b01e0*/  MOV R137, R157 ;  /* 0x0000009d00897202 */ /* 0x000fe20000000f00 */
[----:B------:R-:W-:Y:S01]  /*b01f0*/  STL [R1+0x2e0c], R157 ;  /* 0x002e0c9d01007387 */ /* 0x000fe20000100800 */
[----:B------:R-:W-:Y:S01]  /*b0200*/  IADD3 R64, P5, R64, R252, RZ ;  /* 0x000000fc40407210 */ /* 0x000fe20007fbe0ff */
[----:B------:R3:W-:Y:S01]  /*b0210*/  STL [R1+0x2e04], R148 ;  /* 0x002e049401007387 */ /* 0x0007e20000100800 */
[----:B------:R4:W-:Y:S02]  /*b0220*/  STL [R1+0x2dfc], R149 ;  /* 0x002dfc9501007387 */ /* 0x0009e40000100800 */
[----:B-1----:R-:W5:Y:S01]  /*b0230*/  LDL.LU R156, [R1+0x2d98] ;  /* 0x002d9800019c7983 */ /* 0x002f620000300800 */
[----:B------:R1:W-:Y:S04]  /*b0240*/  LDGSTS.E [R132+0x6000], [R136.64], P3 ;  /* 0x0600000088847fae */ /* 0x0003e80009921844 */
[----:B------:R-:W-:Y:S01]  /*b0250*/  STL [R1+0x2e00], R64 ;  /* 0x002e004001007387 */ /* 0x000fe20000100800 */
[----:B-1----:R-:W-:-:S02]  /*b0260*/  IMAD.MOV.U32 R137, RZ, RZ, R148 ;  /* 0x000000ffff897224 */ /* 0x002fc400078e0094 */
[----:B------:R-:W-:Y:S01]  /*b0270*/  IMAD.MOV.U32 R136, RZ, RZ, R141 ;  /* 0x000000ffff887224 */ /* 0x000fe200078e008d */
[----:B---3--:R-:W3:Y:S01]  /*b0280*/  LDL.LU R148, [R1+0x2d90] ;  /* 0x002d900001947983 */ /* 0x008ee20000300800 */
[----:B------:R-:W3:Y:S02]  /*b0290*/  LDL.LU R141, [R1+0x2d88] ;  /* 0x002d8800018d7983 */ /* 0x000ee40000300800 */
[----:B------:R-:W3:Y:S01]  /*b02a0*/  LDL.LU R157, [R1+0x2d8c] ;  /* 0x002d8c00019d7983 */ /* 0x000ee20000300800 */
[----:B------:R-:W-:Y:S01]  /*b02b0*/  SEL R133, R133, RZ, !P0 ;  /* 0x000000ff85857207 */ /* 0x000fe20004000000 */
[----:B------:R1:W-:Y:S03]  /*b02c0*/  LDGSTS.E [R132+0x6200], [R136.64], P3 ;  /* 0x0620000088847fae */ /* 0x0003e60009921844 */
[----:B------:R-:W-:Y:S02]  /*b02d0*/  ISETP.NE.U32.AND P2, PT, R133, RZ, PT ;  /* 0x000000ff8500720c */ /* 0x000fe40003f45070 */
[----:B------:R-:W3:Y:S01]  /*b02e0*/  LDL.LU R133, [R1+0x2d80] ;  /* 0x002d800001857983 */ /* 0x000ee20000300800 */
[----:B-1----:R-:W-:-:S02]  /*b02f0*/  IMAD.MOV.U32 R136, RZ, RZ, R145 ;  /* 0x000000ffff887224 */ /* 0x002fc400078e0091 */
[----:B------:R-:W-:-:S05]  /*b0300*/  IMAD.MOV.U32 R137, RZ, RZ, R149 ;  /* 0x000000ffff897224 */ /* 0x000fca00078e0095 */
[----:B------:R1:W-:Y:S01]  /*b0310*/  LDGSTS.E [R132+0x6400], [R136.64], P3 ;  /* 0x0640000088847fae */ /* 0x0003e20009921844 */
[----:B--2---:R-:W-:-:S05]  /*b0320*/  IADD3.X R135, R135, R0, RZ, P5, !PT ;  /* 0x0000000087877210 */ /* 0x004fca0002ffe4ff */
[----:B------:R2:W-:Y:S01]  /*b0330*/  STL [R1+0x2df4], R135 ;  /* 0x002df48701007387 */ /* 0x0005e20000100800 */
[----:B----4-:R-:W4:Y:S02]  /*b0340*/  LDL.LU R149, [R1+0x2d84] ;  /* 0x002d840001957983 */ /* 0x010f240000300800 */
[----:B------:R-:W4:Y:S02]  /*b0350*/  LDL.LU R145, [R1+0x2d7c] ;  /* 0x002d7c0001917983 */ /* 0x000f240000300800 */
[----:B-1----:R-:W-:Y:S02]  /*b0360*/  IMAD.MOV.U32 R137, RZ, RZ, R135 ;  /* 0x000000ffff897224 */ /* 0x002fe400078e0087 */
[----:B--2---:R-:W2:Y:S01]  /*b0370*/  LDL.LU R135, [R1+0x2d74] ;  /* 0x002d740001877983 */ /* 0x004ea20000300800 */
[----:B------:R-:W-:Y:S02]  /*b0380*/  MOV R136, R64 ;  /* 0x0000004000887202 */ /* 0x000fe40000000f00 */
[----:B-----5:R-:W-:-:S03]  /*b0390*/  IADD3 R156, P5, R156, R252, RZ ;  /* 0x000000fc9c9c7210 */ /* 0x020fc60007fbe0ff */
[----:B------:R1:W-:Y:S04]  /*b03a0*/  LDGSTS.E [R132+0x6600], [R136.64], P3 ;  /* 0x0660000088847fae */ /* 0x0003e80009921844 */
[----:B------:R-:W-:Y:S01]  /*b03b0*/  STL [R1+0x2d98], R156 ;  /* 0x002d989c01007387 */ /* 0x000fe20000100800 */
[----:B---3--:R-:W-:Y:S01]  /*b03c0*/  IADD3 R148, P3, R148, R252, RZ ;  /* 0x000000fc94947210 */ /* 0x008fe20007f7e0ff */
[----:B------:R-:W-:-:S04]  /*b03d0*/  IMAD.X R157, R157, 0x1, R0, P5 ;  /* 0x000000019d9d7824 */ /* 0x000fc800028e0600 */
[----:B------:R3:W-:Y:S01]  /*b03e0*/  STL [R1+0x2d90], R148 ;  /* 0x002d909401007387 */ /* 0x0007e20000100800 */
[----:B------:R-:W-:Y:S02]  /*b03f0*/  STL [R1+0x2d8c], R157 ;  /* 0x002d8c9d01007387 */ /* 0x000fe40000100800 */
[----:B------:R-:W5:Y:S01]  /*b0400*/  LDL.LU R64, [R1+0x2d18] ;  /* 0x002d180001407983 */ /* 0x000f620000300800 */
[----:B------:R-:W-:Y:S01]  /*b0410*/  IADD3 R141, P5, R141, R252, RZ ;  /* 0x000000fc8d8d7210 */ /* 0x000fe20007fbe0ff */
[----:B------:R-:W-:Y:S01]  /*b0420*/  IMAD.MOV.U32 R204, RZ, RZ, R186 ;  /* 0x000000ffffcc7224 */ /* 0x000fe200078e00ba */
[----:B------:R-:W-:Y:S02]  /*b0430*/  MOV R205, R184 ;  /* 0x000000b800cd7202 */ /* 0x000fe40000000f00 */
[----:B------:R-:W-:Y:S01]  /*b0440*/  MOV R212, R182 ;  /* 0x000000b600d47202 */ /* 0x000fe20000000f00 */
[----:B------:R-:W-:Y:S02]  /*b0450*/  IMAD.MOV.U32 R188, RZ, RZ, R180 ;  /* 0x000000ffffbc7224 */ /* 0x000fe400078e00b4 */
[----:B------:R-:W-:Y:S01]  /*b0460*/  IMAD.MOV.U32 R189, RZ, RZ, R178 ;  /* 0x000000ffffbd7224 */ /* 0x000fe200078e00b2 */
[----:B------:R-:W-:Y:S01]  /*b0470*/  MOV R190, R176 ;  /* 0x000000b000be7202 */ /* 0x000fe20000000f00 */
[----:B------:R-:W-:Y:S01]  /*b0480*/  STL [R1+0x2d88], R141 ;  /* 0x002d888d01007387 */ /* 0x000fe20000100800 */
[----:B-1----:R-:W-:Y:S01]  /*b0490*/  IMAD.MOV.U32 R136, RZ, RZ, R156 ;  /* 0x000000ffff887224 */ /* 0x002fe200078e009c */
[----:B------:R-:W-:Y:S01]  /*b04a0*/  MOV R137, R157 ;  /* 0x0000009d00897202 */ /* 0x000fe20000000f00 */
[C---:B------:R-:W-:Y:S08]  /*b04b0*/  HMMA.1688.F32.TF32 R216, R220.reuse, R32, R216 ;  /* 0x00000020dcd8723c */ /* 0x040ff000000810d8 */
[C---:B------:R-:W-:Y:S08]  /*b04c0*/  HMMA.1688.F32.TF32 R192, R220.reuse, R28, R192 ;  /* 0x0000001cdcc0723c */ /* 0x040ff000000810c0 */
[C---:B------:R-:W-:Y:S08]  /*b04d0*/  HMMA.1688.F32.TF32 R196, R220.reuse, R24, R196 ;  /* 0x00000018dcc4723c */ /* 0x040ff000000810c4 */
[C---:B------:R-:W-:Y:S08]  /*b04e0*/  HMMA.1688.F32.TF32 R200, R220.reuse, R20, R200 ;  /* 0x00000014dcc8723c */ /* 0x040ff000000810c8 */
[C---:B------:R-:W-:Y:S08]  /*b04f0*/  HMMA.1688.F32.TF32 R204, R220.reuse, R12, R204 ;  /* 0x0000000cdccc723c */ /* 0x040ff000000810cc */
[C---:B------:R-:W-:Y:S08]  /*b0500*/  HMMA.1688.F32.TF32 R212, R220.reuse, R8, R212 ;  /* 0x00000008dcd4723c */ /* 0x040ff000000810d4 */
[----:B------:R-:W-:Y:S01]  /*b0510*/  HMMA.1688.F32.TF32 R220, R220, R4, R188 ;  /* 0x00000004dcdc723c */ /* 0x000fe200000810bc */
[----:B------:R1:W-:Y:S06]  /*b0520*/  LDGSTS.E [R132+0x8000], [R136.64], P4 ;  /* 0x0800000088847fae */ /* 0x0003ec000a121844 */
[----:B------:R-:W-:Y:S01]  /*b0530*/  MOV R190, R144 ;  /* 0x0000009000be7202 */ /* 0x000fe20000000f00 */
[----:B------:R-:W-:Y:S01]  /*b0540*/  IMAD.MOV.U32 R191, RZ, RZ, R140 ;  /* 0x000000ffffbf7224 */ /* 0x000fe200078e008c */
[----:B-1----:R-:W-:-:S02]  /*b0550*/  MOV R136, R148 ;  /* 0x0000009400887202 */ /* 0x002fc40000000f00 */
[----:B----4-:R-:W-:Y:S01]  /*b0560*/  IADD3.X R149, R149, R0, RZ, P3, !PT ;  /* 0x0000000095957210 */ /* 0x010fe20001ffe4ff */
[----:B------:R-:W-:Y:S02]  /*b0570*/  IADD3 R133, P3, R133, R252, RZ ;  /* 0x000000fc85857210 */ /* 0x000fe40007f7e0ff */
[--C-:B------:R-:W-:Y:S02]  /*b0580*/  IMAD.X R145, R145, 0x1, R0.reuse, P5 ;  /* 0x0000000191917824 */ /* 0x100fe400028e0600 */
[----:B------:R-:W-:Y:S01]  /*b0590*/  STL [R1+0x2d84], R149 ;  /* 0x002d849501007387 */ /* 0x000fe20000100800 */
[----:B------:R-:W-:Y:S02]  /*b05a0*/  STL [R1+0x2d80], R133 ;  /* 0x002d808501007387 */ /* 0x000fe40000100800 */
[----:B------:R1:W-:Y:S02]  /*b05b0*/  STL [R1+0x2d7c], R145 ;  /* 0x002d7c9101007387 */ /* 0x0003e40000100800 */
[----:B------:R-:W4:Y:S02]  /*b05c0*/  LDL.LU R144, [R1+0x2d10] ;  /* 0x002d100001907983 */ /* 0x000f240000300800 */
[----:B--2---:R-:W-:Y:S01]  /*b05d0*/  IMAD.X R135, R135, 0x1, R0, P3 ;  /* 0x0000000187877824 */ /* 0x004fe200018e0600 */
[----:B------:R-:W2:Y:S04]  /*b05e0*/  LDL.LU R140, [R1+0x2d08] ;  /* 0x002d0800018c7983 */ /* 0x000ea80000300800 */
[----:B------:R-:W-:Y:S01]  /*b05f0*/  STL [R1+0x2d74], R135 ;  /* 0x002d748701007387 */ /* 0x000fe20000100800 */
[----:B---3--:R-:W3:Y:S01]  /*b0600*/  LDL.LU R148, [R1+0x2d0c] ;  /* 0x002d0c0001947983 */ /* 0x008ee20000300800 */
[----:B------:R-:W-:Y:S01]  /*b0610*/  MOV R173, R174 ;  /* 0x000000ae00ad7202 */ /* 0x000fe20000000f00 */
[----:B------:R-:W-:-:S02]  /*b0620*/  IMAD.MOV.U32 R174, RZ, RZ, R166 ;  /* 0x000000ffffae7224 */ /* 0x000fc400078e00a6 */
[----:B------:R-:W-:-:S07]  /*b0630*/  IMAD.MOV.U32 R175, RZ, RZ, R164 ;  /* 0x000000ffffaf7224 */ /* 0x000fce00078e00a4 */
[----:B------:R-:W-:Y:S01]  /*b0640*/  HMMA.1688.F32.TF32 R172, R224, R66, R172 ;  /* 0x00000042e0ac723c */ /* 0x000fe200000810ac */
[----:B------:R-:W-:Y:S02]  /*b0650*/  IMAD.MOV.U32 R137, RZ, RZ, R149 ;  /* 0x000000ffff897224 */ /* 0x000fe400078e0095 */
[----:B------:R-:W-:Y:S02]  /*b0660*/  IMAD.MOV.U32 R188, RZ, RZ, R153 ;  /* 0x000000ffffbc7224 */ /* 0x000fe400078e0099 */
[----:B------:R-:W-:Y:S01]  /*b0670*/  IMAD.MOV.U32 R189, RZ, RZ, R152 ;  /* 0x000000ffffbd7224 */ /* 0x000fe200078e0098 */
[----:B------:R1:W-:Y:S01]  /*b0680*/  LDGSTS.E [R132+0x8200], [R136.64], P4 ;  /* 0x0820000088847fae */ /* 0x0003e2000a121844 */
[----:B-----5:R-:W-:-:S05]  /*b0690*/  IADD3 R64, P3, R64, R252, RZ ;  /* 0x000000fc40407210 */ /* 0x020fca0007f7e0ff */
[----:B------:R-:W-:Y:S01]  /*b06a0*/  HMMA.1688.F32.TF32 R188, R224, R62, R188 ;  /* 0x0000003ee0bc723c */ /* 0x000fe200000810bc */
[----:B-1----:R-:W-:Y:S01]  /*b06b0*/  MOV R137, R145 ;  /* 0x0000009100897202 */ /* 0x002fe20000000f00 */
[----:B------:R-:W-:-:S09]  /*b06c0*/  IMAD.MOV.U32 R136, RZ, RZ, R141 ;  /* 0x000000ffff887224 */ /* 0x000fd200078e008d */
[----:B------:R1:W-:Y:S01]  /*b06d0*/  STL.64 [R1+0xce0], R172 ;  /* 0x000ce0ac01007387 */ /* 0x0003e20000100a00 */
[----:B------:R5:W-:Y:S02]  /*b06e0*/  STL.64 [R1+0xce8], R174 ;  /* 0x000ce8ae01007387 */ /* 0x000be40000100a00 */
[----:B------:R-:W-:Y:S02]  /*b06f0*/  STL [R1+0x2d18], R64 ;  /* 0x002d184001007387 */ /* 0x000fe40000100800 */
[----:B------:R-:W3:Y:S01]  /*b0700*/  LDL.LU R145, [R1+0x2d04] ;  /* 0x002d040001917983 */ /* 0x000ee20000300800 */
[----:B------:R-:W3:Y:S01]  /*b0710*/  LDL.LU R141, [R1+0x2cfc] ;  /* 0x002cfc00018d7983 */ /* 0x000ee20000300800 */
[----:B------:R-:W-:-:S03]  /*b0720*/  ISETP.GT.AND P5, PT, R3, 0x20, PT ;  /* 0x000000200300780c */ /* 0x000fc60003fa4270 */
[----:B------:R5:W-:Y:S01]  /*b0730*/  LDGSTS.E [R132+0x8400], [R136.64], P4 ;  /* 0x0840000088847fae */ /* 0x000be2000a121844 */
[----:B-1----:R-:W-:-:S03]  /*b0740*/  MOV R172, R129 ;  /* 0x0000008100ac7202 */ /* 0x002fc60000000f00 */
[----:B------:R-:W3:Y:S01]  /*b0750*/  LDL.LU R129, [R1+0x2d00] ;  /* 0x002d000001817983 */ /* 0x000ee20000300800 */
[----:B-----5:R-:W-:Y:S01]  /*b0760*/  IMAD.MOV.U32 R136, RZ, RZ, R133 ;  /* 0x000000ffff887224 */ /* 0x020fe200078e0085 */
[----:B------:R-:W-:Y:S01]  /*b0770*/  SEL R133, RZ, 0x4, !P5 ;  /* 0x00000004ff857807 */ /* 0x000fe20006800000 */
[----:B------:R-:W-:Y:S02]  /*b0780*/  IMAD.MOV.U32 R137, RZ, RZ, R135 ;  /* 0x000000ffff897224 */ /* 0x000fe400078e0087 */
[----:B------:R-:W-:Y:S02]  /*b0790*/  IMAD.MOV.U32 R173, RZ, RZ, R128 ;  /* 0x000000ffffad7224 */ /* 0x000fe400078e0080 */
[----:B------:R-:W-:Y:S01]  /*b07a0*/  IMAD.MOV.U32 R174, RZ, RZ, R65 ;  /* 0x000000ffffae7224 */ /* 0x000fe200078e0041 */
[----:B------:R1:W-:Y:S01]  /*b07b0*/  LDGSTS.E [R132+0x8600], [R136.64], P4 ;  /* 0x0860000088847fae */ /* 0x0003e2000a121844 */
[-C--:B----4-:R-:W-:Y:S02]  /*b07c0*/  IADD3 R144, P6, R144, R252.reuse, RZ ;  /* 0x000000fc90907210 */ /* 0x090fe40007fde0ff */
[----:B--2---:R-:W-:Y:S01]  /*b07d0*/  IADD3 R140, P5, R140, R252, RZ ;  /* 0x000000fc8c8c7210 */ /* 0x004fe20007fbe0ff */
[----:B---3--:R-:W-:-:S02]  /*b07e0*/  IMAD.X R148, R148, 0x1, R0, P3 ;  /* 0x0000000194947824 */ /* 0x008fc400018e0600 */
[----:B------:R-:W-:Y:S02]  /*b07f0*/  STL [R1+0x2d10], R144 ;  /* 0x002d109001007387 */ /* 0x000fe40000100800 */
[----:B------:R-:W-:Y:S02]  /*b0800*/  STL [R1+0x2d08], R140 ;  /* 0x002d088c01007387 */ /* 0x000fe40000100800 */
[----:B------:R-:W-:Y:S01]  /*b0810*/  STL [R1+0x2d0c], R148 ;  /* 0x002d0c9401007387 */ /* 0x000fe20000100800 */
[----:B------:R-:W2:Y:S02]  /*b0820*/  LDL.LU R135, [R1+0x2cf4] ;  /* 0x002cf40001877983 */ /* 0x000ea40000300800 */
[----:B------:R-:W-:Y:S02]  /*b0830*/  STL.64 [R1+0xcd0], R188 ;  /* 0x000cd0bc01007387 */ /* 0x000fe40000100a00 */
[----:B------:R-:W-:Y:S01]  /*b0840*/  STL.64 [R1+0xcd8], R190 ;  /* 0x000cd8be01007387 */ /* 0x000fe20000100a00 */
[----:B------:R-:W3:Y:S01]  /*b0850*/  LDL.LU R128, [R1+0x2c8c] ;  /* 0x002c8c0001807983 */ /* 0x000ee20000300800 */
[----:B------:R-:W4:Y:S01]  /*b0860*/  LDL.LU R65, [R1+0x2c98] ;  /* 0x002c980001417983 */ /* 0x000f220000300800 */
[----:B------:R-:W-:-:S02]  /*b0870*/  ISETP.GT.AND P4, PT, R3, 0x1c, PT ;  /* 0x0000001c0300780c */ /* 0x000fc40003f84270 */
[----:B------:R-:W-:Y:S02]  /*b0880*/  MOV R175, R2 ;  /* 0x0000000200af7202 */ /* 0x000fe40000000f00 */
[----:B------:R-:W5:Y:S01]  /*b0890*/  LDL.LU R2, [R1+0x2c90] ;  /* 0x002c900001027983 */ /* 0x000f620000300800 */
[----:B-1----:R-:W-:Y:S01]  /*b08a0*/  SEL R136, RZ, 0x4, !P4 ;  /* 0x00000004ff887807 */ /* 0x002fe20006000000 */
[----:B------:R-:W-:Y:S02]  /*b08b0*/  STL.64 [R1+0x35e8], R62 ;  /* 0x0035e83e01007387 */ /* 0x000fe40000100a00 */
[----:B------:R1:W-:Y:S01]  /*b08c0*/  STL.64 [R1+0x35e0], R60 ;  /* 0x0035e03c01007387 */ /* 0x0003e20000100a00 */
[----:B------:R-:W-:Y:S01]  /*b08d0*/  SEL R136, R136, RZ, !P0 ;  /* 0x000000ff88887207 */ /* 0x000fe20004000000 */
[----:B------:R-:W-:Y:S03]  /*b08e0*/  HMMA.1688.F32.TF32 R172, R224, R58, R172 ;  /* 0x0000003ae0ac723c */ /* 0x000fe600000810ac */
[----:B------:R-:W-:Y:S01]  /*b08f0*/  ISETP.NE.U32.AND P4, PT, R136, RZ, PT ;  /* 0x000000ff8800720c */ /* 0x000fe20003f85070 */
[----:B------:R-:W-:-:S02]  /*b0900*/  IMAD.MOV.U32 R136, RZ, RZ, R64 ;  /* 0x000000ffff887224 */ /* 0x000fc400078e0040 */
[----:B------:R-:W-:Y:S01]  /*b0910*/  IMAD.X R145, R145, 0x1, R0, P6 ;  /* 0x0000000191917824 */ /* 0x000fe200030e0600 */
[----:B------:R-:W-:-:S04]  /*b0920*/  IADD3.X R141, R141, R0, RZ, P5, !PT ;  /* 0x000000008d8d7210 */ /* 0x000fc80002ffe4ff */
[----:B------:R-:W-:Y:S01]  /*b0930*/  STL [R1+0x2d04], R145 ;  /* 0x002d049101007387 */ /* 0x000fe20000100800 */
[----:B-1----:R-:W5:Y:S02]  /*b0940*/  LDL.LU R60, [R1+0x2c88] ;  /* 0x002c8800013c7983 */ /* 0x002f640000300800 */
[----:B------:R-:W-:Y:S01]  /*b0950*/  STL [R1+0x2cfc], R141 ;  /* 0x002cfc8d01007387 */ /* 0x000fe20000100800 */
[----:B------:R-:W-:-:S05]  /*b0960*/  IADD3 R129, P5, R129, R252, RZ ;  /* 0x000000fc81817210 */ /* 0x000fca0007fbe0ff */
[----:B------:R-:W-:Y:S01]  /*b0970*/  STL [R1+0x2d00], R129 ;  /* 0x002d008101007387 */ /* 0x000fe20000100800 */
[----:B------:R-:W5:Y:S02]  /*b0980*/  LDL.LU R64, [R1+0x2c84] ;  /* 0x002c840001407983 */ /* 0x000f640000300800 */
[----:B------:R-:W5:Y:S01]  /*b0990*/  LDL.LU R61, [R1+0x2c80] ;  /* 0x002c8000013d7983 */ /* 0x000f620000300800 */
[----:B------:R-:W-:Y:S04]  /*b09a0*/  STL.64 [R1+0xcc0], R172 ;  /* 0x000cc0ac01007387 */ /* 0x000fe80000100a00 */
[----:B------:R-:W-:Y:S01]  /*b09b0*/  STL.64 [R1+0xcc8], R174 ;  /* 0x000cc8ae01007387 */ /* 0x000fe20000100a00 */
[----:B------:R-:W5:Y:S01]  /*b09c0*/  LDL.LU R63, [R1+0x2c7c] ;  /* 0x002c7c00013f7983 */ /* 0x000f620000300800 */
[----:B------:R-:W-:Y:S01]  /*b09d0*/  HMMA.1688.F32.TF32 R168, R224, R54, R168 ;  /* 0x00000036e0a8723c */ /* 0x000fe200000810a8 */
[----:B--2---:R-:W-:-:S02]  /*b09e0*/  IADD3.X R135, R135, R0, RZ, P5, !PT ;  /* 0x0000000087877210 */ /* 0x004fc40002ffe4ff */
[----:B----4-:R-:W-:-:S03]  /*b09f0*/  IADD3 R65, P5, R65, R252, RZ ;  /* 0x000000fc41417210 */ /* 0x010fc60007fbe0ff */
[----:B------:R-:W-:Y:S04]  /*b0a00*/  STL [R1+0x2cf4], R135 ;  /* 0x002cf48701007387 */ /* 0x000fe80000100800 */
[----:B------:R-:W-:Y:S01]  /*b0a10*/  STL [R1+0x2c98], R65 ;  /* 0x002c984101007387 */ /* 0x000fe20000100800 */
[----:B------:R-:W2:Y:S02]  /*b0a20*/  LDL.LU R62, [R1+0x2c74] ;  /* 0x002c7400013e7983 */ /* 0x000ea40000300800 */
[----:B------:R-:W-:-:S10]  /*b0a30*/  IMAD.MOV.U32 R137, RZ, RZ, R148 ;  /* 0x000000ffff897224 */ /* 0x000fd400078e0094 */
[----:B------:R-:W-:Y:S01]  /*b0a40*/  STL.64 [R1+0xcb0], R168 ;  /* 0x000cb0a801007387 */ /* 0x000fe20000100a00 */
[----:B------:R1:W-:Y:S04]  /*b0a50*/  STL.64 [R1+0xcb8], R170 ;  /* 0x000cb8aa01007387 */ /* 0x0003e80000100a00 */
[----:B------:R4:W-:Y:S02]  /*b0a60*/  LDGSTS.E [R132+0xa000], [R136.64], P1 ;  /* 0x0a00000088847fae */ /* 0x0009e40008921844 */
[----:B----4-:R-:W-:Y:S02]  /*b0a70*/  IMAD.MOV.U32 R136, RZ, RZ, R144 ;  /* 0x000000ffff887224 */ /* 0x010fe400078e0090 */
[----:B------:R-:W-:Y:S01]  /*b0a80*/  IMAD.MOV.U32 R137, RZ, RZ, R145 ;  /* 0x000000ffff897224 */ /* 0x000fe200078e0091 */
[----:B-1----:R-:W-:Y:S04]  /*b0a90*/  HMMA.1688.F32.TF32 R168, R224, R50, R248 ;  /* 0x00000032e0a8723c */ /* 0x002fe800000810f8 */
[----:B------:R1:W-:Y:S01]  /*b0aa0*/  LDGSTS.E [R132+0xa200], [R136.64], P1 ;  /* 0x0a20000088847fae */ /* 0x0003e20008921844 */
[----:B---3--:R-:W-:Y:S01]  /*b0ab0*/  IMAD.X R128, R128, 0x1, R0, P5 ;  /* 0x0000000180807824 */ /* 0x008fe200028e0600 */
[----:B-----5:R-:W-:-:S02]  /*b0ac0*/  IADD3 R2, P5, R2, R252, RZ ;  /* 0x000000fc02027210 */ /* 0x020fc40007fbe0ff */
[----:B-1----:R-:W-:Y:S01]  /*b0ad0*/  MOV R136, R140 ;  /* 0x0000008c00887202 */ /* 0x002fe20000000f00 */
[----:B------:R-:W-:-:S05]  /*b0ae0*/  IMAD.MOV.U32 R137, RZ, RZ, R141 ;  /* 0x000000ffff897224 */ /* 0x000fca00078e008d */
[----:B------:R1:W-:Y:S01]  /*b0af0*/  LDGSTS.E [R132+0xa400], [R136.64], P1 ;  /* 0x0a40000088847fae */ /* 0x0003e20008921844 */
[----:B------:R-:W-:-:S03]  /*b0b00*/  IMAD.X R64, R64, 0x1, R0, P5 ;  /* 0x0000000140407824 */ /* 0x000fc600028e0600 */
[----:B------:R-:W-:Y:S01]  /*b0b10*/  STL [R1+0x2c8c], R128 ;  /* 0x002c8c8001007387 */ /* 0x000fe20000100800 */
[----:B-1----:R-:W-:Y:S01]  /*b0b20*/  MOV R136, R129 ;  /* 0x0000008100887202 */ /* 0x002fe20000000f00 */
[----:B------:R-:W-:-:S05]  /*b0b30*/  IMAD.MOV.U32 R137, RZ, RZ, R135 ;  /* 0x000000ffff897224 */ /* 0x000fca00078e0087 */
[----:B------:R1:W-:Y:S01]  /*b0b40*/  LDGSTS.E [R132+0xa600], [R136.64], P1 ;  /* 0x0a60000088847fae */ /* 0x0003e20008921844 */
[----:B------:R-:W-:-:S03]  /*b0b50*/  IADD3 R60, P1, R60, R252, RZ ;  /* 0x000000fc3c3c7210 */ /* 0x000fc60007f3e0ff */
[----:B------:R-:W-:Y:S04]  /*b0b60*/  STL [R1+0x2c90], R2 ;  /* 0x002c900201007387 */ /* 0x000fe80000100800 */
[----:B------:R-:W-:Y:S01]  /*b0b70*/  STL [R1+0x2c88], R60 ;  /* 0x002c883c01007387 */ /* 0x000fe20000100800 */
[----:B------:R-:W-:Y:S02]  /*b0b80*/  STL [R1+0x2c84], R64 ;  /* 0x002c844001007387 */ /* 0x000fe40000100800 */
[----:B------:R-:W-:Y:S01]  /*b0b90*/  STL.64 [R1+0xca0], R168 ;  /* 0x000ca0a801007387 */ /* 0x000fe20000100a00 */
[----:B-1----:R-:W-:Y:S01]  /*b0ba0*/  MOV R136, R65 ;  /* 0x0000004100887202 */ /* 0x002fe20000000f00 */
[----:B------:R-:W-:Y:S01]  /*b0bb0*/  IMAD.MOV.U32 R137, RZ, RZ, R128 ;  /* 0x000000ffff897224 */ /* 0x000fe200078e0080 */
[----:B------:R1:W-:Y:S04]  /*b0bc0*/  STL.64 [R1+0xca8], R170 ;  /* 0x000ca8aa01007387 */ /* 0x0003e80000100a00 */
[----:B------:R3:W-:Y:S01]  /*b0bd0*/  LDGSTS.E [R132+0xc000], [R136.64], P2 ;  /* 0x0c00000088847fae */ /* 0x0007e20009121844 */
[----:B-1----:R-:W-:Y:S01]  /*b0be0*/  HMMA.1688.F32.TF32 R168, R224, R46, R244 ;  /* 0x0000002ee0a8723c */ /* 0x002fe200000810f4 */
[----:B---3--:R-:W-:-:S02]  /*b0bf0*/  MOV R136, R2 ;  /* 0x0000000200887202 */ /* 0x008fc40000000f00 */
[----:B------:R-:W3:Y:S01]  /*b0c00*/  LDL.LU R2, [R1+0x2c18] ;  /* 0x002c180001027983 */ /* 0x000ee20000300800 */
[----:B------:R-:W-:Y:S01]  /*b0c10*/  IADD3 R61, P5, R61, R252, RZ ;  /* 0x000000fc3d3d7210 */ /* 0x000fe20007fbe0ff */
[----:B------:R-:W-:Y:S02]  /*b0c20*/  IMAD.MOV.U32 R137, RZ, RZ, R64 ;  /* 0x000000ffff897224 */ /* 0x000fe400078e0040 */
[----:B------:R-:W-:Y:S02]  /*b0c30*/  IMAD.X R63, R63, 0x1, R0, P1 ;  /* 0x000000013f3f7824 */ /* 0x000fe400008e0600 */
[----:B------:R-:W-:Y:S04]  /*b0c40*/  STL [R1+0x2c80], R61 ;  /* 0x002c803d01007387 */ /* 0x000fe80000100800 */
[----:B------:R1:W-:Y:S01]  /*b0c50*/  LDGSTS.E [R132+0xc200], [R136.64], P2 ;  /* 0x0c20000088847fae */ /* 0x0003e20009121844 */
[----:B------:R4:W-:Y:S01]  /*b0c60*/  STL [R1+0x2c7c], R63 ;  /* 0x002c7c3f01007387 */ /* 0x0009e20000100800 */
[----:B-1----:R-:W-:-:S02]  /*b0c70*/  MOV R136, R60 ;  /* 0x0000003c00887202 */ /* 0x002fc40000000f00 */
[----:B------:R-:W5:Y:S01]  /*b0c80*/  LDL.LU R60, [R1+0x2c0c] ;  /* 0x002c0c00013c7983 */ /* 0x000f620000300800 */
[----:B--2---:R-:W-:-:S05]  /*b0c90*/  IMAD.X R62, R62, 0x1, R0, P5 ;  /* 0x000000013e3e7824 */ /* 0x004fca00028e0600 */
[----:B------:R-:W-:Y:S01]  /*b0ca0*/  STL [R1+0x2c74], R62 ;  /* 0x002c743e01007387 */ /* 0x000fe20000100800 */
[----:B------:R-:W2:Y:S02]  /*b0cb0*/  LDL.LU R144, [R1+0x2c10] ;  /* 0x002c100001907983 */ /* 0x000ea40000300800 */
[----:B------:R-:W-:Y:S02]  /*b0cc0*/  STL.64 [R1+0xc80], R168 ;  /* 0x000c80a801007387 */ /* 0x000fe40000100a00 */
[----:B------:R1:W-:Y:S01]  /*b0cd0*/  STL.64 [R1+0xc88], R170 ;  /* 0x000c88aa01007387 */ /* 0x0003e20000100a00 */
[----:B------:R-:W2:Y:S01]  /*b0ce0*/  LDL.LU R145, [R1+0x2c04] ;  /* 0x002c040001917983 */ /* 0x000ea20000300800 */
[----:B------:R-:W2:Y:S02]  /*b0cf0*/  LDL.LU R141, [R1+0x2bfc] ;  /* 0x002bfc00018d7983 */ /* 0x000ea40000300800 */
[----:B------:R-:W2:Y:S02]  /*b0d00*/  LDL.LU R140, [R1+0x2c08] ;  /* 0x002c0800018c7983 */ /* 0x000ea40000300800 */
[----:B------:R-:W2:Y:S01]  /*b0d10*/  LDL.LU R135, [R1+0x2bf4] ;  /* 0x002bf40001877983 */ /* 0x000ea20000300800 */
[----:B------:R-:W2:Y:S01]  /*b0d20*/  LDL.LU R129, [R1+0x2c00] ;  /* 0x002c000001817983 */ /* 0x000ea20000300800 */
[----:B------:R-:W2:Y:S02]  /*b0d30*/  LDL.LU R128, [R1+0x2b8c] ;  /* 0x002b8c0001807983 */ /* 0x000ea40000300800 */
[----:B------:R-:W-:-:S02]  /*b0d40*/  IMAD.MOV.U32 R137, RZ, RZ, R63 ;  /* 0x000000ffff897224 */ /* 0x000fc400078e003f */
[----:B------:R-:W2:Y:S01]  /*b0d50*/  LDL.LU R65, [R1+0x2b98] ;  /* 0x002b980001417983 */ /* 0x000ea20000300800 */
[----:B----4-:R-:W4:Y:S04]  /*b0d60*/  LDL.LU R63, [R1+0x2b90] ;  /* 0x002b9000013f7983 */ /* 0x010f280000300800 */
[----:B------:R1:W-:Y:S02]  /*b0d70*/  LDGSTS.E [R132+0xc400], [R136.64], P2 ;  /* 0x0c40000088847fae */ /* 0x0003e40009121844 */
[----:B-1----:R-:W-:Y:S01]  /*b0d80*/  HMMA.1688.F32.TF32 R168, R224, R42, R240 ;  /* 0x0000002ae0a8723c */ /* 0x002fe200000810f0 */
[----:B------:R-:W-:Y:S02]  /*b0d90*/  SEL R133, R133, RZ, !P0 ;  /* 0x000000ff85857207 */ /* 0x000fe40004000000 */
[----:B------:R-:W-:-:S02]  /*b0da0*/  ISETP.GT.AND P1, PT, R3, 0x24, PT ;  /* 0x000000240300780c */ /* 0x000fc40003f24270 */
[----:B------:R-:W-:Y:S01]  /*b0db0*/  ISETP.NE.U32.AND P3, PT, R133, RZ, PT ;  /* 0x000000ff8500720c */ /* 0x000fe20003f65070 */
[----:B------:R-:W-:Y:S01]  /*b0dc0*/  IMAD.MOV.U32 R136, RZ, RZ, R61 ;  /* 0x000000ffff887224 */ /* 0x000fe200078e003d */
[----:B------:R-:W-:Y:S02]  /*b0dd0*/  MOV R137, R62 ;  /* 0x0000003e00897202 */ /* 0x000fe40000000f00 */
[----:B------:R-:W-:-:S03]  /*b0de0*/  SEL R133, RZ, 0x4, !P1 ;  /* 0x00000004ff857807 */ /* 0x000fc60004800000 */
[----:B------:R1:W-:Y:S01]  /*b0df0*/  LDGSTS.E [R132+0xc600], [R136.64], P2 ;  /* 0x0c60000088847fae */ /* 0x0003e20009121844 */
[----:B------:R-:W-:-:S04]  /*b0e00*/  ISETP.GT.AND P2, PT, R3, 0x28, PT ;  /* 0x000000280300780c */ /* 0x000fc80003f44270 */
[----:B-1----:R-:W-:Y:S02]  /*b0e10*/  SEL R136, RZ, 0x4, !P2 ;  /* 0x00000004ff887807 */ /* 0x002fe40005000000 */
[----:B------:R-:W-:Y:S02]  /*b0e20*/  SEL R133, R133, RZ, !P0 ;  /* 0x000000ff85857207 */ /* 0x000fe40004000000 */
[----:B---3--:R-:W-:-:S05]  /*b0e30*/  IADD3 R2, P6, R2, R252, RZ ;  /* 0x000000fc02027210 */ /* 0x008fca0007fde0ff */
[----:B------:R-:W-:Y:S01]  /*b0e40*/  STL [R1+0x2c18], R2 ;  /* 0x002c180201007387 */ /* 0x000fe20000100800 */
[----:B------:R-:W4:Y:S02]  /*b0e50*/  LDL.LU R64, [R1+0x2b84] ;  /* 0x002b840001407983 */ /* 0x000f240000300800 */
[----:B------:R-:W-:Y:S02]  /*b0e60*/  STL.64 [R1+0xc70], R168 ;  /* 0x000c70a801007387 */ /* 0x000fe40000100a00 */
[----:B------:R1:W-:Y:S02]  /*b0e70*/  STL.64 [R1+0xc78], R170 ;  /* 0x000c78aa01007387 */ /* 0x0003e40000100a00 */
[----:B-1----:R-:W-:Y:S01]  /*b0e80*/  HMMA.1688.F32.TF32 R168, R224, R38, R236 ;  /* 0x00000026e0a8723c */ /* 0x002fe200000810ec */
[----:B-----5:R-:W-:Y:S01]  /*b0e90*/  IMAD.X R60, R60, 0x1, R0, P6 ;  /* 0x000000013c3c7824 */ /* 0x020fe200030e0600 */
[----:B------:R-:W-:Y:S01]  /*b0ea0*/  ISETP.NE.U32.AND P5, PT, R133, RZ, PT ;  /* 0x000000ff8500720c */ /* 0x000fe20003fa5070 */
[----:B------:R-:W-:-:S02]  /*b0eb0*/  SEL R133, R136, RZ, !P0 ;  /* 0x000000ff88857207 */ /* 0x000fc40004000000 */
[----:B------:R-:W-:Y:S02]  /*b0ec0*/  IMAD.MOV.U32 R136, RZ, RZ, R2 ;  /* 0x000000ffff887224 */ /* 0x000fe400078e0002 */
[----:B------:R-:W-:-:S05]  /*b0ed0*/  IMAD.MOV.U32 R137, RZ, RZ, R60 ;  /* 0x000000ffff897224 */ /* 0x000fca00078e003c */
[----:B------:R1:W-:Y:S01]  /*b0ee0*/  LDGSTS.E [R132+0xe000], [R136.64], P4 ;  /* 0x0e00000088847fae */ /* 0x0003e2000a121844 */
[-C--:B--2---:R-:W-:Y:S02]  /*b0ef0*/  IADD3 R144, P1, R144, R252.reuse, RZ ;  /* 0x000000fc90907210 */ /* 0x084fe40007f3e0ff */
[----:B------:R-:W-:-:S03]  /*b0f00*/  IADD3 R140, P2, R140, R252, RZ ;  /* 0x000000fc8c8c7210 */ /* 0x000fc60007f5e0ff */
[----:B------:R-:W-:Y:S01]  /*b0f10*/  IMAD.X R145, R145, 0x1, R0, P1 ;  /* 0x0000000191917824 */ /* 0x000fe200008e0600 */
[----:B------:R-:W-:Y:S01]  /*b0f20*/  STL [R1+0x2c10], R144 ;  /* 0x002c109001007387 */ /* 0x000fe20000100800 */
[----:B------:R2:W-:Y:S01]  /*b0f30*/  STL [R1+0x2c0c], R60 ;  /* 0x002c0c3c01007387 */ /* 0x0005e20000100800 */
[----:B------:R-:W-:Y:S01]  /*b0f40*/  IADD3 R129, P1, R129, R252, RZ ;  /* 0x000000fc81817210 */ /* 0x000fe20007f3e0ff */
[----:B------:R-:W-:Y:S01]  /*b0f50*/  STL [R1+0x2c08], R140 ;  /* 0x002c088c01007387 */ /* 0x000fe20000100800 */
[-C--:B------:R-:W-:Y:S01]  /*b0f60*/  IADD3.X R141, R141, R0.reuse, RZ, P2, !PT ;  /* 0x000000008d8d7210 */ /* 0x080fe200017fe4ff */
[----:B------:R-:W-:Y:S01]  /*b0f70*/  STL [R1+0x2c04], R145 ;  /* 0x002c049101007387 */ /* 0x000fe20000100800 */
[----:B------:R-:W-:Y:S02]  /*b0f80*/  STL.64 [R1+0xc20], R168 ;  /* 0x000c20a801007387 */ /* 0x000fe40000100a00 */
[----:B------:R5:W-:Y:S02]  /*b0f90*/  STL.64 [R1+0xc28], R170 ;  /* 0x000c28aa01007387 */ /* 0x000be40000100a00 */
[----:B------:R-:W-:Y:S01]  /*b0fa0*/  STL [R1+0x2c00], R129 ;  /* 0x002c008101007387 */ /* 0x000fe20000100800 */
[----:B------:R-:W-:Y:S01]  /*b0fb0*/  STL [R1+0x2bfc], R141 ;  /* 0x002bfc8d01007387 */ /* 0x000fe20000100800 */
[----:B------:R-:W3:Y:S02]  /*b0fc0*/  LDL.LU R62, [R1+0x2b7c] ;  /* 0x002b7c00013e7983 */ /* 0x000ee40000300800 */
[----:B------:R-:W3:Y:S02]  /*b0fd0*/  LDL.LU R61, [R1+0x2b88] ;  /* 0x002b8800013d7983 */ /* 0x000ee40000300800 */
[----:B--2---:R-:W2:Y:S01]  /*b0fe0*/  LDL.LU R60, [R1+0x2b74] ;  /* 0x002b7400013c7983 */ /* 0x004ea20000300800 */
[----:B------:R-:W2:Y:S01]  /*b0ff0*/  LDL.LU R2, [R1+0x2b80] ;  /* 0x002b800001027983 */ /* 0x000ea20000300800 */
[----:B-----5:R-:W-:Y:S01]  /*b1000*/  HMMA.1688.F32.TF32 R168, R224, R34, R216 ;  /* 0x00000022e0a8723c */ /* 0x020fe200000810d8 */
[----:B------:R-:W-:-:S05]  /*b1010*/  IADD3.X R135, R135, R0, RZ, P1, !PT ;  /* 0x0000000087877210 */ /* 0x000fca0000ffe4ff */
[----:B------:R-:W-:Y:S01]  /*b1020*/  STL [R1+0x2bf4], R135 ;  /* 0x002bf48701007387 */ /* 0x000fe20000100800 */
[-C--:B------:R-:W-:Y:S11]  /*b1030*/  IADD3 R65, P1, R65, R252.reuse, RZ ;  /* 0x000000fc41417210 */ /* 0x080ff60007f3e0ff */
[----:B------:R-:W-:Y:S05]  /*b1040*/  @!UPT UIADD3 URZ, URZ, URZ, URZ ;  /* 0x0000003f3f3ff290 */ /* 0x000fea000fffe03f */
[----:B------:R-:W-:Y:S01]  /*b1050*/  STL.64 [R1+0xc10], R168 ;  /* 0x000c10a801007387 */ /* 0x000fe20000100a00 */
[----:B------:R5:W-:Y:S02]  /*b1060*/  STL.64 [R1+0xc18], R170 ;  /* 0x000c18aa01007387 */ /* 0x000be40000100a00 */
[C---:B-----5:R-:W-:Y:S01]  /*b1070*/  HMMA.1688.F32.TF32 R168, R224.reuse, R30, R192 ;  /* 0x0000001ee0a8723c */ /* 0x060fe200000810c0 */
[--C-:B------:R-:W-:Y:S01]  /*b1080*/  IMAD.X R128, R128, 0x1, R0.reuse, P1 ;  /* 0x0000000180807824 */ /* 0x100fe200008e0600 */
[----:B------:R-:W-:Y:S04]  /*b1090*/  STL [R1+0x2b98], R65 ;  /* 0x002b984101007387 */ /* 0x000fe80000100800 */
[----:B------:R-:W-:Y:S01]  /*b10a0*/  STL [R1+0x2b8c], R128 ;  /* 0x002b8c8001007387 */ /* 0x000fe20000100800 */
[----:B----4-:R-:W-:Y:S11]  /*b10b0*/  IADD3 R63, P1, R63, R252, RZ ;  /* 0x000000fc3f3f7210 */ /* 0x010ff60007f3e0ff */
[----:B------:R-:W-:Y:S05]  /*b10c0*/  @!UPT UIADD3 URZ, URZ, URZ, URZ ;  /* 0x0000003f3f3ff290 */ /* 0x000fea000fffe03f */
[----:B------:R-:W-:Y:S01]  /*b10d0*/  STL.64 [R1+0xc60], R168 ;  /* 0x000c60a801007387 */ /* 0x000fe20000100a00 */
[----:B------:R4:W-:Y:S02]  /*b10e0*/  STL.64 [R1+0xc68], R170 ;  /* 0x000c68aa01007387 */ /* 0x0009e40000100a00 */
[----:B------:R-:W-:Y:S02]  /*b10f0*/  STL [R1+0x2b90], R63 ;  /* 0x002b903f01007387 */ /* 0x000fe40000100800 */
[----:B------:R-:W-:Y:S01]  /*b1100*/  IMAD.X R64, R64, 0x1, R0, P1 ;  /* 0x0000000140407824 */ /* 0x000fe200008e0600 */
[----:B----4-:R-:W-:Y:S01]  /*b1110*/  HMMA.1688.F32.TF32 R168, R224, R26, R196 ;  /* 0x0000001ae0a8723c */ /* 0x010fe200000810c4 */
[----:B-1----:R-:W-:Y:S02]  /*b1120*/  IMAD.MOV.U32 R136, RZ, RZ, R144 ;  /* 0x000000ffff887224 */ /* 0x002fe400078e0090 */
[----:B------:R-:W-:-:S05]  /*b1130*/  IMAD.MOV.U32 R137, RZ, RZ, R145 ;  /* 0x000000ffff897224 */ /* 0x000fca00078e0091 */
[----:B------:R1:W-:Y:S02]  /*b1140*/  LDGSTS.E [R132+0xe200], [R136.64], P4 ;  /* 0x0e20000088847fae */ /* 0x0003e4000a121844 */
[----:B-1----:R-:W-:Y:S01]  /*b1150*/  MOV R136, R140 ;  /* 0x0000008c00887202 */ /* 0x002fe20000000f00 */
        /* <DEDUP_REMOVED lines=8> */
[----:B-1----:R-:W-:Y:S01]  /*b11e0*/  IMAD.MOV.U32 R137, RZ, RZ, R64 ;  /* 0x000000ffff897224 */ /* 0x002fe200078e0040 */
[----:B---3--:R-:W-:-:S05]  /*b11f0*/  IADD3 R61, P2, R61, R252, RZ ;  /* 0x000000fc3d3d7210 */ /* 0x008fca0007f5e0ff */
[----:B------:R-:W-:Y:S01]  /*b1200*/  STL [R1+0x2b88], R61 ;  /* 0x002b883d01007387 */ /* 0x000fe20000100800 */
[----:B------:R1:W-:Y:S02]  /*b1210*/  STL [R1+0x2b84], R64 ;  /* 0x002b844001007387 */ /* 0x0003e40000100800 */
[----:B------:R-:W3:Y:S02]  /*b1220*/  LDL.LU R148, [R1+0x2b18] ;  /* 0x002b180001947983 */ /* 0x000ee40000300800 */
[----:B------:R-:W4:Y:S01]  /*b1230*/  LDL.LU R144, [R1+0x2b10] ;  /* 0x002b100001907983 */ /* 0x000f220000300800 */
[----:B--2---:R-:W-:Y:S01]  /*b1240*/  IADD3 R2, P1, R2, R252, RZ ;  /* 0x000000fc02027210 */ /* 0x004fe20007f3e0ff */
[----:B------:R-:W-:-:S04]  /*b1250*/  IMAD.X R62, R62, 0x1, R0, P2 ;  /* 0x000000013e3e7824 */ /* 0x000fc800010e0600 */
[----:B------:R-:W-:Y:S01]  /*b1260*/  STL [R1+0x2b80], R2 ;  /* 0x002b800201007387 */ /* 0x000fe20000100800 */
[----:B------:R-:W2:Y:S02]  /*b1270*/  LDL.LU R140, [R1+0x2b08] ;  /* 0x002b0800018c7983 */ /* 0x000ea40000300800 */
[----:B------:R-:W-:Y:S02]  /*b1280*/  STL.64 [R1+0xc50], R168 ;  /* 0x000c50a801007387 */ /* 0x000fe40000100a00 */
[----:B------:R-:W-:Y:S01]  /*b1290*/  STL.64 [R1+0xc58], R170 ;  /* 0x000c58aa01007387 */ /* 0x000fe20000100a00 */
[----:B------:R-:W-:Y:S01]  /*b12a0*/  STL [R1+0x2b7c], R62 ;  /* 0x002b7c3e01007387 */ /* 0x000fe20000100800 */
[----:B------:R-:W5:Y:S02]  /*b12b0*/  LDL.LU R149, [R1+0x2b0c] ;  /* 0x002b0c0001957983 */ /* 0x000f640000300800 */
[----:B------:R-:W5:Y:S01]  /*b12c0*/  LDL.LU R145, [R1+0x2b04] ;  /* 0x002b040001917983 */ /* 0x000f620000300800 */
[----:B------:R-:W-:-:S05]  /*b12d0*/  IADD3.X R60, R60, R0, RZ, P1, !PT ;  /* 0x000000003c3c7210 */ /* 0x000fca0000ffe4ff */
[----:B------:R1:W-:Y:S01]  /*b12e0*/  STL [R1+0x2b74], R60 ;  /* 0x002b743c01007387 */ /* 0x0003e20000100800 */
[----:B------:R-:W5:Y:S02]  /*b12f0*/  LDL.LU R141, [R1+0x2afc] ;  /* 0x002afc00018d7983 */ /* 0x000f640000300800 */
[----:B-1----:R-:W5:Y:S01]  /*b1300*/  LDL.LU R64, [R1+0x2b00] ;  /* 0x002b000001407983 */ /* 0x002f620000300800 */
[----:B------:R-:W5:Y:S04]  /*b1310*/  LDL.LU R135, [R1+0x2af4] ;  /* 0x002af40001877983 */ /* 0x000f680000300800 */
[----:B------:R-:W5:Y:S01]  /*b1320*/  LDL.LU R128, [R1+0x2a98] ;  /* 0x002a980001807983 */ /* 0x000f620000300800 */
[----:B------:R-:W-:-:S05]  /*b1330*/  IMAD.MOV.U32 R136, RZ, RZ, R63 ;  /* 0x000000ffff887224 */ /* 0x000fca00078e003f */
[----:B------:R1:W-:Y:S02]  /*b1340*/  LDGSTS.E [R132+0x10200], [R136.64], P3 ;  /* 0x1020000088847fae */ /* 0x0003e40009921844 */
[----:B-1----:R-:W-:Y:S01]  /*b1350*/  MOV R136, R61 ;  /* 0x0000003d00887202 */ /* 0x002fe20000000f00 */
[----:B------:R-:W-:-:S05]  /*b1360*/  IMAD.MOV.U32 R137, RZ, RZ, R62 ;  /* 0x000000ffff897224 */ /* 0x000fca00078e003e */
[----:B------:R1:W-:Y:S02]  /*b1370*/  LDGSTS.E [R132+0x10400], [R136.64], P3 ;  /* 0x1040000088847fae */ /* 0x0003e40009921844 */
[----:B-1----:R-:W-:Y:S02]  /*b1380*/  MOV R137, R60 ;  /* 0x0000003c00897202 */ /* 0x002fe40000000f00 */
[----:B------:R-:W-:Y:S01]  /*b1390*/  HMMA.1688.F32.TF32 R60, R224, R22, R200 ;  /* 0x00000016e03c723c */ /* 0x000fe200000810c8 */
[----:B------:R-:W-:Y:S01]  /*b13a0*/  IMAD.MOV.U32 R136, RZ, RZ, R2 ;  /* 0x000000ffff887224 */ /* 0x000fe200078e0002 */
[----:B------:R-:W-:-:S06]  /*b13b0*/  ISETP.GT.AND P1, PT, R3, 0x2c, PT ;  /* 0x0000002c0300780c */ /* 0x000fcc0003f24270 */
[C---:B------:R-:W-:Y:S01]  /*b13c0*/  HMMA.1688.F32.TF32 R168, R224.reuse, R14, R204 ;  /* 0x0000000ee0a8723c */ /* 0x040fe200000810cc */
[----:B------:R1:W-:Y:S11]  /*b13d0*/  LDGSTS.E [R132+0x10600], [R136.64], P3 ;  /* 0x1060000088847fae */ /* 0x0003f60009921844 */
[----:B------:R-:W-:Y:S03]  /*b13e0*/  @!UPT UIADD3 URZ, URZ, URZ, URZ ;  /* 0x0000003f3f3ff290 */ /* 0x000fe6000fffe03f */
[----:B------:R-:W-:Y:S01]  /*b13f0*/  STL.64 [R1+0xc40], R60 ;  /* 0x000c403c01007387 */ /* 0x000fe20000100a00 */
[----:B------:R1:W-:Y:S02]  /*b1400*/  STL.64 [R1+0xc48], R62 ;  /* 0x000c483e01007387 */ /* 0x0003e40000100a00 */
[----:B-1----:R-:W-:Y:S01]  /*b1410*/  HMMA.1688.F32.TF32 R60, R224, R18, R208 ;  /* 0x00000012e03c723c */ /* 0x002fe200000810d0 */
[----:B------:R-:W-:Y:S02]  /*b1420*/  SEL R136, RZ, 0x4, !P1 ;  /* 0x00000004ff887807 */ /* 0x000fe40004800000 */
[----:B------:R-:W-:Y:S02]  /*b1430*/  ISETP.GT.AND P3, PT, R3, 0x30, PT ;  /* 0x000000300300780c */ /* 0x000fe40003f64270 */
[----:B------:R-:W-:Y:S02]  /*b1440*/  ISETP.NE.U32.AND P6, PT, R133, RZ, PT ;  /* 0x000000ff8500720c */ /* 0x000fe40003fc5070 */
[----:B------:R-:W-:-:S02]  /*b1450*/  SEL R133, RZ, 0x4, !P3 ;  /* 0x00000004ff857807 */ /* 0x000fc40005800000 */
[----:B------:R-:W-:Y:S02]  /*b1460*/  SEL R136, R136, RZ, !P0 ;  /* 0x000000ff88887207 */ /* 0x000fe40004000000 */
[-C--:B---3--:R-:W-:Y:S02]  /*b1470*/  IADD3 R148, P1, R148, R252.reuse, RZ ;  /* 0x000000fc94947210 */ /* 0x088fe40007f3e0ff */
[----:B----4-:R-:W-:-:S03]  /*b1480*/  IADD3 R144, P2, R144, R252, RZ ;  /* 0x000000fc90907210 */ /* 0x010fc60007f5e0ff */
[----:B------:R-:W-:Y:S02]  /*b1490*/  STL [R1+0x2b18], R148 ;  /* 0x002b189401007387 */ /* 0x000fe40000100800 */
[----:B------:R-:W-:Y:S02]  /*b14a0*/  STL [R1+0x2b10], R144 ;  /* 0x002b109001007387 */ /* 0x000fe40000100800 */
[----:B------:R-:W3:Y:S03]  /*b14b0*/  LDL.LU R129, [R1+0x2a8c] ;  /* 0x002a8c0001817983 */ /* 0x000ee60000300800 */
[----:B------:R-:W-:Y:S01]  /*b14c0*/  STL.64 [R1+0xc30], R60 ;  /* 0x000c303c01007387 */ /* 0x000fe20000100a00 */
[----:B------:R1:W-:Y:S01]  /*b14d0*/  STL.64 [R1+0xc38], R62 ;  /* 0x000c383e01007387 */ /* 0x0003e20000100a00 */
[----:B------:R-:W4:Y:S01]  /*b14e0*/  LDL.LU R65, [R1+0x2a84] ;  /* 0x002a840001417983 */ /* 0x000f220000300800 */
[----:B--2---:R-:W-:Y:S01]  /*b14f0*/  IADD3 R140, P3, R140, R252, RZ ;  /* 0x000000fc8c8c7210 */ /* 0x004fe20007f7e0ff */
[----:B-----5:R-:W-:-:S02]  /*b1500*/  IMAD.X R149, R149, 0x1, R0, P1 ;  /* 0x0000000195957824 */ /* 0x020fc400008e0600 */
[----:B------:R-:W-:Y:S01]  /*b1510*/  IMAD.X R145, R145, 0x1, R0, P2 ;  /* 0x0000000191917824 */ /* 0x000fe200010e0600 */
[----:B-1----:R-:W2:Y:S01]  /*b1520*/  LDL.LU R63, [R1+0x2a90] ;  /* 0x002a9000013f7983 */ /* 0x002ea20000300800 */
[----:B------:R-:W5:Y:S02]  /*b1530*/  LDL.LU R61, [R1+0x2a7c] ;  /* 0x002a7c00013d7983 */ /* 0x000f640000300800 */
[----:B------:R-:W4:Y:S02]  /*b1540*/  LDL.LU R2, [R1+0x2a88] ;  /* 0x002a880001027983 */ /* 0x000f240000300800 */
[----:B------:R-:W5:Y:S01]  /*b1550*/  LDL.LU R62, [R1+0x2a74] ;  /* 0x002a7400013e7983 */ /* 0x000f620000300800 */
[----:B------:R-:W5:Y:S01]  /*b1560*/  LDL.LU R60, [R1+0x2a80] ;  /* 0x002a8000013c7983 */ /* 0x000f620000300800 */
[----:B------:R-:W-:Y:S02]  /*b1570*/  STL [R1+0x2b08], R140 ;  /* 0x002b088c01007387 */ /* 0x000fe40000100800 */
[----:B------:R-:W-:Y:S02]  /*b1580*/  STL [R1+0x2b0c], R149 ;  /* 0x002b0c9501007387 */ /* 0x000fe40000100800 */
[----:B------:R-:W-:Y:S01]  /*b1590*/  STL [R1+0x2b04], R145 ;  /* 0x002b049101007387 */ /* 0x000fe20000100800 */
[----:B------:R-:W-:Y:S01]  /*b15a0*/  STL.64 [R1+0xd80], R168 ;  /* 0x000d80a801007387 */ /* 0x000fe20000100a00 */
[----:B------:R1:W-:Y:S01]  /*b15b0*/  STL.64 [R1+0xd88], R170 ;  /* 0x000d88aa01007387 */ /* 0x0003e20000100a00 */
[----:B------:R-:W-:Y:S01]  /*b15c0*/  ISETP.NE.U32.AND P1, PT, R136, RZ, PT ;  /* 0x000000ff8800720c */ /* 0x000fe20003f25070 */
[----:B-1----:R-:W-:Y:S01]  /*b15d0*/  HMMA.1688.F32.TF32 R168, R224, R10, R212 ;  /* 0x0000000ae0a8723c */ /* 0x002fe200000810d4 */
[----:B------:R-:W-:Y:S01]  /*b15e0*/  IADD3.X R141, R141, R0, RZ, P3, !PT ;  /* 0x000000008d8d7210 */ /* 0x000fe20001ffe4ff */
[----:B------:R-:W-:-:S02]  /*b15f0*/  IADD3 R64, P3, R64, R252, RZ ;  /* 0x000000fc40407210 */ /* 0x000fc40007f7e0ff */
[----:B------:R-:W-:Y:S02]  /*b1600*/  IMAD.MOV.U32 R136, RZ, RZ, R148 ;  /* 0x000000ffff887224 */ /* 0x000fe400078e0094 */
[----:B------:R-:W-:Y:S02]  /*b1610*/  IMAD.MOV.U32 R137, RZ, RZ, R149 ;  /* 0x000000ffff897224 */ /* 0x000fe400078e0095 */
[----:B------:R-:W-:-:S03]  /*b1620*/  IMAD.X R135, R135, 0x1, R0, P3 ;  /* 0x0000000187877824 */ /* 0x000fc600018e0600 */
[----:B------:R1:W-:Y:S04]  /*b1630*/  LDGSTS.E [R132+0x12000], [R136.64], P5 ;  /* 0x1200000088847fae */ /* 0x0003e8000a921844 */
[----:B------:R-:W-:Y:S01]  /*b1640*/  STL [R1+0x2afc], R141 ;  /* 0x002afc8d01007387 */ /* 0x000fe20000100800 */
[----:B------:R-:W-:Y:S02]  /*b1650*/  STL [R1+0x2b00], R64 ;  /* 0x002b004001007387 */ /* 0x000fe40000100800 */
[----:B------:R-:W-:Y:S01]  /*b1660*/  STL [R1+0x2af4], R135 ;  /* 0x002af48701007387 */ /* 0x000fe20000100800 */
[----:B------:R-:W-:Y:S02]  /*b1670*/  IADD3 R128, P3, R128, R252, RZ ;  /* 0x000000fc80807210 */ /* 0x000fe40007f7e0ff */
[----:B-1----:R-:W-:Y:S01]  /*b1680*/  MOV R136, R144 ;  /* 0x0000009000887202 */ /* 0x002fe20000000f00 */
[----:B------:R-:W-:Y:S01]  /*b1690*/  IMAD.MOV.U32 R137, RZ, RZ, R145 ;  /* 0x000000ffff897224 */ /* 0x000fe200078e0091 */
[----:B------:R-:W-:Y:S01]  /*b16a0*/  STL.64 [R1+0xd70], R168 ;  /* 0x000d70a801007387 */ /* 0x000fe20000100a00 */
[----:B------:R1:W-:Y:S02]  /*b16b0*/  STL.64 [R1+0xd78], R170 ;  /* 0x000d78aa01007387 */ /* 0x0003e40000100a00 */
[----:B------:R-:W5:Y:S02]  /*b16c0*/  LDL.LU R172, [R1+0xe80] ;  /* 0x000e800001ac7983 */ /* 0x000f640000300800 */
[----:B------:R-:W5:Y:S01]  /*b16d0*/  LDL.LU R173, [R1+0xe84] ;  /* 0x000e840001ad7983 */ /* 0x000f620000300800 */
[----:B------:R1:W-:Y:S04]  /*b16e0*/  LDGSTS.E [R132+0x12200], [R136.64], P5 ;  /* 0x1220000088847fae */ /* 0x0003e8000a921844 */
[----:B------:R-:W-:Y:S01]  /*b16f0*/  STL [R1+0x2a98], R128 ;  /* 0x002a988001007387 */ /* 0x000fe20000100800 */
[----:B------:R-:W5:Y:S02]  /*b1700*/  LDL.LU R174, [R1+0xe88] ;  /* 0x000e880001ae7983 */ /* 0x000f640000300800 */
[----:B------:R-:W5:Y:S01]  /*b1710*/  LDL.LU R175, [R1+0xe8c] ;  /* 0x000e8c0001af7983 */ /* 0x000f620000300800 */
[----:B-1----:R-:W5:Y:S01]  /*b1720*/  LDL.LU.64 R170, [R1+0x1d8] ;  /* 0x0001d80001aa7983 */ /* 0x002f620000300a00 */
[----:B------:R-:W-:Y:S01]  /*b1730*/  MOV R136, R140 ;  /* 0x0000008c00887202 */ /* 0x000fe20000000f00 */
[----:B------:R-:W-:-:S05]  /*b1740*/  IMAD.MOV.U32 R137, RZ, RZ, R141 ;  /* 0x000000ffff897224 */ /* 0x000fca00078e008d */
[----:B------:R1:W-:Y:S02]  /*b1750*/  LDGSTS.E [R132+0x12400], [R136.64], P5 ;  /* 0x1240000088847fae */ /* 0x0003e4000a921844 */
[----:B-1----:R-:W-:Y:S02]  /*b1760*/  IMAD.MOV.U32 R136, RZ, RZ, R64 ;  /* 0x000000ffff887224 */ /* 0x002fe400078e0040 */
[----:B------:R-:W5:Y:S01]  /*b1770*/  LDL.LU R64, [R1+0x2a18] ;  /* 0x002a180001407983 */ /* 0x000f620000300800 */
[----:B------:R-:W-:Y:S01]  /*b1780*/  HMMA.1688.F32.TF32 R188, R224, R6, R220 ;  /* 0x00000006e0bc723c */ /* 0x000fe200000810dc */
[----:B------:R-:W-:-:S05]  /*b1790*/  MOV R137, R135 ;  /* 0x0000008700897202 */ /* 0x000fca0000000f00 */
[----:B------:R1:W-:Y:S02]  /*b17a0*/  LDGSTS.E [R132+0x12600], [R136.64], P5 ;  /* 0x1260000088847fae */ /* 0x0003e4000a921844 */
[----:B-1----:R-:W-:Y:S02]  /*b17b0*/  IMAD.MOV.U32 R136, RZ, RZ, R128 ;  /* 0x000000ffff887224 */ /* 0x002fe400078e0080 */
[----:B---3--:R-:W-:-:S04]  /*b17c0*/  IMAD.X R129, R129, 0x1, R0, P3 ;  /* 0x0000000181817824 */ /* 0x008fc800018e0600 */
[----:B------:R-:W-:-:S05]  /*b17d0*/  IMAD.MOV.U32 R137, RZ, RZ, R129 ;  /* 0x000000ffff897224 */ /* 0x000fca00078e0081 */
[----:B------:R1:W-:Y:S01]  /*b17e0*/  LDGSTS.E [R132+0x14000], [R136.64], P6 ;  /* 0x1400000088847fae */ /* 0x0003e2000b121844 */
[-C--:B--2---:R-:W-:Y:S02]  /*b17f0*/  IADD3 R63, P4, R63, R252.reuse, RZ ;  /* 0x000000fc3f3f7210 */ /* 0x084fe40007f9e0ff */
[----:B----4-:R-:W-:-:S03]  /*b1800*/  IADD3 R2, P3, R2, R252, RZ ;  /* 0x000000fc02027210 */ /* 0x010fc60007f7e0ff */
[----:B------:R-:W-:Y:S01]  /*b1810*/  IMAD.X R65, R65, 0x1, R0, P4 ;  /* 0x0000000141417824 */ /* 0x000fe200020e0600 */
[----:B------:R-:W-:Y:S01]  /*b1820*/  STL [R1+0x2a90], R63 ;  /* 0x002a903f01007387 */ /* 0x000fe20000100800 */
[----:B-----5:R-:W-:-:S03]  /*b1830*/  IADD3 R60, P4, R60, R252, RZ ;  /* 0x000000fc3c3c7210 */ /* 0x020fc60007f9e0ff */
[----:B------:R-:W-:Y:S01]  /*b1840*/  STL [R1+0x2a8c], R129 ;  /* 0x002a8c8101007387 */ /* 0x000fe20000100800 */
[----:B------:R-:W-:Y:S01]  /*b1850*/  STL.64 [R1+0xb90], R188 ;  /* 0x000b90bc01007387 */ /* 0x000fe20000100a00 */
[-C--:B------:R-:W-:Y:S02]  /*b1860*/  IADD3.X R61, R61, R0.reuse, RZ, P3, !PT ;  /* 0x000000003d3d7210 */ /* 0x080fe40001ffe4ff */
[----:B------:R-:W-:Y:S01]  /*b1870*/  STL.64 [R1+0xb98], R190 ;  /* 0x000b98be01007387 */ /* 0x000fe20000100a00 */
[----:B------:R-:W-:Y:S01]  /*b1880*/  STL [R1+0x2a88], R2 ;  /* 0x002a880201007387 */ /* 0x000fe20000100800 */
[----:B------:R-:W-:Y:S01]  /*b1890*/  IADD3.X R62, R62, R0, RZ, P4, !PT ;  /* 0x000000003e3e7210 */ /* 0x000fe200027fe4ff */
[----:B------:R2:W-:Y:S02]  /*b18a0*/  STL [R1+0x2a84], R65 ;  /* 0x002a844101007387 */ /* 0x0005e40000100800 */
[----:B-1----:R-:W-:Y:S02]  /*b18b0*/  IMAD.MOV.U32 R136, RZ, RZ, R63 ;  /* 0x000000ffff887224 */ /* 0x002fe400078e003f */
[----:B------:R-:W-:Y:S01]  /*b18c0*/  IMAD.MOV.U32 R137, RZ, RZ, R65 ;  /* 0x000000ffff897224 */ /* 0x000fe200078e0041 */
[----:B------:R-:W-:Y:S01]  /*b18d0*/  STL [R1+0x2a80], R60 ;  /* 0x002a803c01007387 */ /* 0x000fe20000100800 */
[----:B------:R1:W-:Y:S03]  /*b18e0*/  STL [R1+0x2a7c], R61 ;  /* 0x002a7c3d01007387 */ /* 0x0003e60000100800 */
[----:B------:R3:W-:Y:S04]  /*b18f0*/  LDGSTS.E [R132+0x14200], [R136.64], P6 ;  /* 0x1420000088847fae */ /* 0x0007e8000b121844 */
[----:B--2---:R-:W2:Y:S01]  /*b1900*/  LDL.LU R65, [R1+0x2a0c] ;  /* 0x002a0c0001417983 */ /* 0x004ea20000300800 */
[----:B------:R4:W-:Y:S02]  /*b1910*/  STL [R1+0x2a74], R62 ;  /* 0x002a743e01007387 */ /* 0x0009e40000100800 */
[----:B------:R-:W5:Y:S02]  /*b1920*/  LDL.LU R244, [R1+0xe70] ;  /* 0x000e700001f47983 */ /* 0x000f640000300800 */
[----:B------:R-:W5:Y:S01]  /*b1930*/  LDL.LU R245, [R1+0xe74] ;  /* 0x000e740001f57983 */ /* 0x000f620000300800 */
[----:B------:R-:W5:Y:S01]  /*b1940*/  LDL.LU R246, [R1+0xe78] ;  /* 0x000e780001f67983 */ /* 0x000f620000300800 */
[----:B------:R-:W5:Y:S02]  /*b1950*/  LDL.LU R247, [R1+0xe7c] ;  /* 0x000e7c0001f77983 */ /* 0x000f640000300800 */
[----:B------:R-:W5:Y:S01]  /*b1960*/  LDL.LU.64 R250, [R1+0x1c8] ;  /* 0x0001c80001fa7983 */ /* 0x000f620000300a00 */
[----:B---3--:R-:W-:Y:S01]  /*b1970*/  MOV R136, R2 ;  /* 0x0000000200887202 */ /* 0x008fe20000000f00 */
[----:B------:R-:W-:-:S02]  /*b1980*/  IMAD.MOV.U32 R137, RZ, RZ, R61 ;  /* 0x000000ffff897224 */ /* 0x000fc400078e003d */
[----:B-1----:R-:W3:Y:S01]  /*b1990*/  LDL.LU R61, [R1+0x2a10] ;  /* 0x002a1000013d7983 */ /* 0x002ee20000300800 */
[----:B------:R-:W3:Y:S03]  /*b19a0*/  LDL.LU R2, [R1+0x2a08] ;  /* 0x002a080001027983 */ /* 0x000ee60000300800 */
[----:B------:R1:W-:Y:S01]  /*b19b0*/  LDGSTS.E [R132+0x14400], [R136.64], P6 ;  /* 0x1440000088847fae */ /* 0x0003e2000b121844 */
[----:B------:R-:W3:Y:S01]  /*b19c0*/  LDL.LU R63, [R1+0x2a04] ;  /* 0x002a0400013f7983 */ /* 0x000ee20000300800 */
[----:B-1----:R-:W-:Y:S02]  /*b19d0*/  MOV R137, R62 ;  /* 0x0000003e00897202 */ /* 0x002fe40000000f00 */
[----:B----4-:R-:W4:Y:S01]  /*b19e0*/  LDL.LU R62, [R1+0x29fc] ;  /* 0x0029fc00013e7983 */ /* 0x010f220000300800 */
[----:B------:R-:W-:Y:S07]  /*b19f0*/  HMMA.1688.F32.TF32 R192, R228, R170, R172 ;  /* 0x000000aae4c0723c */ /* 0x000fee00000810ac */
[----:B------:R-:W-:-:S02]  /*b1a00*/  IMAD.MOV.U32 R174, RZ, RZ, R170 ;  /* 0x000000ffffae7224 */ /* 0x000fc400078e00aa */
[----:B------:R-:W-:Y:S01]  /*b1a10*/  IMAD.MOV.U32 R172, RZ, RZ, R171 ;  /* 0x000000ffffac7224 */ /* 0x000fe200078e00ab */
[----:B------:R-:W-:-:S05]  /*b1a20*/  IADD3 R64, P3, R64, R252, RZ ;  /* 0x000000fc40407210 */ /* 0x000fca0007f7e0ff */
[----:B------:R1:W-:Y:S01]  /*b1a30*/  STL [R1+0x2a18], R64 ;  /* 0x002a184001007387 */ /* 0x0003e20000100800 */
[----:B------:R-:W4:Y:S02]  /*b1a40*/  LDL.LU R188, [R1+0xe90] ;  /* 0x000e900001bc7983 */ /* 0x000f240000300800 */
[----:B------:R-:W4:Y:S02]  /*b1a50*/  LDL.LU R189, [R1+0xe94] ;  /* 0x000e940001bd7983 */ /* 0x000f240000300800 */
[----:B------:R-:W4:Y:S01]  /*b1a60*/  LDL.LU R190, [R1+0xe98] ;  /* 0x000e980001be7983 */ /* 0x000f220000300800 */
[----:B------:R-:W4:Y:S01]  /*b1a70*/  LDL.LU R191, [R1+0xe9c] ;  /* 0x000e9c0001bf7983 */ /* 0x000f220000300800 */
[----:B------:R-:W4:Y:S02]  /*b1a80*/  LDL.LU.64 R170, [R1+0x1b8] ;  /* 0x0001b80001aa7983 */ /* 0x000f240000300a00 */
[----:B------:R-:W4:Y:S02]  /*b1a90*/  LDL.LU R135, [R1+0x29f4] ;  /* 0x0029f40001877983 */ /* 0x000f240000300800 */
[----:B------:R-:W4:Y:S02]  /*b1aa0*/  LDL.LU R129, [R1+0x2a00] ;  /* 0x002a000001817983 */ /* 0x000f240000300800 */
[----:B------:R-:W-:-:S02]  /*b1ab0*/  IMAD.MOV.U32 R136, RZ, RZ, R60 ;  /* 0x000000ffff887224 */ /* 0x000fc400078e003c */
[----:B------:R-:W4:Y:S01]  /*b1ac0*/  LDL.LU R60, [R1+0x297c] ;  /* 0x00297c00013c7983 */ /* 0x000f220000300800 */
[----:B------:R-:W-:Y:S02]  /*b1ad0*/  SEL R133, R133, RZ, !P0 ;  /* 0x000000ff85857207 */ /* 0x000fe40004000000 */
[C---:B------:R-:W-:Y:S01]  /*b1ae0*/  ISETP.GT.AND P5, PT, R3.reuse, 0x38, PT ;  /* 0x000000380300780c */ /* 0x040fe20003fa4270 */
[----:B------:R1:W-:Y:S01]  /*b1af0*/  LDGSTS.E [R132+0x14600], [R136.64], P6 ;  /* 0x1460000088847fae */ /* 0x0003e2000b121844 */
[----:B------:R-:W-:Y:S02]  /*b1b00*/  ISETP.GT.AND P4, PT, R3, 0x34, PT ;  /* 0x000000340300780c */ /* 0x000fe40003f84270 */
[----:B------:R-:W-:Y:S01]  /*b1b10*/  ISETP.NE.U32.AND P2, PT, R133, RZ, PT ;  /* 0x000000ff8500720c */ /* 0x000fe20003f45070 */
[----:B------:R-:W-:Y:S01]  /*b1b20*/  SEL R133, RZ, 0x4, !P5 ;  /* 0x00000004ff857807 */ /* 0x000fe20006800000 */
[----:B-1----:R-:W-:-:S04]  /*b1b30*/  SEL R136, RZ, 0x4, !P4 ;  /* 0x00000004ff887807 */ /* 0x002fc80006000000 */
[----:B------:R-:W-:-:S04]  /*b1b40*/  SEL R136, R136, RZ, !P0 ;  /* 0x000000ff88887207 */ /* 0x000fc80004000000 */
[----:B------:R-:W-:Y:S01]  /*b1b50*/  ISETP.NE.U32.AND P4, PT, R136, RZ, PT ;  /* 0x000000ff8800720c */ /* 0x000fe20003f85070 */
[----:B------:R-:W-:Y:S01]  /*b1b60*/  IMAD.MOV.U32 R136, RZ, RZ, R64 ;  /* 0x000000ffff887224 */ /* 0x000fe200078e0040 */
[----:B--2---:R-:W-:Y:S01]  /*b1b70*/  IADD3.X R65, R65, R0, RZ, P3, !PT ;  /* 0x0000000041417210 */ /* 0x004fe20001ffe4ff */
[----:B-----5:R-:W-:Y:S01]  /*b1b80*/  HMMA.1688.F32.TF32 R196, R228, R250, R244 ;  /* 0x000000fae4c4723c */ /* 0x020fe200000810f4 */
[-C--:B---3--:R-:W-:Y:S02]  /*b1b90*/  IADD3 R61, P6, R61, R252.reuse, RZ ;  /* 0x000000fc3d3d7210 */ /* 0x088fe40007fde0ff */
[----:B------:R-:W-:-:S03]  /*b1ba0*/  IADD3 R2, P5, R2, R252, RZ ;  /* 0x000000fc02027210 */ /* 0x000fc60007fbe0ff */
[----:B------:R-:W-:Y:S02]  /*b1bb0*/  STL [R1+0x2a10], R61 ;  /* 0x002a103d01007387 */ /* 0x000fe40000100800 */
[----:B------:R-:W-:Y:S02]  /*b1bc0*/  STL [R1+0x2a08], R2 ;  /* 0x002a080201007387 */ /* 0x000fe40000100800 */
[----:B------:R1:W-:Y:S02]  /*b1bd0*/  STL [R1+0x2a0c], R65 ;  /* 0x002a0c4101007387 */ /* 0x0003e40000100800 */
[----:B------:R-:W2:Y:S01]  /*b1be0*/  LDL.LU R244, [R1+0xef0] ;  /* 0x000ef00001f47983 */ /* 0x000ea20000300800 */
[----:B------:R-:W-:Y:S01]  /*b1bf0*/  IADD3.X R63, R63, R0, RZ, P6, !PT ;  /* 0x000000003f3f7210 */ /* 0x000fe200037fe4ff */
[----:B------:R-:W2:Y:S01]  /*b1c00*/  LDL.LU R245, [R1+0xef4] ;  /* 0x000ef40001f57983 */ /* 0x000ea20000300800 */
[----:B------:R-:W2:Y:S02]  /*b1c10*/  LDL.LU R246, [R1+0xef8] ;  /* 0x000ef80001f67983 */ /* 0x000ea40000300800 */
[----:B------:R-:W-:-:S02]  /*b1c20*/  IMAD.MOV.U32 R184, RZ, RZ, R250 ;  /* 0x000000ffffb87224 */ /* 0x000fc400078e00fa */
[----:B------:R-:W-:Y:S01]  /*b1c30*/  IMAD.MOV.U32 R182, RZ, RZ, R251 ;  /* 0x000000ffffb67224 */ /* 0x000fe200078e00fb */
[----:B------:R-:W2:Y:S01]  /*b1c40*/  LDL.LU R247, [R1+0xefc] ;  /* 0x000efc0001f77983 */ /* 0x000ea20000300800 */
[----:B------:R-:W2:Y:S02]  /*b1c50*/  LDL.LU.64 R250, [R1+0x1a8] ;  /* 0x0001a80001fa7983 */ /* 0x000ea40000300a00 */
[----:B----4-:R-:W-:Y:S01]  /*b1c60*/  IMAD.X R62, R62, 0x1, R0, P5 ;  /* 0x000000013e3e7824 */ /* 0x010fe200028e0600 */
[----:B------:R3:W-:Y:S04]  /*b1c70*/  STL [R1+0x2a04], R63 ;  /* 0x002a043f01007387 */ /* 0x0007e80000100800 */
[----:B------:R-:W4:Y:S01]  /*b1c80*/  LDL.LU R64, [R1+0x2978] ;  /* 0x0029780001407983 */ /* 0x000f220000300800 */
[----:B------:R5:W-:Y:S01]  /*b1c90*/  STL [R1+0x29fc], R62 ;  /* 0x0029fc3e01007387 */ /* 0x000be20000100800 */
[----:B------:R-:W-:-:S05]  /*b1ca0*/  MOV R137, R65 ;  /* 0x0000004100897202 */ /* 0x000fca0000000f00 */
[----:B------:R1:W-:Y:S01]  /*b1cb0*/  LDGSTS.E [R132+0x16000], [R136.64], P1 ;  /* 0x1600000088847fae */ /* 0x0003e20008921844 */
[----:B------:R-:W-:-:S04]  /*b1cc0*/  IADD3 R129, P5, R129, R252, RZ ;  /* 0x000000fc81817210 */ /* 0x000fc80007fbe0ff */
[----:B------:R-:W-:Y:S01]  /*b1cd0*/  IADD3.X R135, R135, R0, RZ, P5, !PT ;  /* 0x0000000087877210 */ /* 0x000fe20002ffe4ff */
[----:B------:R-:W-:Y:S01]  /*b1ce0*/  IADD3 R60, P5, R60, R252, RZ ;  /* 0x000000fc3c3c7210 */ /* 0x000fe20007fbe0ff */
[----:B------:R-:W-:Y:S01]  /*b1cf0*/  STL [R1+0x2a00], R129 ;  /* 0x002a008101007387 */ /* 0x000fe20000100800 */
[----:B------:R-:W2:Y:S02]  /*b1d00*/  LDL.LU R236, [R1+0xf10] ;  /* 0x000f100001ec7983 */ /* 0x000ea40000300800 */
[----:B------:R-:W-:Y:S02]  /*b1d10*/  STL [R1+0x29f4], R135 ;  /* 0x0029f48701007387 */ /* 0x000fe40000100800 */
[----:B------:R-:W2:Y:S01]  /*b1d20*/  LDL.LU R237, [R1+0xf14] ;  /* 0x000f140001ed7983 */ /* 0x000ea20000300800 */
[----:B------:R-:W-:Y:S01]  /*b1d30*/  STL [R1+0x297c], R60 ;  /* 0x00297c3c01007387 */ /* 0x000fe20000100800 */
[----:B------:R-:W2:Y:S02]  /*b1d40*/  LDL.LU R238, [R1+0xf18] ;  /* 0x000f180001ee7983 */ /* 0x000ea40000300800 */
[----:B------:R-:W2:Y:S02]  /*b1d50*/  LDL.LU R239, [R1+0xf1c] ;  /* 0x000f1c0001ef7983 */ /* 0x000ea40000300800 */
[----:B------:R-:W2:Y:S01]  /*b1d60*/  LDL.LU.64 R242, [R1+0x198] ;  /* 0x0001980001f27983 */ /* 0x000ea20000300a00 */
[----:B-1----:R-:W2:Y:S01]  /*b1d70*/  LDL.LU R65, [R1+0x2984] ;  /* 0x0029840001417983 */ /* 0x002ea20000300800 */
[----:B------:R-:W-:-:S02]  /*b1d80*/  IMAD.MOV.U32 R136, RZ, RZ, R61 ;  /* 0x000000ffff887224 */ /* 0x000fc400078e003d */
[----:B------:R-:W-:Y:S02]  /*b1d90*/  IMAD.MOV.U32 R137, RZ, RZ, R63 ;  /* 0x000000ffff897224 */ /* 0x000fe400078e003f */
[----:B------:R-:W2:Y:S01]  /*b1da0*/  LDL.LU R61, [R1+0x298c] ;  /* 0x00298c00013d7983 */ /* 0x000ea20000300800 */
[----:B------:R-:W2:Y:S04]  /*b1db0*/  LDL.LU R128, [R1+0x2980] ;  /* 0x0029800001807983 */ /* 0x000ea80000300800 */
[----:B------:R1:W-:Y:S01]  /*b1dc0*/  LDGSTS.E [R132+0x16200], [R136.64], P1 ;  /* 0x1620000088847fae */ /* 0x0003e20008921844 */
[----:B------:R-:W-:Y:S01]  /*b1dd0*/  HMMA.1688.F32.TF32 R200, R228, R170, R188 ;  /* 0x000000aae4c8723c */ /* 0x000fe200000810bc */
[----:B---3--:R-:W3:Y:S02]  /*b1de0*/  LDL.LU R63, [R1+0x2988] ;  /* 0x00298800013f7983 */ /* 0x008ee40000300800 */
[----:B------:R-:W3:Y:S01]  /*b1df0*/  LDL.LU R188, [R1+0xf20] ;  /* 0x000f200001bc7983 */ /* 0x000ee20000300800 */
[----:B------:R-:W3:Y:S01]  /*b1e00*/  LDL.LU R189, [R1+0xf24] ;  /* 0x000f240001bd7983 */ /* 0x000ee20000300800 */
[----:B------:R-:W3:Y:S02]  /*b1e10*/  LDL.LU R190, [R1+0xf28] ;  /* 0x000f280001be7983 */ /* 0x000ee40000300800 */
[----:B------:R-:W-:-:S02]  /*b1e20*/  IMAD.MOV.U32 R180, RZ, RZ, R170 ;  /* 0x000000ffffb47224 */ /* 0x000fc400078e00aa */
[----:B------:R-:W-:Y:S01]  /*b1e30*/  IMAD.MOV.U32 R178, RZ, RZ, R171 ;  /* 0x000000ffffb27224 */ /* 0x000fe200078e00ab */
[----:B------:R-:W3:Y:S01]  /*b1e40*/  LDL.LU R191, [R1+0xf2c] ;  /* 0x000f2c0001bf7983 */ /* 0x000ee20000300800 */
[----:B------:R-:W3:Y:S01]  /*b1e50*/  LDL.LU.64 R170, [R1+0x188] ;  /* 0x0001880001aa7983 */ /* 0x000ee20000300a00 */
[----:B-1----:R-:W-:Y:S01]  /*b1e60*/  MOV R136, R2 ;  /* 0x0000000200887202 */ /* 0x002fe20000000f00 */
[----:B------:R-:W-:-:S05]  /*b1e70*/  IMAD.MOV.U32 R137, RZ, RZ, R62 ;  /* 0x000000ffff897224 */ /* 0x000fca00078e003e */
[----:B------:R1:W-:Y:S02]  /*b1e80*/  LDGSTS.E [R132+0x16400], [R136.64], P1 ;  /* 0x1640000088847fae */ /* 0x0003e40008921844 */
[----:B-1----:R-:W-:Y:S01]  /*b1e90*/  IMAD.MOV.U32 R136, RZ, RZ, R129 ;  /* 0x000000ffff887224 */ /* 0x002fe200078e0081 */
[----:B------:R-:W-:-:S05]  /*b1ea0*/  MOV R137, R135 ;  /* 0x0000008700897202 */ /* 0x000fca0000000f00 */
[----:B------:R1:W-:Y:S01]  /*b1eb0*/  LDGSTS.E [R132+0x16600], [R136.64], P1 ;  /* 0x1660000088847fae */ /* 0x0003e20008921844 */
[----:B----4-:R-:W-:-:S05]  /*b1ec0*/  IMAD.X R64, R64, 0x1, R0, P5 ;  /* 0x0000000140407824 */ /* 0x010fca00028e0600 */
[----:B------:R4:W-:Y:S01]  /*b1ed0*/  STL [R1+0x2978], R64 ;  /* 0x0029784001007387 */ /* 0x0009e20000100800 */
[----:B-----5:R-:W5:Y:S01]  /*b1ee0*/  LDL.LU R62, [R1+0x2994] ;  /* 0x00299400013e7983 */ /* 0x020f620000300800 */
[----:B-1----:R-:W-:Y:S02]  /*b1ef0*/  MOV R137, R64 ;  /* 0x0000004000897202 */ /* 0x002fe40000000f00 */
[----:B--2---:R-:W-:-:S05]  /*b1f00*/  IADD3 R65, P5, R65, R252, RZ ;  /* 0x000000fc41417210 */ /* 0x004fca0007fbe0ff */
[----:B------:R-:W-:Y:S01]  /*b1f10*/  STL [R1+0x2984], R65 ;  /* 0x0029844101007387 */ /* 0x000fe20000100800 */
[----:B----4-:R-:W2:Y:S01]  /*b1f20*/  LDL.LU R64, [R1+0x2990] ;  /* 0x0029900001407983 */ /* 0x010ea20000300800 */
[----:B------:R-:W-:Y:S01]  /*b1f30*/  IADD3 R61, P1, R61, R252, RZ ;  /* 0x000000fc3d3d7210 */ /* 0x000fe20007f3e0ff */
[----:B------:R-:W-:Y:S01]  /*b1f40*/  IMAD.X R128, R128, 0x1, R0, P5 ;  /* 0x0000000180807824 */ /* 0x000fe200028e0600 */
[----:B------:R-:W-:Y:S01]  /*b1f50*/  HMMA.1688.F32.TF32 R204, R228, R250, R244 ;  /* 0x000000fae4cc723c */ /* 0x000fe200000810f4 */
[----:B------:R-:W-:Y:S02]  /*b1f60*/  IMAD.MOV.U32 R136, RZ, RZ, R60 ;  /* 0x000000ffff887224 */ /* 0x000fe400078e003c */
[----:B------:R-:W-:Y:S01]  /*b1f70*/  STL [R1+0x298c], R61 ;  /* 0x00298c3d01007387 */ /* 0x000fe20000100800 */
[----:B------:R-:W-:Y:S02]  /*b1f80*/  STL [R1+0x2980], R128 ;  /* 0x0029808001007387 */ /* 0x000fe40000100800 */
[----:B------:R-:W4:Y:S02]  /*b1f90*/  LDL.LU R244, [R1+0xf40] ;  /* 0x000f400001f47983 */ /* 0x000f240000300800 */
[----:B------:R-:W4:Y:S01]  /*b1fa0*/  LDL.LU R245, [R1+0xf44] ;  /* 0x000f440001f57983 */ /* 0x000f220000300800 */
[----:B------:R-:W4:Y:S01]  /*b1fb0*/  LDL.LU R246, [R1+0xf48] ;  /* 0x000f480001f67983 */ /* 0x000f220000300800 */
[----:B------:R-:W-:Y:S01]  /*b1fc0*/  MOV R176, R250 ;  /* 0x000000fa00b07202 */ /* 0x000fe20000000f00 */
[----:B------:R-:W-:-:S02]  /*b1fd0*/  IMAD.MOV.U32 R2, RZ, RZ, R251 ;  /* 0x000000ffff027224 */ /* 0x000fc400078e00fb */
[----:B------:R-:W4:Y:S01]  /*b1fe0*/  LDL.LU R247, [R1+0xf4c] ;  /* 0x000f4c0001f77983 */ /* 0x000f220000300800 */
[----:B---3--:R-:W-:Y:S01]  /*b1ff0*/  IADD3.X R63, R63, R0, RZ, P1, !PT ;  /* 0x000000003f3f7210 */ /* 0x008fe20000ffe4ff */
[----:B------:R-:W4:Y:S04]  /*b2000*/  LDL.LU.64 R250, [R1+0x178] ;  /* 0x0001780001fa7983 */ /* 0x000f280000300a00 */
[----:B------:R1:W-:Y:S01]  /*b2010*/  LDGSTS.E [R132+0x18000], [R136.64], P2 ;  /* 0x1800000088847fae */ /* 0x0003e20009121844 */
[----:B------:R-:W3:Y:S01]  /*b2020*/  LDL.LU R60, [R1+0x28dc] ;  /* 0x0028dc00013c7983 */ /* 0x000ee20000300800 */
[----:B------:R-:W-:Y:S01]  /*b2030*/  HMMA.1688.F32.TF32 R212, R228, R170, R188 ;  /* 0x000000aae4d4723c */ /* 0x000fe200000810bc */
[----:B------:R-:W-:Y:S01]  /*b2040*/  MOV R149, R170 ;  /* 0x000000aa00957202 */ /* 0x000fe20000000f00 */
[----:B------:R-:W-:-:S02]  /*b2050*/  IMAD.MOV.U32 R148, RZ, RZ, R171 ;  /* 0x000000ffff947224 */ /* 0x000fc400078e00ab */
[----:B-1----:R-:W-:Y:S02]  /*b2060*/  IMAD.MOV.U32 R136, RZ, RZ, R65 ;  /* 0x000000ffff887224 */ /* 0x002fe400078e0041 */
[----:B------:R-:W-:-:S05]  /*b2070*/  IMAD.MOV.U32 R137, RZ, RZ, R128 ;  /* 0x000000ffff897224 */ /* 0x000fca00078e0080 */
[----:B------:R1:W-:Y:S02]  /*b2080*/  LDGSTS.E [R132+0x18200], [R136.64], P2 ;  /* 0x1820000088847fae */ /* 0x0003e40009121844 */
[----:B-1----:R-:W-:Y:S02]  /*b2090*/  IMAD.MOV.U32 R136, RZ, RZ, R61 ;  /* 0x000000ffff887224 */ /* 0x002fe400078e003d */
[----:B------:R-:W-:-:S05]  /*b20a0*/  IMAD.MOV.U32 R137, RZ, RZ, R63 ;  /* 0x000000ffff897224 */ /* 0x000fca00078e003f */
[----:B------:R1:W-:Y:S01]  /*b20b0*/  LDGSTS.E [R132+0x18400], [R136.64], P2 ;  /* 0x1840000088847fae */ /* 0x0003e20009121844 */
[----:B-----5:R-:W-:-:S05]  /*b20c0*/  IADD3 R62, P5, R62, R252, RZ ;  /* 0x000000fc3e3e7210 */ /* 0x020fca0007fbe0ff */
[----:B------:R-:W-:Y:S01]  /*b20d0*/  STL [R1+0x2994], R62 ;  /* 0x0029943e01007387 */ /* 0x000fe20000100800 */
[----:B------:R5:W-:Y:S02]  /*b20e0*/  STL [R1+0x2988], R63 ;  /* 0x0029883f01007387 */ /* 0x000be40000100800 */
[----:B-1----:R-:W-:Y:S01]  /*b20f0*/  IMAD.MOV.U32 R136, RZ, RZ, R62 ;  /* 0x000000ffff887224 */ /* 0x002fe200078e003e */
[----:B--2---:R-:W-:-:S05]  /*b2100*/  IADD3.X R64, R64, R0, RZ, P5, !PT ;  /* 0x0000000040407210 */ /* 0x004fca0002ffe4ff */
[----:B------:R1:W-:Y:S01]  /*b2110*/  STL [R1+0x2990], R64 ;  /* 0x0029904001007387 */ /* 0x0003e20000100800 */
[----:B------:R-:W2:Y:S02]  /*b2120*/  LDL.LU R188, [R1+0xf30] ;  /* 0x000f300001bc7983 */ /* 0x000ea40000300800 */
[----:B------:R-:W2:Y:S02]  /*b2130*/  LDL.LU R189, [R1+0xf34] ;  /* 0x000f340001bd7983 */ /* 0x000ea40000300800 */
[----:B------:R-:W2:Y:S01]  /*b2140*/  LDL.LU R190, [R1+0xf38] ;  /* 0x000f380001be7983 */ /* 0x000ea20000300800 */
[----:B------:R-:W2:Y:S01]  /*b2150*/  LDL.LU R191, [R1+0xf3c] ;  /* 0x000f3c0001bf7983 */ /* 0x000ea20000300800 */
[----:B------:R-:W2:Y:S02]  /*b2160*/  LDL.LU.64 R170, [R1+0x168] ;  /* 0x0001680001aa7983 */ /* 0x000ea40000300a00 */
[----:B-----5:R-:W5:Y:S02]  /*b2170*/  LDL.LU R63, [R1+0x28e4] ;  /* 0x0028e400013f7983 */ /* 0x020f640000300800 */
[----:B------:R-:W2:Y:S01]  /*b2180*/  LDL.LU R61, [R1+0x28ec] ;  /* 0x0028ec00013d7983 */ /* 0x000ea20000300800 */
[----:B------:R-:W2:Y:S01]  /*b2190*/  LDL.LU R62, [R1+0x28d8] ;  /* 0x0028d800013e7983 */ /* 0x000ea20000300800 */
[----:B------:R-:W2:Y:S01]  /*b21a0*/  LDL.LU R173, [R1+0x28e0] ;  /* 0x0028e00001ad7983 */ /* 0x000ea20000300800 */
[----:B---3--:R-:W-:-:S02]  /*b21b0*/  IADD3 R60, P6, R60, R252, RZ ;  /* 0x000000fc3c3c7210 */ /* 0x008fc40007fde0ff */
[----:B------:R-:W-:Y:S02]  /*b21c0*/  SEL R133, R133, RZ, !P0 ;  /* 0x000000ff85857207 */ /* 0x000fe40004000000 */
[----:B------:R-:W-:Y:S02]  /*b21d0*/  ISETP.GT.AND P1, PT, R3, 0x3c, PT ;  /* 0x0000003c0300780c */ /* 0x000fe40003f24270 */
[----:B------:R-:W-:Y:S01]  /*b21e0*/  MOV R137, R64 ;  /* 0x0000004000897202 */ /* 0x000fe20000000f00 */
[----:B------:R-:W-:Y:S01]  /*b21f0*/  STL [R1+0x28dc], R60 ;  /* 0x0028dc3c01007387 */ /* 0x000fe20000100800 */
[----:B------:R-:W3:Y:S01]  /*b2200*/  LDL.LU R240, [R1+0xf50] ;  /* 0x000f500001f07983 */ /* 0x000ee20000300800 */
[----:B------:R-:W-:Y:S01]  /*b2210*/  HMMA.1688.F32.TF32 R208, R228, R242, R236 ;  /* 0x000000f2e4d0723c */ /* 0x000fe200000810ec */
[----:B------:R-:W-:Y:S01]  /*b2220*/  IMAD.MOV.U32 R157, RZ, RZ, R242 ;  /* 0x000000ffff9d7224 */ /* 0x000fe200078e00f2 */
[----:B------:R-:W3:Y:S01]  /*b2230*/  LDL.LU R241, [R1+0xf54] ;  /* 0x000f540001f17983 */ /* 0x000ee20000300800 */
[----:B------:R-:W-:Y:S01]  /*b2240*/  ISETP.NE.U32.AND P3, PT, R133, RZ, PT ;  /* 0x000000ff8500720c */ /* 0x000fe20003f65070 */
[----:B------:R-:W-:-:S02]  /*b2250*/  IMAD.MOV.U32 R156, RZ, RZ, R243 ;  /* 0x000000ffff9c7224 */ /* 0x000fc400078e00f3 */
[----:B------:R-:W3:Y:S01]  /*b2260*/  LDL.LU R242, [R1+0xf58] ;  /* 0x000f580001f27983 */ /* 0x000ee20000300800 */
[----:B------:R-:W-:Y:S01]  /*b2270*/  SEL R133, RZ, 0x4, !P1 ;  /* 0x00000004ff857807 */ /* 0x000fe20004800000 */
[----:B----4-:R-:W-:Y:S01]  /*b2280*/  HMMA.1688.F32.TF32 R216, R228, R250, R244 ;  /* 0x000000fae4d8723c */ /* 0x010fe200000810f4 */
[----:B------:R-:W3:Y:S04]  /*b2290*/  LDL.LU R243, [R1+0xf5c] ;  /* 0x000f5c0001f37983 */ /* 0x000ee80000300800 */
[----:B------:R4:W-:Y:S01]  /*b22a0*/  LDGSTS.E [R132+0x18600], [R136.64], P2 ;  /* 0x1860000088847fae */ /* 0x0009e20009121844 */
[----:B------:R-:W3:Y:S01]  /*b22b0*/  LDL.LU.64 R246, [R1+0x158] ;  /* 0x0001580001f67983 */ /* 0x000ee20000300a00 */
[----:B------:R-:W-:Y:S01]  /*b22c0*/  ISETP.GT.AND P2, PT, R3, 0x40, PT ;  /* 0x000000400300780c */ /* 0x000fe20003f44270 */
[----:B------:R-:W3:Y:S01]  /*b22d0*/  LDL.LU R166, [R1+0x28e8] ;  /* 0x0028e80001a67983 */ /* 0x000ee20000300800 */
[----:B------:R-:W3:Y:S02]  /*b22e0*/  LDL.LU R135, [R1+0x28f4] ;  /* 0x0028f40001877983 */ /* 0x000ee40000300800 */
[----:B----4-:R-:W-:Y:S01]  /*b22f0*/  SEL R136, RZ, 0x4, !P2 ;  /* 0x00000004ff887807 */ /* 0x010fe20005000000 */
[----:B------:R-:W-:-:S02]  /*b2300*/  IMAD.MOV.U32 R141, RZ, RZ, R250 ;  /* 0x000000ffff8d7224 */ /* 0x000fc400078e00fa */
[----:B------:R-:W-:Y:S01]  /*b2310*/  IMAD.MOV.U32 R152, RZ, RZ, R251 ;  /* 0x000000ffff987224 */ /* 0x000fe200078e00fb */
[----:B-----5:R-:W-:Y:S02]  /*b2320*/  IADD3 R63, P1, R63, R252, RZ ;  /* 0x000000fc3f3f7210 */ /* 0x020fe40007f3e0ff */
[----:B--2---:R-:W-:Y:S02]  /*b2330*/  IADD3.X R62, R62, R0, RZ, P6, !PT ;  /* 0x000000003e3e7210 */ /* 0x004fe400037fe4ff */
[-C--:B------:R-:W-:Y:S01]  /*b2340*/  IADD3 R61, P2, R61, R252.reuse, RZ ;  /* 0x000000fc3d3d7210 */ /* 0x080fe20007f5e0ff */
[--C-:B------:R-:W-:Y:S01]  /*b2350*/  IMAD.X R173, R173, 0x1, R0.reuse, P1 ;  /* 0x00000001adad7824 */ /* 0x100fe200008e0600 */
[----:B------:R-:W-:Y:S01]  /*b2360*/  STL [R1+0x28e4], R63 ;  /* 0x0028e43f01007387 */ /* 0x000fe20000100800 */
[----:B------:R2:W-:Y:S03]  /*b2370*/  STL [R1+0x28d8], R62 ;  /* 0x0028d83e01007387 */ /* 0x0005e60000100800 */
[----:B------:R-:W-:Y:S01]  /*b2380*/  STL [R1+0x28e0], R173 ;  /* 0x0028e0ad01007387 */ /* 0x000fe20000100800 */
[----:B------:R4:W-:Y:S02]  /*b2390*/  STL [R1+0x28ec], R61 ;  /* 0x0028ec3d01007387 */ /* 0x0009e40000100800 */
[----:B------:R-:W5:Y:S02]  /*b23a0*/  LDL.LU R248, [R1+0xf60] ;  /* 0x000f600001f87983 */ /* 0x000f640000300800 */
[----:B------:R-:W5:Y:S01]  /*b23b0*/  LDL.LU R249, [R1+0xf64] ;  /* 0x000f640001f97983 */ /* 0x000f620000300800 */
[----:B------:R-:W5:Y:S01]  /*b23c0*/  LDL.LU R250, [R1+0xf68] ;  /* 0x000f680001fa7983 */ /* 0x000f620000300800 */
[----:B------:R-:W5:Y:S02]  /*b23d0*/  LDL.LU R251, [R1+0xf6c] ;  /* 0x000f6c0001fb7983 */ /* 0x000f640000300800 */
[----:B------:R-:W4:Y:S02]  /*b23e0*/  LDL.LU R164, [R1+0x28f0] ;  /* 0x0028f00001a47983 */ /* 0x000f240000300800 */
[----:B------:R-:W5:Y:S01]  /*b23f0*/  LDL.LU R128, [R1+0x285c] ;  /* 0x00285c0001807983 */ /* 0x000f620000300800 */
[----:B------:R-:W-:Y:S01]  /*b2400*/  HMMA.1688.F32.TF32 R220, R228, R170, R188 ;  /* 0x000000aae4dc723c */ /* 0x000fe200000810bc */
[----:B---3--:R-:W-:Y:S01]  /*b2410*/  IMAD.X R166, R166, 0x1, R0, P2 ;  /* 0x00000001a6a67824 */ /* 0x008fe200010e0600 */
[----:B------:R-:W-:Y:S01]  /*b2420*/  IADD3 R135, P1, R135, R252, RZ ;  /* 0x000000fc87877210 */ /* 0x000fe20007f3e0ff */
[----:B------:R-:W-:-:S04]  /*b2430*/  IMAD.MOV.U32 R140, RZ, RZ, R170 ;  /* 0x000000ffff8c7224 */ /* 0x000fc800078e00aa */
[----:B------:R-:W-:Y:S01]  /*b2440*/  STL [R1+0x28f4], R135 ;  /* 0x0028f48701007387 */ /* 0x000fe20000100800 */
[----:B------:R-:W-:Y:S02]  /*b2450*/  STL [R1+0x28e8], R166 ;  /* 0x0028e8a601007387 */ /* 0x000fe40000100800 */
[----:B------:R-:W3:Y:S02]  /*b2460*/  LDL.LU R168, [R1+0xfc0] ;  /* 0x000fc00001a87983 */ /* 0x000ee40000300800 */
[----:B------:R-:W3:Y:S01]  /*b2470*/  LDL.LU R169, [R1+0xfc4] ;  /* 0x000fc40001a97983 */ /* 0x000ee20000300800 */
[----:B------:R-:W-:Y:S01]  /*b2480*/  MOV R144, R171 ;  /* 0x000000ab00907202 */ /* 0x000fe20000000f00 */
[----:B------:R-:W3:Y:S01]  /*b2490*/  LDL.LU R170, [R1+0xfc8] ;  /* 0x000fc80001aa7983 */ /* 0x000ee20000300800 */
[----:B------:R-:W3:Y:S01]  /*b24a0*/  LDL.LU R171, [R1+0xfcc] ;  /* 0x000fcc0001ab7983 */ /* 0x000ee20000300800 */
[----:B------:R-:W-:Y:S01]  /*b24b0*/  SEL R133, R133, RZ, !P0 ;  /* 0x000000ff85857207 */ /* 0x000fe20004000000 */
[----:B------:R-:W3:Y:S01]  /*b24c0*/  LDL.LU R129, [R1+0x2858] ;  /* 0x0028580001817983 */ /* 0x000ee20000300800 */
[----:B------:R-:W3:Y:S01]  /*b24d0*/  LDL.LU R188, [R1+0xf70] ;  /* 0x000f700001bc7983 */ /* 0x000ee20000300800 */
[----:B------:R-:W3:Y:S02]  /*b24e0*/  LDL.LU R189, [R1+0xf74] ;  /* 0x000f740001bd7983 */ /* 0x000ee40000300800 */
[----:B------:R-:W3:Y:S01]  /*b24f0*/  LDL.LU R190, [R1+0xf78] ;  /* 0x000f780001be7983 */ /* 0x000ee20000300800 */
[----:B------:R-:W-:Y:S01]  /*b2500*/  ISETP.NE.U32.AND P5, PT, R133, RZ, PT ;  /* 0x000000ff8500720c */ /* 0x000fe20003fa5070 */
[----:B------:R-:W3:Y:S01]  /*b2510*/  LDL.LU R191, [R1+0xf7c] ;  /* 0x000f7c0001bf7983 */ /* 0x000ee20000300800 */
[----:B------:R-:W-:-:S02]  /*b2520*/  SEL R133, R136, RZ, !P0 ;  /* 0x000000ff88857207 */ /* 0x000fc40004000000 */
[----:B------:R-:W-:Y:S01]  /*b2530*/  MOV R137, R62 ;  /* 0x0000003e00897202 */ /* 0x000fe20000000f00 */
[----:B-1----:R-:W3:Y:S02]  /*b2540*/  LDL.LU R64, [R1+0x2864] ;  /* 0x0028640001407983 */ /* 0x002ee40000300800 */
[----:B------:R-:W-:Y:S01]  /*b2550*/  IMAD.MOV.U32 R136, RZ, RZ, R60 ;  /* 0x000000ffff887224 */ /* 0x000fe200078e003c */
[----:B--2---:R-:W2:Y:S01]  /*b2560*/  LDL.LU R62, [R1+0x286c] ;  /* 0x00286c00013e7983 */ /* 0x004ea20000300800 */
[----:B------:R-:W2:Y:S03]  /*b2570*/  LDL.LU R60, [R1+0x2874] ;  /* 0x00287400013c7983 */ /* 0x000ea60000300800 */
[----:B------:R1:W-:Y:S02]  /*b2580*/  LDGSTS.E [R132+0x1a000], [R136.64], P4 ;  /* 0x1a00000088847fae */ /* 0x0003e4000a121844 */
[----:B-1----:R-:W-:-:S02]  /*b2590*/  IMAD.MOV.U32 R136, RZ, RZ, R63 ;  /* 0x000000ffff887224 */ /* 0x002fc400078e003f */
[----:B----4-:R-:W-:Y:S01]  /*b25a0*/  IMAD.X R164, R164, 0x1, R0, P1 ;  /* 0x00000001a4a47824 */ /* 0x010fe200008e0600 */
[----:B-----5:R-:W-:-:S04]  /*b25b0*/  IADD3 R128, P1, R128, R252, RZ ;  /* 0x000000fc80807210 */ /* 0x020fc80007f3e0ff */
[----:B------:R-:W-:Y:S01]  /*b25c0*/  STL [R1+0x28f0], R164 ;  /* 0x0028f0a401007387 */ /* 0x000fe20000100800 */
[----:B------:R-:W-:Y:S02]  /*b25d0*/  STL [R1+0x285c], R128 ;  /* 0x00285c8001007387 */ /* 0x000fe40000100800 */
[----:B------:R-:W4:Y:S02]  /*b25e0*/  LDL.LU R65, [R1+0x2860] ;  /* 0x0028600001417983 */ /* 0x000f240000300800 */
[----:B------:R-:W5:Y:S02]  /*b25f0*/  LDL.LU R63, [R1+0x2868] ;  /* 0x00286800013f7983 */ /* 0x000f640000300800 */
[----:B------:R-:W-:-:S05]  /*b2600*/  IMAD.MOV.U32 R137, RZ, RZ, R173 ;  /* 0x000000ffff897224 */ /* 0x000fca00078e00ad */
[----:B------:R1:W-:Y:S01]  /*b2610*/  LDGSTS.E [R132+0x1a200], [R136.64], P4 ;  /* 0x1a20000088847fae */ /* 0x0003e2000a121844 */
[----:B---3--:R-:W-:Y:S01]  /*b2620*/  IMAD.X R129, R129, 0x1, R0, P1 ;  /* 0x0000000181817824 */ /* 0x008fe200008e0600 */
[----:B-1----:R-:W-:Y:S01]  /*b2630*/  MOV R136, R61 ;  /* 0x0000003d00887202 */ /* 0x002fe20000000f00 */
[----:B------:R-:W-:Y:S01]  /*b2640*/  IMAD.MOV.U32 R137, RZ, RZ, R166 ;  /* 0x000000ffff897224 */ /* 0x000fe200078e00a6 */
[----:B------:R-:W3:Y:S01]  /*b2650*/  LDL.LU R61, [R1+0x2870] ;  /* 0x00287000013d7983 */ /* 0x000ee20000300800 */
[----:B------:R-:W-:-:S03]  /*b2660*/  IADD3 R64, P1, R64, R252, RZ ;  /* 0x000000fc40407210 */ /* 0x000fc60007f3e0ff */
[----:B------:R1:W-:Y:S01]  /*b2670*/  LDGSTS.E [R132+0x1a400], [R136.64], P4 ;  /* 0x1a40000088847fae */ /* 0x0003e2000a121844 */
[----:B--2---:R-:W-:-:S03]  /*b2680*/  IADD3 R62, P2, R62, R252, RZ ;  /* 0x000000fc3e3e7210 */ /* 0x004fc60007f5e0ff */
[----:B------:R-:W-:Y:S01]  /*b2690*/  STL [R1+0x2858], R129 ;  /* 0x0028588101007387 */ /* 0x000fe20000100800 */
[----:B------:R2:W-:Y:S01]  /*b26a0*/  STL [R1+0x2864], R64 ;  /* 0x0028644001007387 */ /* 0x0005e20000100800 */
[----:B------:R-:W-:Y:S01]  /*b26b0*/  HMMA.1688.F32.TF32 R224, R228, R246, R240 ;  /* 0x000000f6e4e0723c */ /* 0x000fe200000810f0 */
[----:B------:R-:W-:Y:S01]  /*b26c0*/  IMAD.MOV.U32 R153, RZ, RZ, R246 ;  /* 0x000000ffff997224 */ /* 0x000fe200078e00f6 */
[----:B------:R-:W-:Y:S01]  /*b26d0*/  STL [R1+0x286c], R62 ;  /* 0x00286c3e01007387 */ /* 0x000fe20000100800 */
[----:B-1----:R-:W-:Y:S01]  /*b26e0*/  MOV R136, R135 ;  /* 0x0000008700887202 */ /* 0x002fe20000000f00 */
[----:B------:R-:W-:Y:S01]  /*b26f0*/  IMAD.MOV.U32 R137, RZ, RZ, R164 ;  /* 0x000000ffff897224 */ /* 0x000fe200078e00a4 */
[----:B------:R-:W-:-:S03]  /*b2700*/  MOV R145, R247 ;  /* 0x000000f700917202 */ /* 0x000fc60000000f00 */
[----:B------:R-:W-:Y:S01]  /*b2710*/  HMMA.1688.F32.TF32 R244, R228, R154, R188 ;  /* 0x0000009ae4f4723c */ /* 0x000fe200000810bc */
[----:B------:R1:W-:Y:S02]  /*b2720*/  LDGSTS.E [R132+0x1a600], [R136.64], P4 ;  /* 0x1a60000088847fae */ /* 0x0003e4000a121844 */
[----:B-1----:R-:W-:Y:S01]  /*b2730*/  MOV R136, R128 ;  /* 0x0000008000887202 */ /* 0x002fe20000000f00 */
[----:B------:R-:W-:-:S05]  /*b2740*/  IMAD.MOV.U32 R137, RZ, RZ, R129 ;  /* 0x000000ffff897224 */ /* 0x000fca00078e0081 */
[----:B------:R1:W-:Y:S02]  /*b2750*/  LDGSTS.E [R132+0x1c000], [R136.64], P3 ;  /* 0x1c00000088847fae */ /* 0x0003e40009921844 */
[----:B-1----:R-:W-:Y:S02]  /*b2760*/  IMAD.MOV.U32 R136, RZ, RZ, R64 ;  /* 0x000000ffff887224 */ /* 0x002fe400078e0040 */
[--C-:B----4-:R-:W-:Y:S01]  /*b2770*/  IMAD.X R65, R65, 0x1, R0.reuse, P1 ;  /* 0x0000000141417824 */ /* 0x110fe200008e0600 */
[----:B------:R-:W-:Y:S01]  /*b2780*/  IADD3 R60, P1, R60, R252, RZ ;  /* 0x000000fc3c3c7210 */ /* 0x000fe20007f3e0ff */
[----:B-----5:R-:W-:-:S03]  /*b2790*/  IMAD.X R63, R63, 0x1, R0, P2 ;  /* 0x000000013f3f7824 */ /* 0x020fc600010e0600 */
[----:B------:R-:W-:Y:S01]  /*b27a0*/  STL [R1+0x2860], R65 ;  /* 0x0028604101007387 */ /* 0x000fe20000100800 */
[----:B------:R1:W-:Y:S02]  /*b27b0*/  STL [R1+0x2874], R60 ;  /* 0x0028743c01007387 */ /* 0x0003e40000100800 */
[----:B------:R-:W4:Y:S02]  /*b27c0*/  LDL.LU R188, [R1+0xfb0] ;  /* 0x000fb00001bc7983 */ /* 0x000f240000300800 */
[----:B------:R-:W-:Y:S01]  /*b27d0*/  STL [R1+0x2868], R63 ;  /* 0x0028683f01007387 */ /* 0x000fe20000100800 */
[----:B------:R-:W4:Y:S01]  /*b27e0*/  LDL.LU R189, [R1+0xfb4] ;  /* 0x000fb40001bd7983 */ /* 0x000f220000300800 */
[----:B------:R-:W4:Y:S02]  /*b27f0*/  LDL.LU R190, [R1+0xfb8] ;  /* 0x000fb80001be7983 */ /* 0x000f240000300800 */
[----:B------:R-:W4:Y:S02]  /*b2800*/  LDL.LU R191, [R1+0xfbc] ;  /* 0x000fbc0001bf7983 */ /* 0x000f240000300800 */
[----:B--2---:R-:W2:Y:S01]  /*b2810*/  LDL.LU R64, [R1+0x27dc] ;  /* 0x0027dc0001407983 */ /* 0x004ea20000300800 */
[----:B------:R-:W5:Y:S01]  /*b2820*/  LDL.LU R166, [R1+0x27e4] ;  /* 0x0027e40001a67983 */ /* 0x000f620000300800 */
[----:B------:R-:W-:Y:S01]  /*b2830*/  IMAD.MOV.U32 R137, RZ, RZ, R65 ;  /* 0x000000ffff897224 */ /* 0x000fe200078e0041 */
[C---:B------:R-:W-:Y:S08]  /*b2840*/  HMMA.1688.F32.TF32 R240, R228.reuse, R158, R248 ;  /* 0x0000009ee4f0723c */ /* 0x040ff000000810f8 */
[----:B------:R-:W-:Y:S01]  /*b2850*/  HMMA.1688.F32.TF32 R248, R228, R150, R168 ;  /* 0x00000096e4f8723c */ /* 0x000fe200000810a8 */
[----:B------:R1:W-:Y:S01]  /*b2860*/  LDGSTS.E [R132+0x1c200], [R136.64], P3 ;  /* 0x1c20000088847fae */ /* 0x0003e20009921844 */
[----:B---3--:R-:W-:-:S05]  /*b2870*/  IADD3.X R61, R61, R0, RZ, P1, !PT ;  /* 0x000000003d3d7210 */ /* 0x008fca0000ffe4ff */
[----:B------:R3:W-:Y:S01]  /*b2880*/  STL [R1+0x2870], R61 ;  /* 0x0028703d01007387 */ /* 0x0007e20000100800 */
[----:B------:R-:W4:Y:S02]  /*b2890*/  LDL.LU R168, [R1+0xfa0] ;  /* 0x000fa00001a87983 */ /* 0x000f240000300800 */
[----:B------:R-:W4:Y:S02]  /*b28a0*/  LDL.LU R169, [R1+0xfa4] ;  /* 0x000fa40001a97983 */ /* 0x000f240000300800 */
[----:B------:R-:W4:Y:S01]  /*b28b0*/  LDL.LU R170, [R1+0xfa8] ;  /* 0x000fa80001aa7983 */ /* 0x000f220000300800 */
[----:B------:R-:W4:Y:S01]  /*b28c0*/  LDL.LU R171, [R1+0xfac] ;  /* 0x000fac0001ab7983 */ /* 0x000f220000300800 */
[----:B-1----:R-:W-:Y:S01]  /*b28d0*/  MOV R136, R62 ;  /* 0x0000003e00887202 */ /* 0x002fe20000000f00 */
[----:B------:R-:W-:-:S05]  /*b28e0*/  IMAD.MOV.U32 R137, RZ, RZ, R63 ;  /* 0x000000ffff897224 */ /* 0x000fca00078e003f */
[----:B------:R1:W-:Y:S01]  /*b28f0*/  LDGSTS.E [R132+0x1c400], [R136.64], P3 ;  /* 0x1c40000088847fae */ /* 0x0003e20009921844 */
[----:B------:R-:W-:Y:S01]  /*b2900*/  ISETP.GT.AND P1, PT, R3, 0x44, PT ;  /* 0x000000440300780c */ /* 0x000fe20003f24270 */
[----:B-1----:R-:W-:Y:S01]  /*b2910*/  IMAD.MOV.U32 R136, RZ, RZ, R60 ;  /* 0x000000ffff887224 */ /* 0x002fe200078e003c */
[----:B------:R-:W-:Y:S01]  /*b2920*/  MOV R137, R61 ;  /* 0x0000003d00897202 */ /* 0x000fe20000000f00 */
[----:B------:R-:W4:Y:S01]  /*b2930*/  LDL.LU R60, [R1+0xfe0] ;  /* 0x000fe000013c7983 */ /* 0x000f220000300800 */
[----:B---3--:R-:W3:Y:S02]  /*b2940*/  LDL.LU R61, [R1+0xfe4] ;  /* 0x000fe400013d7983 */ /* 0x008ee40000300800 */
[----:B------:R-:W3:Y:S02]  /*b2950*/  LDL.LU R62, [R1+0xfe8] ;  /* 0x000fe800013e7983 */ /* 0x000ee40000300800 */
[----:B------:R-:W3:Y:S01]  /*b2960*/  LDL.LU R63, [R1+0xfec] ;  /* 0x000fec00013f7983 */ /* 0x000ee20000300800 */
[----:B------:R-:W3:Y:S01]  /*b2970*/  LDL.LU R65, [R1+0x27ec] ;  /* 0x0027ec0001417983 */ /* 0x000ee20000300800 */
[----:B------:R-:W4:Y:S02]  /*b2980*/  LDL.LU R186, [R1+0x27d8] ;  /* 0x0027d80001ba7983 */ /* 0x000f240000300800 */
[----:B------:R-:W4:Y:S01]  /*b2990*/  LDL.LU R175, [R1+0x27e0] ;  /* 0x0027e00001af7983 */ /* 0x000f220000300800 */
[----:B------:R1:W-:Y:S01]  /*b29a0*/  LDGSTS.E [R132+0x1c600], [R136.64], P3 ;  /* 0x1c60000088847fae */ /* 0x0003e20009921844 */
[----:B------:R-:W4:Y:S01]  /*b29b0*/  LDL.LU R135, [R1+0x27e8] ;  /* 0x0027e80001877983 */ /* 0x000f220000300800 */
[----:B-1----:R-:W-:-:S02]  /*b29c0*/  SEL R136, RZ, 0x4, !P1 ;  /* 0x00000004ff887807 */ /* 0x002fc40004800000 */
[-C--:B--2---:R-:W-:Y:S02]  /*b29d0*/  IADD3 R64, P1, R64, R252.reuse, RZ ;  /* 0x000000fc40407210 */ /* 0x084fe40007f3e0ff */
[----:B-----5:R-:W-:-:S03]  /*b29e0*/  IADD3 R166, P2, R166, R252, RZ ;  /* 0x000000fca6a67210 */ /* 0x020fc60007f5e0ff */
[----:B------:R-:W-:Y:S02]  /*b29f0*/  STL [R1+0x27dc], R64 ;  /* 0x0027dc4001007387 */ /* 0x000fe40000100800 */
[----:B------:R-:W-:Y:S02]  /*b2a00*/  STL [R1+0x27e4], R166 ;  /* 0x0027e4a601007387 */ /* 0x000fe40000100800 */
[----:B------:R-:W2:Y:S01]  /*b2a10*/  LDL.LU R129, [R1+0x27f4] ;  /* 0x0027f40001817983 */ /* 0x000ea20000300800 */
[----:B------:R-:W-:Y:S02]  /*b2a20*/  ISETP.GT.AND P3, PT, R3, 0x48, PT ;  /* 0x000000480300780c */ /* 0x000fe40003f64270 */
[----:B------:R-:W-:Y:S01]  /*b2a30*/  ISETP.NE.U32.AND P6, PT, R133, RZ, PT ;  /* 0x000000ff8500720c */ /* 0x000fe20003fc5070 */
[----:B------:R-:W5:Y:S01]  /*b2a40*/  LDL.LU R236, [R1+0xfd0] ;  /* 0x000fd00001ec7983 */ /* 0x000f620000300800 */
[----:B------:R-:W5:Y:S01]  /*b2a50*/  LDL.LU R237, [R1+0xfd4] ;  /* 0x000fd40001ed7983 */ /* 0x000f620000300800 */
[----:B------:R-:W-:Y:S01]  /*b2a60*/  SEL R133, RZ, 0x4, !P3 ;  /* 0x00000004ff857807 */ /* 0x000fe20005800000 */
[----:B------:R-:W5:Y:S01]  /*b2a70*/  LDL.LU R238, [R1+0xfd8] ;  /* 0x000fd80001ee7983 */ /* 0x000f620000300800 */
[----:B------:R-:W5:Y:S01]  /*b2a80*/  LDL.LU R239, [R1+0xfdc] ;  /* 0x000fdc0001ef7983 */ /* 0x000f620000300800 */
[----:B------:R-:W5:Y:S01]  /*b2a90*/  LDL.LU R128, [R1+0x27f0] ;  /* 0x0027f00001807983 */ /* 0x000f620000300800 */
[----:B------:R-:W-:-:S02]  /*b2aa0*/  SEL R133, R133, RZ, !P0 ;  /* 0x000000ff85857207 */ /* 0x000fc40004000000 */
[----:B------:R-:W-:Y:S02]  /*b2ab0*/  SEL R136, R136, RZ, !P0 ;  /* 0x000000ff88887207 */ /* 0x000fe40004000000 */
[----:B---3--:R-:W-:Y:S01]  /*b2ac0*/  IADD3 R65, P3, R65, R252, RZ ;  /* 0x000000fc41417210 */ /* 0x008fe20007f7e0ff */
[--C-:B----4-:R-:W-:Y:S02]  /*b2ad0*/  IMAD.X R186, R186, 0x1, R0.reuse, P1 ;  /* 0x00000001baba7824 */ /* 0x110fe400008e0600 */
[--C-:B------:R-:W-:Y:S01]  /*b2ae0*/  IMAD.X R175, R175, 0x1, R0.reuse, P2 ;  /* 0x00000001afaf7824 */ /* 0x100fe200010e0600 */
[----:B------:R-:W-:Y:S01]  /*b2af0*/  ISETP.NE.U32.AND P2, PT, R133, RZ, PT ;  /* 0x000000ff8500720c */ /* 0x000fe20003f45070 */
[----:B------:R1:W-:Y:S01]  /*b2b00*/  STL [R1+0x27ec], R65 ;  /* 0x0027ec4101007387 */ /* 0x0003e20000100800 */
[----:B------:R3:W-:Y:S02]  /*b2b10*/  STL [R1+0x27d8], R186 ;  /* 0x0027d8ba01007387 */ /* 0x0007e40000100800 */
[----:B------:R-:W-:Y:S01]  /*b2b20*/  IMAD.X R135, R135, 0x1, R0, P3 ;  /* 0x0000000187877824 */ /* 0x000fe200018e0600 */
[----:B------:R-:W-:Y:S01]  /*b2b30*/  MOV R133, R65 ;  /* 0x0000004100857202 */ /* 0x000fe20000000f00 */
[----:B------:R4:W-:Y:S01]  /*b2b40*/  STL [R1+0x27e0], R175 ;  /* 0x0027e0af01007387 */ /* 0x0009e20000100800 */
[----:B------:R-:W-:Y:S01]  /*b2b50*/  ISETP.NE.U32.AND P1, PT, R136, RZ, PT ;  /* 0x000000ff8800720c */ /* 0x000fe20003f25070 */
[----:B------:R-:W-:Y:S01]  /*b2b60*/  IMAD.MOV.U32 R136, RZ, RZ, R64 ;  /* 0x000000ffff887224 */ /* 0x000fe200078e0040 */
[----:B------:R-:W-:Y:S01]  /*b2b70*/  MOV R137, R186 ;  /* 0x000000ba00897202 */ /* 0x000fe20000000f00 */
[----:B-1----:R-:W5:Y:S01]  /*b2b80*/  LDL.LU R65, [R1+0x275c] ;  /* 0x00275c0001417983 */ /* 0x002f620000300800 */
[----:B------:R-:W5:Y:S02]  /*b2b90*/  LDL.LU R173, [R1+0x2764] ;  /* 0x0027640001ad7983 */ /* 0x000f640000300800 */
[----:B------:R1:W-:Y:S02]  /*b2ba0*/  STL [R1+0x27e8], R135 ;  /* 0x0027e88701007387 */ /* 0x0003e40000100800 */
[----:B------:R-:W5:Y:S01]  /*b2bb0*/  LDL.LU R164, [R1+0x276c] ;  /* 0x00276c0001a47983 */ /* 0x000f620000300800 */
[----:B---3--:R-:W3:Y:S04]  /*b2bc0*/  LDL.LU R186, [R1+0x2758] ;  /* 0x0027580001ba7983 */ /* 0x008ee80000300800 */
[----:B------:R1:W-:Y:S01]  /*b2bd0*/  LDGSTS.E [R132+0x1e000], [R136.64], P5 ;  /* 0x1e00000088847fae */ /* 0x0003e2000a921844 */
[----:B------:R-:W3:Y:S02]  /*b2be0*/  LDL.LU R64, [R1+0x2774] ;  /* 0x0027740001407983 */ /* 0x000ee40000300800 */
[----:B-1----:R-:W-:-:S02]  /*b2bf0*/  IMAD.MOV.U32 R136, RZ, RZ, R166 ;  /* 0x000000ffff887224 */ /* 0x002fc400078e00a6 */
[----:B------:R-:W-:-:S05]  /*b2c00*/  IMAD.MOV.U32 R137, RZ, RZ, R175 ;  /* 0x000000ffff897224 */ /* 0x000fca00078e00af */
[----:B------:R1:W-:Y:S02]  /*b2c10*/  LDGSTS.E [R132+0x1e200], [R136.64], P5 ;  /* 0x1e20000088847fae */ /* 0x0003e4000a921844 */
[----:B-1----:R-:W-:Y:S01]  /*b2c20*/  MOV R137, R135 ;  /* 0x0000008700897202 */ /* 0x002fe20000000f00 */
[----:B------:R-:W-:-:S05]  /*b2c30*/  IMAD.MOV.U32 R136, RZ, RZ, R133 ;  /* 0x000000ffff887224 */ /* 0x000fca00078e0085 */
[----:B------:R1:W-:Y:S01]  /*b2c40*/  LDGSTS.E [R132+0x1e400], [R136.64], P5 ;  /* 0x1e40000088847fae */ /* 0x0003e2000a921844 */
[----:B--2---:R-:W-:-:S05]  /*b2c50*/  IADD3 R129, P3, R129, R252, RZ ;  /* 0x000000fc81817210 */ /* 0x004fca0007f7e0ff */
[----:B------:R-:W-:Y:S01]  /*b2c60*/  STL [R1+0x27f4], R129 ;  /* 0x0027f48101007387 */ /* 0x000fe20000100800 */
[----:B----4-:R-:W2:Y:S02]  /*b2c70*/  LDL.LU R175, [R1+0x2760] ;  /* 0x0027600001af7983 */ /* 0x010ea40000300800 */
[----:B------:R-:W4:Y:S02]  /*b2c80*/  LDL.LU R166, [R1+0x2768] ;  /* 0x0027680001a67983 */ /* 0x000f240000300800 */
[----:B------:R-:W4:Y:S01]  /*b2c90*/  LDL.LU R135, [R1+0x35f8] ;  /* 0x0035f80001877983 */ /* 0x000f220000300800 */
[----:B------:R-:W4:Y:S01]  /*b2ca0*/  LDL.LU R133, [R1+0x2770] ;  /* 0x0027700001857983 */ /* 0x000f220000300800 */
[----:B-----5:R-:W-:Y:S01]  /*b2cb0*/  IMAD.X R128, R128, 0x1, R0, P3 ;  /* 0x0000000180807824 */ /* 0x020fe200018e0600 */
[----:B-1----:R-:W-:-:S03]  /*b2cc0*/  MOV R136, R129 ;  /* 0x0000008100887202 */ /* 0x002fc60000000f00 */
[----:B------:R-:W-:Y:S01]  /*b2cd0*/  IMAD.MOV.U32 R137, RZ, RZ, R128 ;  /* 0x000000ffff897224 */ /* 0x000fe200078e0080 */
[----:B------:R1:W-:Y:S04]  /*b2ce0*/  STL [R1+0x27f0], R128 ;  /* 0x0027f08001007387 */ /* 0x0003e80000100800 */
[----:B------:R5:W-:Y:S04]  /*b2cf0*/  LDGSTS.E [R132+0x1e600], [R136.64], P5 ;  /* 0x1e60000088847fae */ /* 0x000be8000a921844 */
[----:B-1----:R-:W4:Y:S01]  /*b2d00*/  LDL.LU R128, [R1+0x35f4] ;  /* 0x0035f40001807983 */ /* 0x002f220000300800 */
[----:B------:R-:W4:Y:S01]  /*b2d10*/  LDL.LU R129, [R1+0x35f0] ;  /* 0x0035f00001817983 */ /* 0x000f220000300800 */
[C---:B------:R-:W-:Y:S08]  /*b2d20*/  HMMA.1688.F32.TF32 R188, R228.reuse, R146, R188 ;  /* 0x00000092e4bc723c */ /* 0x040ff000000810bc */
[C---:B------:R-:W-:Y:S08]  /*b2d30*/  HMMA.1688.F32.TF32 R168, R228.reuse, R142, R168 ;  /* 0x0000008ee4a8723c */ /* 0x040ff000000810a8 */
[----:B------:R-:W-:Y:S01]  /*b2d40*/  HMMA.1688.F32.TF32 R60, R228, R138, R60 ;  /* 0x0000008ae43c723c */ /* 0x000fe2000008103c */
[----:B------:R-:W-:-:S02]  /*b2d50*/  IADD3 R65, P3, R65, R252, RZ ;  /* 0x000000fc41417210 */ /* 0x000fc40007f7e0ff */
[----:B------:R-:W-:-:S03]  /*b2d60*/  IADD3 R173, P4, R173, R252, RZ ;  /* 0x000000fcadad7210 */ /* 0x000fc60007f9e0ff */
[----:B---3--:R-:W-:Y:S01]  /*b2d70*/  IMAD.X R186, R186, 0x1, R0, P3 ;  /* 0x00000001baba7824 */ /* 0x008fe200018e0600 */
[----:B------:R-:W-:Y:S01]  /*b2d80*/  IADD3 R164, P3, R164, R252, RZ ;  /* 0x000000fca4a47210 */ /* 0x000fe20007f7e0ff */
[----:B-----5:R-:W-:-:S03]  /*b2d90*/  IMAD.MOV.U32 R136, RZ, RZ, R65 ;  /* 0x000000ffff887224 */ /* 0x020fc600078e0041 */
[----:B------:R-:W-:Y:S01]  /*b2da0*/  MOV R137, R186 ;  /* 0x000000ba00897202 */ /* 0x000fe20000000f00 */
[----:B------:R1:W-:Y:S01]  /*b2db0*/  STL [R1+0x275c], R65 ;  /* 0x00275c4101007387 */ /* 0x0003e20000100800 */
[----:B------:R-:W-:Y:S02]  /*b2dc0*/  STL [R1+0x2764], R173 ;  /* 0x002764ad01007387 */ /* 0x000fe40000100800 */
[----:B------:R-:W-:Y:S02]  /*b2dd0*/  STL [R1+0x2758], R186 ;  /* 0x002758ba01007387 */ /* 0x000fe40000100800 */
[----:B------:R-:W-:Y:S01]  /*b2de0*/  STL [R1+0x276c], R164 ;  /* 0x00276ca401007387 */ /* 0x000fe20000100800 */
[----:B------:R3:W-:Y:S02]  /*b2df0*/  LDGSTS.E [R132+0x20000], [R136.64], P6 ;  /* 0x2000000088847fae */ /* 0x0007e4000b121844 */
[----:B---3--:R-:W-:Y:S01]  /*b2e00*/  IMAD.MOV.U32 R136, RZ, RZ, R173 ;  /* 0x000000ffff887224 */ /* 0x008fe200078e00ad */
[----:B--2---:R-:W-:Y:S01]  /*b2e10*/  IADD3.X R175, R175, R0, RZ, P4, !PT ;  /* 0x00000000afaf7210 */ /* 0x004fe200027fe4ff */
[----:B------:R-:W-:-:S02]  /*b2e20*/  IADD3 R64, P4, R64, R252, RZ ;  /* 0x000000fc40407210 */ /* 0x000fc40007f9e0ff */
[--C-:B----4-:R-:W-:Y:S01]  /*b2e30*/  IMAD.X R166, R166, 0x1, R0.reuse, P3 ;  /* 0x00000001a6a67824 */ /* 0x110fe200018e0600 */
[----:B------:R-:W-:Y:S01]  /*b2e40*/  MOV R137, R175 ;  /* 0x000000af00897202 */ /* 0x000fe20000000f00 */
[----:B------:R-:W-:Y:S01]  /*b2e50*/  STL [R1+0x2760], R175 ;  /* 0x002760af01007387 */ /* 0x000fe20000100800 */
[----:B------:R-:W-:Y:S02]  /*b2e60*/  IMAD.X R133, R133, 0x1, R0, P4 ;  /* 0x0000000185857824 */ /* 0x000fe400020e0600 */
[----:B-1----:R-:W2:Y:S02]  /*b2e70*/  LDL.LU R65, [R1+0x26bc] ;  /* 0x0026bc0001417983 */ /* 0x002ea40000300800 */
[----:B------:R-:W-:Y:S01]  /*b2e80*/  STL [R1+0x2774], R64 ;  /* 0x0027744001007387 */ /* 0x000fe20000100800 */
[----:B------:R1:W-:Y:S01]  /*b2e90*/  STL [R1+0x2768], R166 ;  /* 0x002768a601007387 */ /* 0x0003e20000100800 */
[----:B------:R-:W-:Y:S03]  /*b2ea0*/  HMMA.1688.F32.TF32 R236, R228, R134, R236 ;  /* 0x00000086e4ec723c */ /* 0x000fe600000810ec */
[----:B------:R3:W-:Y:S01]  /*b2eb0*/  LDGSTS.E [R132+0x20200], [R136.64], P6 ;  /* 0x2020000088847fae */ /* 0x0007e2000b121844 */
[----:B------:R4:W-:Y:S02]  /*b2ec0*/  STL [R1+0x2770], R133 ;  /* 0x0027708501007387 */ /* 0x0009e40000100800 */
[----:B------:R-:W5:Y:S02]  /*b2ed0*/  LDL.LU R231, [R1+0x26c4] ;  /* 0x0026c40001e77983 */ /* 0x000f640000300800 */
[----:B---3--:R-:W-:-:S02]  /*b2ee0*/  IMAD.MOV.U32 R137, RZ, RZ, R166 ;  /* 0x000000ffff897224 */ /* 0x008fc400078e00a6 */
[----:B------:R-:W-:Y:S01]  /*b2ef0*/  IMAD.MOV.U32 R136, RZ, RZ, R164 ;  /* 0x000000ffff887224 */ /* 0x000fe200078e00a4 */
        /* <DEDUP_REMOVED lines=8> */
[----:B------:R1:W-:Y:S01]  /*b2f80*/  LDGSTS.E [R132+0x20400], [R136.64], P6 ;  /* 0x2040000088847fae */ /* 0x0003e2000b121844 */
[----:B------:R-:W-:-:S02]  /*b2f90*/  ISETP.GT.AND P4, PT, R3, 0x4c, PT ;  /* 0x0000004c0300780c */ /* 0x000fc40003f84270 */
[----:B------:R-:W-:Y:S02]  /*b2fa0*/  ISETP.GT.AND P5, PT, R3, 0x50, PT ;  /* 0x000000500300780c */ /* 0x000fe40003fa4270 */
[----:B-1----:R-:W-:Y:S01]  /*b2fb0*/  MOV R136, R64 ;  /* 0x0000004000887202 */ /* 0x002fe20000000f00 */
[----:B------:R-:W-:Y:S01]  /*b2fc0*/  IMAD.MOV.U32 R137, RZ, RZ, R133 ;  /* 0x000000ffff897224 */ /* 0x000fe200078e0085 */
[----:B----4-:R-:W-:Y:S01]  /*b2fd0*/  SEL R133, RZ, 0x4, !P5 ;  /* 0x00000004ff857807 */ /* 0x010fe20006800000 */
[----:B------:R-:W4:Y:S04]  /*b2fe0*/  LDL.LU R64, [R1+0x2644] ;  /* 0x0026440001407983 */ /* 0x000f280000300800 */
[----:B------:R1:W-:Y:S01]  /*b2ff0*/  LDGSTS.E [R132+0x20600], [R136.64], P6 ;  /* 0x2060000088847fae */ /* 0x0003e2000b121844 */
[----:B------:R-:W-:-:S02]  /*b3000*/  SEL R133, R133, RZ, !P0 ;  /* 0x000000ff85857207 */ /* 0x000fc40004000000 */
[----:B-1----:R-:W-:-:S04]  /*b3010*/  SEL R136, RZ, 0x4, !P4 ;  /* 0x00000004ff887807 */ /* 0x002fc80006000000 */
[----:B------:R-:W-:-:S04]  /*b3020*/  SEL R136, R136, RZ, !P0 ;  /* 0x000000ff88887207 */ /* 0x000fc80004000000 */
[----:B------:R-:W-:Y:S02]  /*b3030*/  ISETP.NE.U32.AND P4, PT, R136, RZ, PT ;  /* 0x000000ff8800720c */ /* 0x000fe40003f85070 */
[-C--:B--2---:R-:W-:Y:S02]  /*b3040*/  IADD3 R65, P3, R65, R252.reuse, RZ ;  /* 0x000000fc41417210 */ /* 0x084fe40007f7e0ff */
[----:B-----5:R-:W-:-:S03]  /*b3050*/  IADD3 R231, P6, R231, R252, RZ ;  /* 0x000000fce7e77210 */ /* 0x020fc60007fde0ff */
[----:B------:R-:W-:Y:S01]  /*b3060*/  STL [R1+0x26bc], R65 ;  /* 0x0026bc4101007387 */ /* 0x000fe20000100800 */
[----:B------:R-:W-:-:S03]  /*b3070*/  MOV R136, R65 ;  /* 0x0000004100887202 */ /* 0x000fc60000000f00 */
[----:B------:R-:W-:Y:S01]  /*b3080*/  STL [R1+0x26c4], R231 ;  /* 0x0026c4e701007387 */ /* 0x000fe20000100800 */
[----:B---3--:R-:W-:Y:S02]  /*b3090*/  IADD3 R166, P5, R166, R252, RZ ;  /* 0x000000fca6a67210 */ /* 0x008fe40007fbe0ff */
[----:B------:R-:W-:Y:S01]  /*b30a0*/  IADD3.X R173, R173, R0, RZ, P6, !PT ;  /* 0x00000000adad7210 */ /* 0x000fe200037fe4ff */
[--C-:B------:R-:W-:Y:S01]  /*b30b0*/  IMAD.X R164, R164, 0x1, R0.reuse, P3 ;  /* 0x00000001a4a47824 */ /* 0x100fe200018e0600 */
[----:B------:R-:W-:Y:S01]  /*b30c0*/  ISETP.NE.U32.AND P3, PT, R133, RZ, PT ;  /* 0x000000ff8500720c */ /* 0x000fe20003f65070 */
[----:B------:R-:W-:Y:S02]  /*b30d0*/  IMAD.X R230, R230, 0x1, R0, P5 ;  /* 0x00000001e6e67824 */ /* 0x000fe400028e0600 */
[----:B------:R-:W-:Y:S01]  /*b30e0*/  IMAD.MOV.U32 R137, RZ, RZ, R164 ;  /* 0x000000ffff897224 */ /* 0x000fe200078e00a4 */
[----:B------:R-:W-:Y:S01]  /*b30f0*/  STL [R1+0x26cc], R166 ;  /* 0x0026cca601007387 */ /* 0x000fe20000100800 */
[-C--:B------:R-:W-:Y:S01]  /*b3100*/  IADD3 R228, P5, R228, R252.reuse, RZ ;  /* 0x000000fce4e47210 */ /* 0x080fe20007fbe0ff */
[----:B------:R-:W-:Y:S02]  /*b3110*/  STL [R1+0x26b8], R164 ;  /* 0x0026b8a401007387 */ /* 0x000fe40000100800 */
[----:B------:R-:W-:Y:S01]  /*b3120*/  IMAD.MOV.U32 R133, RZ, RZ, R173 ;  /* 0x000000ffff857224 */ /* 0x000fe200078e00ad */
[----:B------:R1:W-:Y:S04]  /*b3130*/  STL [R1+0x26c0], R173 ;  /* 0x0026c0ad01007387 */ /* 0x0003e80000100800 */
[----:B------:R2:W-:Y:S01]  /*b3140*/  LDGSTS.E [R132+0x22000], [R136.64], P1 ;  /* 0x2200000088847fae */ /* 0x0005e20008921844 */
[----:B------:R-:W-:Y:S01]  /*b3150*/  IMAD.X R229, R229, 0x1, R0, P5 ;  /* 0x00000001e5e57824 */ /* 0x000fe200028e0600 */
[----:B------:R-:W-:-:S02]  /*b3160*/  IADD3 R175, P5, R175, R252, RZ ;  /* 0x000000fcafaf7210 */ /* 0x000fc40007fbe0ff */
[----:B-1----:R-:W3:Y:S01]  /*b3170*/  LDL.LU R173, [R1+0x2640] ;  /* 0x0026400001ad7983 */ /* 0x002ee20000300800 */
[----:B------:R-:W-:Y:S02]  /*b3180*/  STL [R1+0x26c8], R230 ;  /* 0x0026c8e601007387 */ /* 0x000fe40000100800 */
[----:B------:R-:W5:Y:S01]  /*b3190*/  LDL.LU R65, [R1+0x264c] ;  /* 0x00264c0001417983 */ /* 0x000f620000300800 */
[----:B--2---:R-:W-:Y:S01]  /*b31a0*/  MOV R136, R231 ;  /* 0x000000e700887202 */ /* 0x004fe20000000f00 */
[----:B------:R-:W-:Y:S01]  /*b31b0*/  IMAD.MOV.U32 R137, RZ, RZ, R133 ;  /* 0x000000ffff897224 */ /* 0x000fe200078e0085 */
[----:B------:R-:W-:Y:S01]  /*b31c0*/  STL [R1+0x26d4], R228 ;  /* 0x0026d4e401007387 */ /* 0x000fe20000100800 */
[----:B------:R-:W2:Y:S02]  /*b31d0*/  LDL.LU R164, [R1+0x2654] ;  /* 0x0026540001a47983 */ /* 0x000ea40000300800 */
[----:B------:R-:W2:Y:S02]  /*b31e0*/  LDL.LU R133, [R1+0x2648] ;  /* 0x0026480001857983 */ /* 0x000ea40000300800 */
[----:B------:R-:W-:Y:S01]  /*b31f0*/  STL [R1+0x26d0], R229 ;  /* 0x0026d0e501007387 */ /* 0x000fe20000100800 */
[----:B------:R1:W-:Y:S04]  /*b3200*/  LDGSTS.E [R132+0x22200], [R136.64], P1 ;  /* 0x2220000088847fae */ /* 0x0003e80008921844 */
[----:B------:R-:W-:Y:S01]  /*b3210*/  STL [R1+0x263c], R175 ;  /* 0x00263caf01007387 */ /* 0x000fe20000100800 */
[----:B-1----:R-:W-:-:S03]  /*b3220*/  IMAD.MOV.U32 R136, RZ, RZ, R166 ;  /* 0x000000ffff887224 */ /* 0x002fc600078e00a6 */
[----:B------:R-:W2:Y:S01]  /*b3230*/  LDL.LU R166, [R1+0x2650] ;  /* 0x0026500001a67983 */ /* 0x000ea20000300800 */
[----:B------:R-:W-:Y:S01]  /*b3240*/  MOV R137, R230 ;  /* 0x000000e600897202 */ /* 0x000fe20000000f00 */
[----:B------:R-:W-:Y:S01]  /*b3250*/  IMAD.X R186, R186, 0x1, R0, P5 ;  /* 0x00000001baba7824 */ /* 0x000fe200028e0600 */
[----:B----4-:R-:W-:-:S03]  /*b3260*/  IADD3 R64, P5, R64, R252, RZ ;  /* 0x000000fc40407210 */ /* 0x010fc60007fbe0ff */
[----:B------:R1:W-:Y:S04]  /*b3270*/  LDGSTS.E [R132+0x22400], [R136.64], P1 ;  /* 0x2240000088847fae */ /* 0x0003e80008921844 */
[----:B------:R-:W-:Y:S01]  /*b3280*/  STL [R1+0x2638], R186 ;  /* 0x002638ba01007387 */ /* 0x000fe20000100800 */
[----:B-1----:R-:W-:Y:S01]  /*b3290*/  IMAD.MOV.U32 R136, RZ, RZ, R228 ;  /* 0x000000ffff887224 */ /* 0x002fe200078e00e4 */
[----:B------:R-:W-:-:S05]  /*b32a0*/  MOV R137, R229 ;  /* 0x000000e500897202 */ /* 0x000fca0000000f00 */
[----:B------:R1:W-:Y:S04]  /*b32b0*/  LDGSTS.E [R132+0x22600], [R136.64], P1 ;  /* 0x2260000088847fae */ /* 0x0003e80008921844 */
[----:B------:R4:W-:Y:S01]  /*b32c0*/  STL [R1+0x2644], R64 ;  /* 0x0026444001007387 */ /* 0x0009e20000100800 */
[----:B-1----:R-:W-:Y:S01]  /*b32d0*/  IMAD.MOV.U32 R136, RZ, RZ, R175 ;  /* 0x000000ffff887224 */ /* 0x002fe200078e00af */
[----:B------:R-:W-:-:S05]  /*b32e0*/  MOV R137, R186 ;  /* 0x000000ba00897202 */ /* 0x000fca0000000f00 */
[----:B------:R1:W-:Y:S02]  /*b32f0*/  LDGSTS.E [R132+0x24000], [R136.64], P2 ;  /* 0x2400000088847fae */ /* 0x0003e40009121844 */
[----:B-1----:R-:W-:Y:S02]  /*b3300*/  IMAD.MOV.U32 R136, RZ, RZ, R64 ;  /* 0x000000ffff887224 */ /* 0x002fe400078e0040 */
[----:B---3--:R-:W-:Y:S01]  /*b3310*/  IMAD.X R173, R173, 0x1, R0, P5 ;  /* 0x00000001adad7824 */ /* 0x008fe200028e0600 */
[-C--:B-----5:R-:W-:Y:S02]  /*b3320*/  IADD3 R65, P1, R65, R252.reuse, RZ ;  /* 0x000000fc41417210 */ /* 0x0a0fe40007f3e0ff */
[----:B--2---:R-:W-:-:S03]  /*b3330*/  IADD3 R164, P5, R164, R252, RZ ;  /* 0x000000fca4a47210 */ /* 0x004fc60007fbe0ff */
[--C-:B------:R-:W-:Y:S01]  /*b3340*/  IMAD.X R133, R133, 0x1, R0.reuse, P1 ;  /* 0x0000000185857824 */ /* 0x100fe200008e0600 */
[----:B------:R1:W-:Y:S01]  /*b3350*/  STL [R1+0x264c], R65 ;  /* 0x00264c4101007387 */ /* 0x0003e20000100800 */
[----:B------:R-:W-:Y:S01]  /*b3360*/  MOV R137, R173 ;  /* 0x000000ad00897202 */ /* 0x000fe20000000f00 */
[----:B------:R2:W-:Y:S02]  /*b3370*/  STL [R1+0x2640], R173 ;  /* 0x002640ad01007387 */ /* 0x0005e40000100800 */
[----:B----4-:R-:W3:Y:S01]  /*b3380*/  LDL.LU R64, [R1+0x25bc] ;  /* 0x0025bc0001407983 */ /* 0x010ee20000300800 */
[----:B------:R-:W-:Y:S01]  /*b3390*/  STL [R1+0x2654], R164 ;  /* 0x002654a401007387 */ /* 0x000fe20000100800 */
[----:B------:R-:W-:Y:S03]  /*b33a0*/  STL [R1+0x2648], R133 ;  /* 0x0026488501007387 */ /* 0x000fe60000100800 */
[----:B------:R4:W-:Y:S01]  /*b33b0*/  LDGSTS.E [R132+0x24200], [R136.64], P2 ;  /* 0x2420000088847fae */ /* 0x0009e20009121844 */
[----:B------:R-:W5:Y:S02]  /*b33c0*/  LDL.LU R230, [R1+0x25c4] ;  /* 0x0025c40001e67983 */ /* 0x000f640000300800 */
[----:B------:R-:W-:-:S02]  /*b33d0*/  IMAD.X R166, R166, 0x1, R0, P5 ;  /* 0x00000001a6a67824 */ /* 0x000fc400028e0600 */
[----:B----4-:R-:W-:-:S03]  /*b33e0*/  IMAD.MOV.U32 R136, RZ, RZ, R65 ;  /* 0x000000ffff887224 */ /* 0x010fc600078e0041 */
[----:B------:R4:W-:Y:S01]  /*b33f0*/  STL [R1+0x2650], R166 ;  /* 0x002650a601007387 */ /* 0x0009e20000100800 */
[----:B-1----:R-:W5:Y:S02]  /*b3400*/  LDL.LU R65, [R1+0x25cc] ;  /* 0x0025cc0001417983 */ /* 0x002f640000300800 */
[----:B------:R-:W5:Y:S02]  /*b3410*/  LDL.LU R175, [R1+0x25b8] ;  /* 0x0025b80001af7983 */ /* 0x000f640000300800 */
[----:B------:R-:W5:Y:S01]  /*b3420*/  LDL.LU R231, [R1+0x25c0] ;  /* 0x0025c00001e77983 */ /* 0x000f620000300800 */
[----:B--2---:R-:W2:Y:S01]  /*b3430*/  LDL.LU R173, [R1+0x25c8] ;  /* 0x0025c80001ad7983 */ /* 0x004ea20000300800 */
[----:B------:R-:W2:Y:S02]  /*b3440*/  LDL.LU R229, [R1+0x25d0] ;  /* 0x0025d00001e57983 */ /* 0x000ea40000300800 */
[----:B------:R-:W2:Y:S01]  /*b3450*/  LDL.LU R228, [R1+0x25d4] ;  /* 0x0025d40001e47983 */ /* 0x000ea20000300800 */
[----:B------:R-:W-:Y:S01]  /*b3460*/  MOV R137, R133 ;  /* 0x0000008500897202 */ /* 0x000fe20000000f00 */
[----:B------:R-:W2:Y:S04]  /*b3470*/  LDL.LU R186, [R1+0x2538] ;  /* 0x0025380001ba7983 */ /* 0x000ea80000300800 */
[----:B------:R1:W-:Y:S02]  /*b3480*/  LDGSTS.E [R132+0x24400], [R136.64], P2 ;  /* 0x2440000088847fae */ /* 0x0003e40009121844 */
[----:B-1----:R-:W-:-:S02]  /*b3490*/  IMAD.MOV.U32 R137, RZ, RZ, R166 ;  /* 0x000000ffff897224 */ /* 0x002fc400078e00a6 */
[----:B----4-:R-:W4:Y:S01]  /*b34a0*/  LDL.LU R166, [R1+0x253c] ;  /* 0x00253c0001a67983 */ /* 0x010f220000300800 */
[C---:B------:R-:W-:Y:S01]  /*b34b0*/  ISETP.GT.AND P1, PT, R3.reuse, 0x54, PT ;  /* 0x000000540300780c */ /* 0x040fe20003f24270 */
[----:B------:R-:W-:Y:S02]  /*b34c0*/  IMAD.MOV.U32 R136, RZ, RZ, R164 ;  /* 0x000000ffff887224 */ /* 0x000fe400078e00a4 */
[----:B------:R-:W4:Y:S01]  /*b34d0*/  LDL.LU R164, [R1+0x2544] ;  /* 0x0025440001a47983 */ /* 0x000f220000300800 */
[----:B------:R-:W-:Y:S01]  /*b34e0*/  SEL R133, RZ, 0x4, !P1 ;  /* 0x00000004ff857807 */ /* 0x000fe20004800000 */
[----:B------:R-:W-:Y:S02]  /*b34f0*/  ISETP.GT.AND P1, PT, R3, 0x58, PT ;  /* 0x000000580300780c */ /* 0x000fe40003f24270 */
[----:B------:R1:W-:Y:S01]  /*b3500*/  LDGSTS.E [R132+0x24600], [R136.64], P2 ;  /* 0x2460000088847fae */ /* 0x0003e20009121844 */
[----:B------:R-:W-:Y:S02]  /*b3510*/  SEL R133, R133, RZ, !P0 ;  /* 0x000000ff85857207 */ /* 0x000fe40004000000 */
[----:B-1----:R-:W-:-:S02]  /*b3520*/  SEL R136, RZ, 0x4, !P1 ;  /* 0x00000004ff887807 */ /* 0x002fc40004800000 */
[----:B------:R-:W-:Y:S02]  /*b3530*/  ISETP.NE.U32.AND P1, PT, R133, RZ, PT ;  /* 0x000000ff8500720c */ /* 0x000fe40003f25070 */
[----:B------:R-:W-:Y:S02]  /*b3540*/  SEL R133, R136, RZ, !P0 ;  /* 0x000000ff88857207 */ /* 0x000fe40004000000 */
[-C--:B---3--:R-:W-:Y:S02]  /*b3550*/  IADD3 R64, P5, R64, R252.reuse, RZ ;  /* 0x000000fc40407210 */ /* 0x088fe40007fbe0ff */
[----:B-----5:R-:W-:-:S03]  /*b3560*/  IADD3 R230, P2, R230, R252, RZ ;  /* 0x000000fce6e67210 */ /* 0x020fc60007f5e0ff */
[----:B------:R-:W-:Y:S01]  /*b3570*/  STL [R1+0x25bc], R64 ;  /* 0x0025bc4001007387 */ /* 0x000fe20000100800 */
[----:B------:R-:W-:-:S03]  /*b3580*/  MOV R136, R64 ;  /* 0x0000004000887202 */ /* 0x000fc60000000f00 */
[----:B------:R-:W-:Y:S01]  /*b3590*/  STL [R1+0x25c4], R230 ;  /* 0x0025c4e601007387 */ /* 0x000fe20000100800 */
[----:B------:R-:W-:Y:S01]  /*b35a0*/  IADD3.X R175, R175, R0, RZ, P5, !PT ;  /* 0x00000000afaf7210 */ /* 0x000fe20002ffe4ff */
[-C--:B------:R-:W-:Y:S02]  /*b35b0*/  IADD3 R65, P5, R65, R252.reuse, RZ ;  /* 0x000000fc41417210 */ /* 0x080fe40007fbe0ff */
[--C-:B------:R-:W-:Y:S01]  /*b35c0*/  IMAD.X R231, R231, 0x1, R0.reuse, P2 ;  /* 0x00000001e7e77824 */ /* 0x100fe200010e0600 */
[----:B--2---:R-:W-:Y:S01]  /*b35d0*/  IADD3 R228, P2, R228, R252, RZ ;  /* 0x000000fce4e47210 */ /* 0x004fe20007f5e0ff */
[----:B------:R-:W-:Y:S02]  /*b35e0*/  IMAD.MOV.U32 R137, RZ, RZ, R175 ;  /* 0x000000ffff897224 */ /* 0x000fe400078e00af */
[--C-:B------:R-:W-:Y:S01]  /*b35f0*/  IMAD.X R173, R173, 0x1, R0.reuse, P5 ;  /* 0x00000001adad7824 */ /* 0x100fe200028e0600 */
[----:B------:R1:W-:Y:S01]  /*b3600*/  STL [R1+0x25b8], R175 ;  /* 0x0025b8af01007387 */ /* 0x0003e20000100800 */
[----:B------:R-:W-:Y:S02]  /*b3610*/  STL [R1+0x25cc], R65 ;  /* 0x0025cc4101007387 */ /* 0x000fe40000100800 */
[----:B------:R-:W-:Y:S02]  /*b3620*/  STL [R1+0x25c0], R231 ;  /* 0x0025c0e701007387 */ /* 0x000fe40000100800 */
[----:B------:R-:W-:Y:S01]  /*b3630*/  STL [R1+0x25d4], R228 ;  /* 0x0025d4e401007387 */ /* 0x000fe20000100800 */
[----:B------:R2:W-:Y:S04]  /*b3640*/  STL [R1+0x25c8], R173 ;  /* 0x0025c8ad01007387 */ /* 0x0005e80000100800 */
[----:B------:R3:W-:Y:S01]  /*b3650*/  LDGSTS.E [R132+0x26000], [R136.64], P4 ;  /* 0x2600000088847fae */ /* 0x0007e2000a121844 */
[----:B------:R-:W-:Y:S01]  /*b3660*/  ISETP.NE.U32.AND P5, PT, R133, RZ, PT ;  /* 0x000000ff8500720c */ /* 0x000fe20003fa5070 */
[----:B------:R-:W-:-:S02]  /*b3670*/  IMAD.X R229, R229, 0x1, R0, P2 ;  /* 0x00000001e5e57824 */ /* 0x000fc400010e0600 */
[----:B-1----:R-:W5:Y:S01]  /*b3680*/  LDL.LU R175, [R1+0x2540] ;  /* 0x0025400001af7983 */ /* 0x002f620000300800 */
[----:B------:R-:W5:Y:S02]  /*b3690*/  LDL.LU R133, [R1+0x254c] ;  /* 0x00254c0001857983 */ /* 0x000f640000300800 */
[----:B------:R-:W5:Y:S01]  /*b36a0*/  LDL.LU R64, [R1+0x2554] ;  /* 0x0025540001407983 */ /* 0x000f620000300800 */
[----:B---3--:R-:W-:Y:S01]  /*b36b0*/  MOV R136, R230 ;  /* 0x000000e600887202 */ /* 0x008fe20000000f00 */
[----:B------:R-:W-:Y:S01]  /*b36c0*/  IMAD.MOV.U32 R137, RZ, RZ, R231 ;  /* 0x000000ffff897224 */ /* 0x000fe200078e00e7 */
[----:B----4-:R-:W-:Y:S01]  /*b36d0*/  IADD3 R166, P2, R166, R252, RZ ;  /* 0x000000fca6a67210 */ /* 0x010fe20007f5e0ff */
[----:B------:R1:W-:Y:S04]  /*b36e0*/  STL [R1+0x25d0], R229 ;  /* 0x0025d0e501007387 */ /* 0x0003e80000100800 */
[----:B------:R3:W-:Y:S04]  /*b36f0*/  LDGSTS.E [R132+0x26200], [R136.64], P4 ;  /* 0x2620000088847fae */ /* 0x0007e8000a121844 */
[----:B------:R-:W-:Y:S01]  /*b3700*/  STL [R1+0x253c], R166 ;  /* 0x00253ca601007387 */ /* 0x000fe20000100800 */
[----:B---3--:R-:W-:Y:S01]  /*b3710*/  MOV R137, R173 ;  /* 0x000000ad00897202 */ /* 0x008fe20000000f00 */
[----:B------:R-:W-:-:S02]  /*b3720*/  IMAD.MOV.U32 R136, RZ, RZ, R65 ;  /* 0x000000ffff887224 */ /* 0x000fc400078e0041 */
[----:B--2---:R-:W2:Y:S01]  /*b3730*/  LDL.LU R173, [R1+0x2548] ;  /* 0x0025480001ad7983 */ /* 0x004ea20000300800 */
[----:B------:R-:W3:Y:S02]  /*b3740*/  LDL.LU R65, [R1+0x2550] ;  /* 0x0025500001417983 */ /* 0x000ee40000300800 */
[----:B------:R-:W-:Y:S01]  /*b3750*/  IMAD.X R186, R186, 0x1, R0, P2 ;  /* 0x00000001baba7824 */ /* 0x000fe200010e0600 */
[----:B------:R4:W-:Y:S01]  /*b3760*/  LDGSTS.E [R132+0x26400], [R136.64], P4 ;  /* 0x2640000088847fae */ /* 0x0009e2000a121844 */
[----:B------:R-:W-:-:S03]  /*b3770*/  IADD3 R164, P2, R164, R252, RZ ;  /* 0x000000fca4a47210 */ /* 0x000fc60007f5e0ff */
[----:B------:R1:W-:Y:S01]  /*b3780*/  STL [R1+0x2538], R186 ;  /* 0x002538ba01007387 */ /* 0x0003e20000100800 */
[----:B----4-:R-:W-:Y:S01]  /*b3790*/  IMAD.MOV.U32 R136, RZ, RZ, R228 ;  /* 0x000000ffff887224 */ /* 0x010fe200078e00e4 */
[----:B------:R-:W-:-:S05]  /*b37a0*/  MOV R137, R229 ;  /* 0x000000e500897202 */ /* 0x000fca0000000f00 */
[----:B------:R4:W-:Y:S04]  /*b37b0*/  LDGSTS.E [R132+0x26600], [R136.64], P4 ;  /* 0x2660000088847fae */ /* 0x0009e8000a121844 */
[----:B------:R1:W-:Y:S01]  /*b37c0*/  STL [R1+0x2544], R164 ;  /* 0x002544a401007387 */ /* 0x0003e20000100800 */
[----:B----4-:R-:W-:Y:S01]  /*b37d0*/  IMAD.MOV.U32 R136, RZ, RZ, R166 ;  /* 0x000000ffff887224 */ /* 0x010fe200078e00a6 */
[----:B------:R-:W-:-:S05]  /*b37e0*/  MOV R137, R186 ;  /* 0x000000ba00897202 */ /* 0x000fca0000000f00 */
[----:B------:R4:W-:Y:S01]  /*b37f0*/  LDGSTS.E [R132+0x28000], [R136.64], P3 ;  /* 0x2800000088847fae */ /* 0x0009e20009921844 */
[----:B-1----:R-:W-:Y:S01]  /*b3800*/  HMMA.1688.F32.TF32 R228, R232, R92, R240 ;  /* 0x0000005ce8e4723c */ /* 0x002fe200000810f0 */
[----:B----4-:R-:W-:Y:S01]  /*b3810*/  MOV R136, R164 ;  /* 0x000000a400887202 */ /* 0x010fe20000000f00 */
[----:B-----5:R-:W-:Y:S01]  /*b3820*/  IMAD.X R175, R175, 0x1, R0, P2 ;  /* 0x00000001afaf7824 */ /* 0x020fe200010e0600 */
[-C--:B------:R-:W-:Y:S02]  /*b3830*/  IADD3 R133, P4, R133, R252.reuse, RZ ;  /* 0x000000fc85857210 */ /* 0x080fe40007f9e0ff */
[----:B------:R-:W-:-:S03]  /*b3840*/  IADD3 R64, P2, R64, R252, RZ ;  /* 0x000000fc40407210 */ /* 0x000fc60007f5e0ff */
[----:B------:R-:W-:Y:S01]  /*b3850*/  STL [R1+0x254c], R133 ;  /* 0x00254c8501007387 */ /* 0x000fe20000100800 */
[----:B------:R-:W-:Y:S02]  /*b3860*/  STL [R1+0x2540], R175 ;  /* 0x002540af01007387 */ /* 0x000fe40000100800 */
[----:B------:R-:W4:Y:S02]  /*b3870*/  LDL.LU R186, [R1+0x1f98] ;  /* 0x001f980001ba7983 */ /* 0x000f240000300800 */
[----:B------:R-:W5:Y:S02]  /*b3880*/  LDL.LU R166, [R1+0x1fa0] ;  /* 0x001fa00001a67983 */ /* 0x000f640000300800 */
[----:B------:R-:W-:Y:S01]  /*b3890*/  IMAD.MOV.U32 R137, RZ, RZ, R175 ;  /* 0x000000ffff897224 */ /* 0x000fe200078e00af */
[----:B------:R-:W-:Y:S04]  /*b38a0*/  STL [R1+0x2554], R64 ;  /* 0x0025544001007387 */ /* 0x000fe80000100800 */
[----:B------:R1:W-:Y:S01]  /*b38b0*/  LDGSTS.E [R132+0x28200], [R136.64], P3 ;  /* 0x2820000088847fae */ /* 0x0003e20009921844 */
[----:B--2---:R-:W-:-:S02]  /*b38c0*/  IMAD.X R173, R173, 0x1, R0, P4 ;  /* 0x00000001adad7824 */ /* 0x004fc400020e0600 */
[----:B---3--:R-:W-:-:S03]  /*b38d0*/  IMAD.X R65, R65, 0x1, R0, P2 ;  /* 0x0000000141417824 */ /* 0x008fc600010e0600 */
[----:B------:R2:W-:Y:S01]  /*b38e0*/  STL [R1+0x2548], R173 ;  /* 0x002548ad01007387 */ /* 0x0005e20000100800 */
[----:B------:R-:W3:Y:S02]  /*b38f0*/  LDL.LU R164, [R1+0x1fa8] ;  /* 0x001fa80001a47983 */ /* 0x000ee40000300800 */
[----:B------:R3:W-:Y:S01]  /*b3900*/  STL [R1+0x2550], R65 ;  /* 0x0025504101007387 */ /* 0x0007e20000100800 */
[----:B-1----:R-:W-:Y:S01]  /*b3910*/  MOV R137, R173 ;  /* 0x000000ad00897202 */ /* 0x002fe20000000f00 */
[----:B------:R-:W3:Y:S04]  /*b3920*/  LDL.LU R243, [R1+0x1f94] ;  /* 0x001f940001f37983 */ /* 0x000ee80000300800 */
[----:B--2---:R-:W2:Y:S01]  /*b3930*/  LDL.LU R173, [R1+0x1f9c] ;  /* 0x001f9c0001ad7983 */ /* 0x004ea20000300800 */
[----:B------:R-:W2:Y:S02]  /*b3940*/  LDL.LU R242, [R1+0x1fa4] ;  /* 0x001fa40001f27983 */ /* 0x000ea40000300800 */
[----:B------:R-:W2:Y:S02]  /*b3950*/  LDL.LU R240, [R1+0x1fb0] ;  /* 0x001fb00001f07983 */ /* 0x000ea40000300800 */
[----:B------:R-:W-:Y:S01]  /*b3960*/  IMAD.MOV.U32 R136, RZ, RZ, R133 ;  /* 0x000000ffff887224 */ /* 0x000fe200078e0085 */
[----:B------:R-:W-:-:S04]  /*b3970*/  ISETP.GT.AND P2, PT, R3, 0x5c, PT ;  /* 0x0000005c0300780c */ /* 0x000fc80003f44270 */
[----:B------:R1:W-:Y:S01]  /*b3980*/  LDGSTS.E [R132+0x28400], [R136.64], P3 ;  /* 0x2840000088847fae */ /* 0x0003e20009921844 */
[----:B------:R-:W-:Y:S01]  /*b3990*/  ISETP.GT.AND P4, PT, R3, 0x60, PT ;  /* 0x000000600300780c */ /* 0x000fe20003f84270 */
[----:B-1----:R-:W-:Y:S02]  /*b39a0*/  IMAD.MOV.U32 R136, RZ, RZ, R64 ;  /* 0x000000ffff887224 */ /* 0x002fe400078e0040 */
[----:B------:R-:W-:-:S05]  /*b39b0*/  IMAD.MOV.U32 R137, RZ, RZ, R65 ;  /* 0x000000ffff897224 */ /* 0x000fca00078e0041 */
[----:B------:R1:W-:Y:S01]  /*b39c0*/  LDGSTS.E [R132+0x28600], [R136.64], P3 ;  /* 0x2860000088847fae */ /* 0x0003e20009921844 */
[----:B------:R-:W-:Y:S02]  /*b39d0*/  SEL R133, RZ, 0x4, !P4 ;  /* 0x00000004ff857807 */ /* 0x000fe40006000000 */
[----:B-1----:R-:W-:-:S04]  /*b39e0*/  SEL R136, RZ, 0x4, !P2 ;  /* 0x00000004ff887807 */ /* 0x002fc80005000000 */
[----:B------:R-:W-:Y:S02]  /*b39f0*/  SEL R136, R136, RZ, !P0 ;  /* 0x000000ff88887207 */ /* 0x000fe40004000000 */
[----:B------:R-:W-:Y:S02]  /*b3a00*/  SEL R133, R133, RZ, !P0 ;  /* 0x000000ff85857207 */ /* 0x000fe40004000000 */
[-C--:B----4-:R-:W-:Y:S02]  /*b3a10*/  IADD3 R186, P2, R186, R252.reuse, RZ ;  /* 0x000000fcbaba7210 */ /* 0x090fe40007f5e0ff */
[----:B-----5:R-:W-:-:S03]  /*b3a20*/  IADD3 R166, P3, R166, R252, RZ ;  /* 0x000000fca6a67210 */ /* 0x020fc60007f7e0ff */
[----:B------:R1:W-:Y:S02]  /*b3a30*/  STL [R1+0x1f98], R186 ;  /* 0x001f98ba01007387 */ /* 0x0003e40000100800 */
[----:B------:R-:W-:Y:S02]  /*b3a40*/  STL [R1+0x1fa0], R166 ;  /* 0x001fa0a601007387 */ /* 0x000fe40000100800 */
[----:B------:R-:W4:Y:S01]  /*b3a50*/  LDL.LU R241, [R1+0x1fac] ;  /* 0x001fac0001f17983 */ /* 0x000f220000300800 */
[----:B---3--:R-:W-:Y:S02]  /*b3a60*/  IADD3 R164, P4, R164, R252, RZ ;  /* 0x000000fca4a47210 */ /* 0x008fe40007f9e0ff */
[----:B------:R-:W-:-:S03]  /*b3a70*/  IADD3.X R243, R243, R0, RZ, P2, !PT ;  /* 0x00000000f3f37210 */ /* 0x000fc600017fe4ff */
[----:B------:R-:W-:Y:S01]  /*b3a80*/  STL [R1+0x1fa8], R164 ;  /* 0x001fa8a401007387 */ /* 0x000fe20000100800 */
[--C-:B--2---:R-:W-:Y:S02]  /*b3a90*/  IMAD.X R173, R173, 0x1, R0.reuse, P3 ;  /* 0x00000001adad7824 */ /* 0x104fe400018e0600 */
[----:B------:R-:W-:Y:S01]  /*b3aa0*/  IMAD.X R242, R242, 0x1, R0, P4 ;  /* 0x00000001f2f27824 */ /* 0x000fe200020e0600 */
[----:B------:R-:W-:Y:S02]  /*b3ab0*/  STL [R1+0x1f94], R243 ;  /* 0x001f94f301007387 */ /* 0x000fe40000100800 */
[----:B------:R2:W-:Y:S01]  /*b3ac0*/  STL [R1+0x1f9c], R173 ;  /* 0x001f9cad01007387 */ /* 0x0005e20000100800 */
[----:B------:R-:W-:Y:S01]  /*b3ad0*/  ISETP.NE.U32.AND P2, PT, R136, RZ, PT ;  /* 0x000000ff8800720c */ /* 0x000fe20003f45070 */
[----:B------:R-:W3:Y:S01]  /*b3ae0*/  LDL.LU R175, [R1+0x2018] ;  /* 0x0020180001af7983 */ /* 0x000ee20000300800 */
[----:B------:R-:W5:Y:S01]  /*b3af0*/  LDL.LU R64, [R1+0x2020] ;  /* 0x0020200001407983 */ /* 0x000f620000300800 */
[----:B------:R-:W-:Y:S01]  /*b3b00*/  MOV R136, R186 ;  /* 0x000000ba00887202 */ /* 0x000fe20000000f00 */
[----:B------:R-:W-:-:S02]  /*b3b10*/  IMAD.MOV.U32 R137, RZ, RZ, R243 ;  /* 0x000000ffff897224 */ /* 0x000fc400078e00f3 */
[----:B------:R-:W-:Y:S01]  /*b3b20*/  STL [R1+0x1fa4], R242 ;  /* 0x001fa4f201007387 */ /* 0x000fe20000100800 */
[----:B------:R-:W-:Y:S01]  /*b3b30*/  IADD3 R240, P4, R240, R252, RZ ;  /* 0x000000fcf0f07210 */ /* 0x000fe20007f9e0ff */
[----:B------:R-:W5:Y:S01]  /*b3b40*/  LDL.LU R65, [R1+0x2028] ;  /* 0x0020280001417983 */ /* 0x000f620000300800 */
[----:B-1----:R-:W5:Y:S01]  /*b3b50*/  LDL.LU R186, [R1+0x2014] ;  /* 0x0020140001ba7983 */ /* 0x002f620000300800 */
[----:B------:R-:W-:Y:S02]  /*b3b60*/  ISETP.NE.U32.AND P3, PT, R133, RZ, PT ;  /* 0x000000ff8500720c */ /* 0x000fe40003f65070 */
[----:B------:R1:W-:Y:S04]  /*b3b70*/  LDGSTS.E [R132+0x2a000], [R136.64], P1 ;  /* 0x2a00000088847fae */ /* 0x0003e80008921844 */
[----:B------:R-:W5:Y:S01]  /*b3b80*/  LDL.LU R133, [R1+0x2030] ;  /* 0x0020300001857983 */ /* 0x000f620000300800 */
[----:B------:R-:W-:Y:S02]  /*b3b90*/  STL [R1+0x1fb0], R240 ;  /* 0x001fb0f001007387 */ /* 0x000fe40000100800 */
[----:B-1----:R-:W-:Y:S01]  /*b3ba0*/  IMAD.MOV.U32 R136, RZ, RZ, R166 ;  /* 0x000000ffff887224 */ /* 0x002fe200078e00a6 */
[----:B------:R-:W-:-:S02]  /*b3bb0*/  MOV R137, R173 ;  /* 0x000000ad00897202 */ /* 0x000fc40000000f00 */
[----:B--2---:R-:W2:Y:S01]  /*b3bc0*/  LDL.LU R173, [R1+0x201c] ;  /* 0x00201c0001ad7983 */ /* 0x004ea20000300800 */
[----:B------:R-:W2:Y:S03]  /*b3bd0*/  LDL.LU R166, [R1+0x2024] ;  /* 0x0020240001a67983 */ /* 0x000ea60000300800 */
[----:B------:R1:W-:Y:S02]  /*b3be0*/  LDGSTS.E [R132+0x2a200], [R136.64], P1 ;  /* 0x2a20000088847fae */ /* 0x0003e40008921844 */
[----:B-1----:R-:W-:Y:S02]  /*b3bf0*/  IMAD.MOV.U32 R136, RZ, RZ, R164 ;  /* 0x000000ffff887224 */ /* 0x002fe400078e00a4 */
[----:B------:R-:W2:Y:S01]  /*b3c00*/  LDL.LU R164, [R1+0x202c] ;  /* 0x00202c0001a47983 */ /* 0x000ea20000300800 */
[----:B------:R-:W-:-:S05]  /*b3c10*/  MOV R137, R242 ;  /* 0x000000f200897202 */ /* 0x000fca0000000f00 */
[----:B------:R1:W-:Y:S02]  /*b3c20*/  LDGSTS.E [R132+0x2a400], [R136.64], P1 ;  /* 0x2a40000088847fae */ /* 0x0003e40008921844 */
[----:B-1----:R-:W-:Y:S01]  /*b3c30*/  IMAD.MOV.U32 R136, RZ, RZ, R240 ;  /* 0x000000ffff887224 */ /* 0x002fe200078e00f0 */
        /* <DEDUP_REMOVED lines=14> */
[----:B----4-:R-:W-:-:S04]  /*b3d20*/  IMAD.X R241, R241, 0x1, R0, P4 ;  /* 0x00000001f1f17824 */ /* 0x010fc800020e0600 */
[----:B------:R-:W-:-:S05]  /*b3d30*/  IMAD.MOV.U32 R137, RZ, RZ, R241 ;  /* 0x000000ffff897224 */ /* 0x000fca00078e00f1 */
[----:B------:R1:W-:Y:S04]  /*b3d40*/  LDGSTS.E [R132+0x2a600], [R136.64], P1 ;  /* 0x2a60000088847fae */ /* 0x0003e80008921844 */
[----:B------:R4:W-:Y:S01]  /*b3d50*/  STL [R1+0x1fac], R241 ;  /* 0x001facf101007387 */ /* 0x0009e20000100800 */
[-C--:B---3--:R-:W-:Y:S02]  /*b3d60*/  IADD3 R175, P4, R175, R252.reuse, RZ ;  /* 0x000000fcafaf7210 */ /* 0x088fe40007f9e0ff */
[----:B-----5:R-:W-:Y:S02]  /*b3d70*/  IADD3 R64, P1, R64, R252, RZ ;  /* 0x000000fc40407210 */ /* 0x020fe40007f3e0ff */
[----:B------:R-:W-:Y:S01]  /*b3d80*/  IADD3.X R186, R186, R0, RZ, P4, !PT ;  /* 0x00000000baba7210 */ /* 0x000fe200027fe4ff */
[----:B------:R-:W-:Y:S01]  /*b3d90*/  IADD3 R65, P4, R65, R252, RZ ;  /* 0x000000fc41417210 */ /* 0x000fe20007f9e0ff */
[----:B-1----:R-:W-:Y:S01]  /*b3da0*/  MOV R136, R175 ;  /* 0x000000af00887202 */ /* 0x002fe20000000f00 */
[----:B------:R-:W-:Y:S02]  /*b3db0*/  STL [R1+0x2018], R175 ;  /* 0x002018af01007387 */ /* 0x000fe40000100800 */
[----:B------:R-:W-:-:S02]  /*b3dc0*/  IMAD.MOV.U32 R137, RZ, RZ, R186 ;  /* 0x000000ffff897224 */ /* 0x000fc400078e00ba */
[----:B------:R1:W-:Y:S01]  /*b3dd0*/  STL [R1+0x2020], R64 ;  /* 0x0020204001007387 */ /* 0x0003e20000100800 */
[----:B------:R-:W-:Y:S01]  /*b3de0*/  STL [R1+0x2014], R186 ;  /* 0x002014ba01007387 */ /* 0x000fe20000100800 */
[----:B------:R-:W-:Y:S03]  /*b3df0*/  STL [R1+0x2028], R65 ;  /* 0x0020284101007387 */ /* 0x000fe60000100800 */
[----:B------:R3:W-:Y:S01]  /*b3e00*/  LDGSTS.E [R132+0x2c000], [R136.64], P5 ;  /* 0x2c00000088847fae */ /* 0x0007e2000a921844 */
[--C-:B--2---:R-:W-:Y:S01]  /*b3e10*/  IMAD.X R173, R173, 0x1, R0.reuse, P1 ;  /* 0x00000001adad7824 */ /* 0x104fe200008e0600 */
[----:B------:R-:W-:Y:S01]  /*b3e20*/  IADD3 R133, P1, R133, R252, RZ ;  /* 0x000000fc85857210 */ /* 0x000fe20007f3e0ff */
[----:B------:R-:W-:Y:S01]  /*b3e30*/  IMAD.X R166, R166, 0x1, R0, P4 ;  /* 0x00000001a6a67824 */ /* 0x000fe200020e0600 */
[----:B---3--:R-:W-:Y:S02]  /*b3e40*/  MOV R136, R64 ;  /* 0x0000004000887202 */ /* 0x008fe40000000f00 */
[----:B------:R2:W-:Y:S01]  /*b3e50*/  STL [R1+0x201c], R173 ;  /* 0x00201cad01007387 */ /* 0x0005e20000100800 */
[----:B------:R-:W-:Y:S02]  /*b3e60*/  STL [R1+0x2030], R133 ;  /* 0x0020308501007387 */ /* 0x000fe40000100800 */
[----:B------:R-:W-:-:S02]  /*b3e70*/  IMAD.MOV.U32 R137, RZ, RZ, R173 ;  /* 0x000000ffff897224 */ /* 0x000fc400078e00ad */
[----:B------:R-:W-:Y:S01]  /*b3e80*/  STL [R1+0x2024], R166 ;  /* 0x002024a601007387 */ /* 0x000fe20000100800 */
[----:B----4-:R-:W-:Y:S01]  /*b3e90*/  HMMA.1688.F32.TF32 R240, R232, R68, R236 ;  /* 0x00000044e8f0723c */ /* 0x010fe200000810ec */
[----:B-1----:R-:W3:Y:S01]  /*b3ea0*/  LDL.LU R64, [R1+0x2098] ;  /* 0x0020980001407983 */ /* 0x002ee20000300800 */
[----:B------:R-:W4:Y:S03]  /*b3eb0*/  LDL.LU R235, [R1+0x20a0] ;  /* 0x0020a00001eb7983 */ /* 0x000f260000300800 */
[----:B------:R1:W-:Y:S01]  /*b3ec0*/  LDGSTS.E [R132+0x2c200], [R136.64], P5 ;  /* 0x2c20000088847fae */ /* 0x0003e2000a921844 */
[----:B------:R-:W-:-:S05]  /*b3ed0*/  IMAD.X R164, R164, 0x1, R0, P1 ;  /* 0x00000001a4a47824 */ /* 0x000fca00008e0600 */
[----:B------:R5:W-:Y:S01]  /*b3ee0*/  STL [R1+0x202c], R164 ;  /* 0x00202ca401007387 */ /* 0x000be20000100800 */
[----:B--2---:R-:W2:Y:S02]  /*b3ef0*/  LDL.LU R173, [R1+0x20a8] ;  /* 0x0020a80001ad7983 */ /* 0x004ea40000300800 */
[----:B-1----:R-:W-:Y:S02]  /*b3f00*/  IMAD.MOV.U32 R136, RZ, RZ, R65 ;  /* 0x000000ffff887224 */ /* 0x002fe400078e0041 */
[----:B------:R-:W2:Y:S01]  /*b3f10*/  LDL.LU R65, [R1+0x2094] ;  /* 0x0020940001417983 */ /* 0x000ea20000300800 */
[----:B------:R-:W2:Y:S02]  /*b3f20*/  LDL.LU R236, [R1+0x209c] ;  /* 0x00209c0001ec7983 */ /* 0x000ea40000300800 */
[----:B------:R-:W2:Y:S02]  /*b3f30*/  LDL.LU R234, [R1+0x20a4] ;  /* 0x0020a40001ea7983 */ /* 0x000ea40000300800 */
[----:B------:R-:W2:Y:S01]  /*b3f40*/  LDL.LU R233, [R1+0x20ac] ;  /* 0x0020ac0001e97983 */ /* 0x000ea20000300800 */
[----:B------:R-:W2:Y:S01]  /*b3f50*/  LDL.LU R232, [R1+0x20b0] ;  /* 0x0020b00001e87983 */ /* 0x000ea20000300800 */
[----:B------:R-:W2:Y:S02]  /*b3f60*/  LDL.LU R186, [R1+0x2114] ;  /* 0x0021140001ba7983 */ /* 0x000ea40000300800 */
[----:B------:R-:W2:Y:S01]  /*b3f70*/  LDL.LU R175, [R1+0x2118] ;  /* 0x0021180001af7983 */ /* 0x000ea20000300800 */
[----:B------:R-:W-:-:S02]  /*b3f80*/  MOV R137, R166 ;  /* 0x000000a600897202 */ /* 0x000fc40000000f00 */
[----:B------:R-:W-:-:S03]  /*b3f90*/  ISETP.GT.AND P4, PT, R3, 0x64, PT ;  /* 0x000000640300780c */ /* 0x000fc60003f84270 */
[----:B------:R1:W-:Y:S02]  /*b3fa0*/  LDGSTS.E [R132+0x2c400], [R136.64], P5 ;  /* 0x2c40000088847fae */ /* 0x0003e4000a921844 */
[----:B-1----:R-:W-:Y:S02]  /*b3fb0*/  IMAD.MOV.U32 R136, RZ, RZ, R133 ;  /* 0x000000ffff887224 */ /* 0x002fe400078e0085 */
[----:B------:R-:W-:Y:S02]  /*b3fc0*/  IMAD.MOV.U32 R137, RZ, RZ, R164 ;  /* 0x000000ffff897224 */ /* 0x000fe400078e00a4 */
[----:B-----5:R-:W5:Y:S04]  /*b3fd0*/  LDL.LU R164, [R1+0x2120] ;  /* 0x0021200001a47983 */ /* 0x020f680000300800 */
[----:B------:R1:W-:Y:S01]  /*b3fe0*/  LDGSTS.E [R132+0x2c600], [R136.64], P5 ;  /* 0x2c60000088847fae */ /* 0x0003e2000a921844 */
[----:B------:R-:W-:-:S04]  /*b3ff0*/  ISETP.GT.AND P5, PT, R3, 0x68, PT ;  /* 0x000000680300780c */ /* 0x000fc80003fa4270 */
[----:B------:R-:W-:Y:S02]  /*b4000*/  SEL R133, RZ, 0x4, !P5 ;  /* 0x00000004ff857807 */ /* 0x000fe40006800000 */
[----:B-1----:R-:W-:-:S04]  /*b4010*/  SEL R136, RZ, 0x4, !P4 ;  /* 0x00000004ff887807 */ /* 0x002fc80006000000 */
[----:B------:R-:W-:-:S04]  /*b4020*/  SEL R136, R136, RZ, !P0 ;  /* 0x000000ff88887207 */ /* 0x000fc80004000000 */
[----:B------:R-:W-:Y:S02]  /*b4030*/  ISETP.NE.U32.AND P5, PT, R136, RZ, PT ;  /* 0x000000ff8800720c */ /* 0x000fe40003fa5070 */
[----:B------:R-:W-:Y:S02]  /*b4040*/  SEL R133, R133, RZ, !P0 ;  /* 0x000000ff85857207 */ /* 0x000fe40004000000 */
[-C--:B---3--:R-:W-:Y:S02]  /*b4050*/  IADD3 R64, P1, R64, R252.reuse, RZ ;  /* 0x000000fc40407210 */ /* 0x088fe40007f3e0ff */
[----:B----4-:R-:W-:-:S03]  /*b4060*/  IADD3 R235, P6, R235, R252, RZ ;  /* 0x000000fcebeb7210 */ /* 0x010fc60007fde0ff */
[----:B------:R-:W-:Y:S02]  /*b4070*/  STL [R1+0x2098], R64 ;  /* 0x0020984001007387 */ /* 0x000fe40000100800 */
[----:B------:R-:W-:Y:S01]  /*b4080*/  STL [R1+0x20a0], R235 ;  /* 0x0020a0eb01007387 */ /* 0x000fe20000100800 */
[----:B--2---:R-:W-:Y:S02]  /*b4090*/  IADD3 R173, P4, R173, R252, RZ ;  /* 0x000000fcadad7210 */ /* 0x004fe40007f9e0ff */
[----:B------:R-:W-:Y:S01]  /*b40a0*/  IADD3.X R65, R65, R0, RZ, P1, !PT ;  /* 0x0000000041417210 */ /* 0x000fe20000ffe4ff */
[--C-:B------:R-:W-:Y:S02]  /*b40b0*/  IMAD.X R236, R236, 0x1, R0.reuse, P6 ;  /* 0x00000001ecec7824 */ /* 0x100fe400030e0600 */
[--C-:B------:R-:W-:Y:S01]  /*b40c0*/  IMAD.X R234, R234, 0x1, R0.reuse, P4 ;  /* 0x00000001eaea7824 */ /* 0x100fe200020e0600 */
[----:B------:R-:W-:Y:S01]  /*b40d0*/  STL [R1+0x20a8], R173 ;  /* 0x0020a8ad01007387 */ /* 0x000fe20000100800 */
[----:B------:R1:W-:Y:S01]  /*b40e0*/  STL [R1+0x2094], R65 ;  /* 0x0020944101007387 */ /* 0x0003e20000100800 */
[----:B------:R-:W-:Y:S01]  /*b40f0*/  MOV R136, R64 ;  /* 0x0000004000887202 */ /* 0x000fe20000000f00 */
[----:B------:R-:W-:Y:S01]  /*b4100*/  IMAD.MOV.U32 R137, RZ, RZ, R65 ;  /* 0x000000ffff897224 */ /* 0x000fe200078e0041 */
[----:B------:R-:W-:Y:S01]  /*b4110*/  IADD3 R232, P4, R232, R252, RZ ;  /* 0x000000fce8e87210 */ /* 0x000fe20007f9e0ff */
[----:B------:R-:W-:Y:S01]  /*b4120*/  STL [R1+0x209c], R236 ;  /* 0x00209cec01007387 */ /* 0x000fe20000100800 */
[----:B------:R-:W2:Y:S02]  /*b4130*/  LDL.LU R166, [R1+0x211c] ;  /* 0x00211c0001a67983 */ /* 0x000ea40000300800 */
[----:B------:R-:W-:Y:S01]  /*b4140*/  STL [R1+0x20a4], R234 ;  /* 0x0020a4ea01007387 */ /* 0x000fe20000100800 */
[----:B------:R3:W-:Y:S04]  /*b4150*/  LDGSTS.E [R132+0x2e000], [R136.64], P2 ;  /* 0x2e00000088847fae */ /* 0x0007e80009121844 */
[----:B-1----:R-:W4:Y:S01]  /*b4160*/  LDL.LU R65, [R1+0x2128] ;  /* 0x0021280001417983 */ /* 0x002f220000300800 */
[----:B------:R-:W-:-:S02]  /*b4170*/  IMAD.X R233, R233, 0x1, R0, P4 ;  /* 0x00000001e9e97824 */ /* 0x000fc400020e0600 */
[----:B------:R-:W-:Y:S01]  /*b4180*/  STL [R1+0x20b0], R232 ;  /* 0x0020b0e801007387 */ /* 0x000fe20000100800 */
[----:B------:R-:W-:Y:S02]  /*b4190*/  IADD3 R175, P4, R175, R252, RZ ;  /* 0x000000fcafaf7210 */ /* 0x000fe40007f9e0ff */
[----:B------:R-:W-:Y:S01]  /*b41a0*/  ISETP.NE.U32.AND P1, PT, R133, RZ, PT ;  /* 0x000000ff8500720c */ /* 0x000fe20003f25070 */
[----:B------:R-:W4:Y:S01]  /*b41b0*/  LDL.LU R64, [R1+0x2130] ;  /* 0x0021300001407983 */ /* 0x000f220000300800 */
[----:B------:R-:W4:Y:S01]  /*b41c0*/  LDL.LU R133, [R1+0x2124] ;  /* 0x0021240001857983 */ /* 0x000f220000300800 */
[----:B---3--:R-:W-:Y:S01]  /*b41d0*/  MOV R136, R235 ;  /* 0x000000eb00887202 */ /* 0x008fe20000000f00 */
[----:B------:R-:W-:Y:S01]  /*b41e0*/  IMAD.MOV.U32 R137, RZ, RZ, R236 ;  /* 0x000000ffff897224 */ /* 0x000fe200078e00ec */
[----:B------:R-:W-:Y:S01]  /*b41f0*/  STL [R1+0x20ac], R233 ;  /* 0x0020ace901007387 */ /* 0x000fe20000100800 */
[----:B------:R-:W-:Y:S03]  /*b4200*/  STL [R1+0x2118], R175 ;  /* 0x002118af01007387 */ /* 0x000fe60000100800 */
[----:B------:R1:W-:Y:S02]  /*b4210*/  LDGSTS.E [R132+0x2e200], [R136.64], P2 ;  /* 0x2e20000088847fae */ /* 0x0003e40009121844 */
[----:B-1----:R-:W-:-:S02]  /*b4220*/  IMAD.MOV.U32 R136, RZ, RZ, R173 ;  /* 0x000000ffff887224 */ /* 0x002fc400078e00ad */
[----:B------:R-:W3:Y:S01]  /*b4230*/  LDL.LU R173, [R1+0x212c] ;  /* 0x00212c0001ad7983 */ /* 0x000ee20000300800 */
[----:B------:R-:W-:Y:S01]  /*b4240*/  MOV R137, R234 ;  /* 0x000000ea00897202 */ /* 0x000fe20000000f00 */
[----:B------:R-:W-:-:S04]  /*b4250*/  IMAD.X R186, R186, 0x1, R0, P4 ;  /* 0x00000001baba7824 */ /* 0x000fc800020e0600 */
[----:B------:R1:W-:Y:S01]  /*b4260*/  LDGSTS.E [R132+0x2e400], [R136.64], P2 ;  /* 0x2e40000088847fae */ /* 0x0003e20009121844 */
[----:B-----5:R-:W-:-:S03]  /*b4270*/  IADD3 R164, P4, R164, R252, RZ ;  /* 0x000000fca4a47210 */ /* 0x020fc60007f9e0ff */
[----:B------:R-:W-:Y:S01]  /*b4280*/  STL [R1+0x2114], R186 ;  /* 0x002114ba01007387 */ /* 0x000fe20000100800 */
[----:B-1----:R-:W-:Y:S01]  /*b4290*/  IMAD.MOV.U32 R136, RZ, RZ, R232 ;  /* 0x000000ffff887224 */ /* 0x002fe200078e00e8 */
[----:B------:R-:W-:-:S05]  /*b42a0*/  MOV R137, R233 ;  /* 0x000000e900897202 */ /* 0x000fca0000000f00 */
[----:B------:R1:W-:Y:S04]  /*b42b0*/  LDGSTS.E [R132+0x2e600], [R136.64], P2 ;  /* 0x2e60000088847fae */ /* 0x0003e80009121844 */
[----:B------:R-:W-:Y:S01]  /*b42c0*/  STL [R1+0x2120], R164 ;  /* 0x002120a401007387 */ /* 0x000fe20000100800 */
[----:B-1----:R-:W-:Y:S01]  /*b42d0*/  IMAD.MOV.U32 R136, RZ, RZ, R175 ;  /* 0x000000ffff887224 */ /* 0x002fe200078e00af */
[----:B------:R-:W-:-:S05]  /*b42e0*/  MOV R137, R186 ;  /* 0x000000ba00897202 */ /* 0x000fca0000000f00 */
[----:B------:R1:W-:Y:S02]  /*b42f0*/  LDGSTS.E [R132+0x30000], [R136.64], P3 ;  /* 0x3000000088847fae */ /* 0x0003e40009921844 */
[----:B-1----:R-:W-:Y:S02]  /*b4300*/  IMAD.MOV.U32 R136, RZ, RZ, R164 ;  /* 0x000000ffff887224 */ /* 0x002fe400078e00a4 */
[----:B--2---:R-:W-:Y:S01]  /*b4310*/  IMAD.X R166, R166, 0x1, R0, P4 ;  /* 0x00000001a6a67824 */ /* 0x004fe200020e0600 */
[----:B----4-:R-:W-:-:S04]  /*b4320*/  IADD3 R65, P2, R65, R252, RZ ;  /* 0x000000fc41417210 */ /* 0x010fc80007f5e0ff */
[----:B------:R-:W-:Y:S02]  /*b4330*/  MOV R137, R166 ;  /* 0x000000a600897202 */ /* 0x000fe40000000f00 */
[----:B------:R-:W-:Y:S01]  /*b4340*/  IADD3 R64, P4, R64, R252, RZ ;  /* 0x000000fc40407210 */ /* 0x000fe20007f9e0ff */
[----:B------:R-:W-:Y:S01]  /*b4350*/  IMAD.X R133, R133, 0x1, R0, P2 ;  /* 0x0000000185857824 */ /* 0x000fe200010e0600 */
[----:B------:R-:W-:Y:S01]  /*b4360*/  STL [R1+0x2128], R65 ;  /* 0x0021284101007387 */ /* 0x000fe20000100800 */
[----:B------:R1:W-:Y:S03]  /*b4370*/  STL [R1+0x211c], R166 ;  /* 0x00211ca601007387 */ /* 0x0003e60000100800 */
[----:B------:R2:W-:Y:S04]  /*b4380*/  LDGSTS.E [R132+0x30200], [R136.64], P3 ;  /* 0x3020000088847fae */ /* 0x0005e80009921844 */
[----:B-1----:R-:W4:Y:S01]  /*b4390*/  LDL.LU R166, [R1+0x2198] ;  /* 0x0021980001a67983 */ /* 0x002f220000300800 */
[----:B------:R-:W-:Y:S02]  /*b43a0*/  STL [R1+0x2130], R64 ;  /* 0x0021304001007387 */ /* 0x000fe40000100800 */
[----:B------:R-:W-:Y:S02]  /*b43b0*/  STL [R1+0x2124], R133 ;  /* 0x0021248501007387 */ /* 0x000fe40000100800 */
[----:B------:R-:W5:Y:S01]  /*b43c0*/  LDL.LU R186, [R1+0x21a0] ;  /* 0x0021a00001ba7983 */ /* 0x000f620000300800 */
[----:B------:R-:W5:Y:S01]  /*b43d0*/  LDL.LU R233, [R1+0x2194] ;  /* 0x0021940001e97983 */ /* 0x000f620000300800 */
[----:B--2---:R-:W-:Y:S01]  /*b43e0*/  IMAD.MOV.U32 R136, RZ, RZ, R65 ;  /* 0x000000ffff887224 */ /* 0x004fe200078e0041 */
[----:B------:R-:W-:-:S05]  /*b43f0*/  MOV R137, R133 ;  /* 0x0000008500897202 */ /* 0x000fca0000000f00 */
[----:B------:R1:W-:Y:S01]  /*b4400*/  LDGSTS.E [R132+0x30400], [R136.64], P3 ;  /* 0x3040000088847fae */ /* 0x0003e20009921844 */
[----:B---3--:R-:W-:-:S05]  /*b4410*/  IMAD.X R173, R173, 0x1, R0, P4 ;  /* 0x00000001adad7824 */ /* 0x008fca00020e0600 */
[----:B------:R2:W-:Y:S01]  /*b4420*/  STL [R1+0x212c], R173 ;  /* 0x00212cad01007387 */ /* 0x0005e20000100800 */
[----:B------:R-:W3:Y:S02]  /*b4430*/  LDL.LU R232, [R1+0x219c] ;  /* 0x00219c0001e87983 */ /* 0x000ee40000300800 */
[----:B------:R-:W3:Y:S02]  /*b4440*/  LDL.LU R164, [R1+0x21a8] ;  /* 0x0021a80001a47983 */ /* 0x000ee40000300800 */
[----:B------:R-:W3:Y:S02]  /*b4450*/  LDL.LU R65, [R1+0x21b0] ;  /* 0x0021b00001417983 */ /* 0x000ee40000300800 */
[----:B-1----:R-:W-:Y:S02]  /*b4460*/  IMAD.MOV.U32 R137, RZ, RZ, R173 ;  /* 0x000000ffff897224 */ /* 0x002fe400078e00ad */
[----:B--2---:R-:W2:Y:S01]  /*b4470*/  LDL.LU R173, [R1+0x21a4] ;  /* 0x0021a40001ad7983 */ /* 0x004ea20000300800 */
[----:B------:R-:W2:Y:S02]  /*b4480*/  LDL.LU R175, [R1+0x21ac] ;  /* 0x0021ac0001af7983 */ /* 0x000ea40000300800 */
[----:B------:R-:W-:Y:S01]  /*b4490*/  IMAD.MOV.U32 R136, RZ, RZ, R64 ;  /* 0x000000ffff887224 */ /* 0x000fe200078e0040 */
[C---:B------:R-:W-:Y:S01]  /*b44a0*/  ISETP.GT.AND P2, PT, R3.reuse, 0x6c, PT ;  /* 0x0000006c0300780c */ /* 0x040fe20003f44270 */
[----:B------:R-:W2:Y:S04]  /*b44b0*/  LDL.LU R64, [R1+0x2218] ;  /* 0x0022180001407983 */ /* 0x000ea80000300800 */
[----:B------:R1:W-:Y:S01]  /*b44c0*/  LDGSTS.E [R132+0x30600], [R136.64], P3 ;  /* 0x3060000088847fae */ /* 0x0003e20009921844 */
[----:B------:R-:W-:-:S02]  /*b44d0*/  ISETP.GT.AND P3, PT, R3, 0x70, PT ;  /* 0x000000700300780c */ /* 0x000fc40003f64270 */
[----:B------:R-:W-:-:S04]  /*b44e0*/  SEL R133, RZ, 0x4, !P2 ;  /* 0x00000004ff857807 */ /* 0x000fc80005000000 */
[----:B------:R-:W-:Y:S02]  /*b44f0*/  SEL R133, R133, RZ, !P0 ;  /* 0x000000ff85857207 */ /* 0x000fe40004000000 */
[----:B-1----:R-:W-:Y:S02]  /*b4500*/  SEL R136, RZ, 0x4, !P3 ;  /* 0x00000004ff887807 */ /* 0x002fe40005800000 */
[----:B------:R-:W-:Y:S02]  /*b4510*/  ISETP.NE.U32.AND P3, PT, R133, RZ, PT ;  /* 0x000000ff8500720c */ /* 0x000fe40003f65070 */
[----:B------:R-:W-:Y:S02]  /*b4520*/  SEL R133, R136, RZ, !P0 ;  /* 0x000000ff88857207 */ /* 0x000fe40004000000 */
[----:B----4-:R-:W-:-:S04]  /*b4530*/  IADD3 R166, P4, R166, R252, RZ ;  /* 0x000000fca6a67210 */ /* 0x010fc80007f9e0ff */
[----:B-----5:R-:W-:Y:S02]  /*b4540*/  IADD3.X R233, R233, R0, RZ, P4, !PT ;  /* 0x00000000e9e97210 */ /* 0x020fe400027fe4ff */
[----:B------:R-:W-:Y:S02]  /*b4550*/  IADD3 R186, P2, R186, R252, RZ ;  /* 0x000000fcbaba7210 */ /* 0x000fe40007f5e0ff */
[----:B------:R-:W-:Y:S01]  /*b4560*/  MOV R136, R166 ;  /* 0x000000a600887202 */ /* 0x000fe20000000f00 */
[----:B------:R-:W-:Y:S01]  /*b4570*/  IMAD.MOV.U32 R137, RZ, RZ, R233 ;  /* 0x000000ffff897224 */ /* 0x000fe200078e00e9 */
[----:B------:R1:W-:Y:S01]  /*b4580*/  STL [R1+0x2198], R166 ;  /* 0x002198a601007387 */ /* 0x0003e20000100800 */
[----:B------:R-:W-:Y:S02]  /*b4590*/  STL [R1+0x21a0], R186 ;  /* 0x0021a0ba01007387 */ /* 0x000fe40000100800 */
[----:B------:R-:W-:Y:S01]  /*b45a0*/  STL [R1+0x2194], R233 ;  /* 0x002194e901007387 */ /* 0x000fe20000100800 */
[----:B------:R4:W-:Y:S01]  /*b45b0*/  LDGSTS.E [R132+0x32000], [R136.64], P5 ;  /* 0x3200000088847fae */ /* 0x0009e2000a921844 */
[----:B---3--:R-:W-:-:S02]  /*b45c0*/  IADD3 R164, P4, R164, R252, RZ ;  /* 0x000000fca4a47210 */ /* 0x008fc40007f9e0ff */
[----:B------:R-:W-:Y:S01]  /*b45d0*/  IADD3 R65, P6, R65, R252, RZ ;  /* 0x000000fc41417210 */ /* 0x000fe20007fde0ff */
[--C-:B------:R-:W-:Y:S02]  /*b45e0*/  IMAD.X R232, R232, 0x1, R0.reuse, P2 ;  /* 0x00000001e8e87824 */ /* 0x100fe400010e0600 */
[----:B------:R3:W-:Y:S01]  /*b45f0*/  STL [R1+0x21a8], R164 ;  /* 0x0021a8a401007387 */ /* 0x0007e20000100800 */
[----:B----4-:R-:W-:Y:S01]  /*b4600*/  MOV R136, R186 ;  /* 0x000000ba00887202 */ /* 0x010fe20000000f00 */
[--C-:B--2---:R-:W-:Y:S02]  /*b4610*/  IMAD.X R173, R173, 0x1, R0.reuse, P4 ;  /* 0x00000001adad7824 */ /* 0x104fe400020e0600 */
[----:B------:R-:W-:Y:S02]  /*b4620*/  IMAD.X R175, R175, 0x1, R0, P6 ;  /* 0x00000001afaf7824 */ /* 0x000fe400030e0600 */
[----:B------:R-:W-:Y:S01]  /*b4630*/  IMAD.MOV.U32 R137, RZ, RZ, R232 ;  /* 0x000000ffff897224 */ /* 0x000fe200078e00e8 */
[----:B------:R-:W-:Y:S01]  /*b4640*/  STL [R1+0x219c], R232 ;  /* 0x00219ce801007387 */ /* 0x000fe20000100800 */
[----:B------:R-:W-:Y:S02]  /*b4650*/  STL [R1+0x21b0], R65 ;  /* 0x0021b04101007387 */ /* 0x000fe40000100800 */
[----:B------:R2:W-:Y:S02]  /*b4660*/  STL [R1+0x21a4], R173 ;  /* 0x0021a4ad01007387 */ /* 0x0005e40000100800 */
[----:B-1----:R-:W4:Y:S01]  /*b4670*/  LDL.LU R166, [R1+0x2220] ;  /* 0x0022200001a67983 */ /* 0x002f220000300800 */
[----:B------:R1:W-:Y:S04]  /*b4680*/  STL [R1+0x21ac], R175 ;  /* 0x0021acaf01007387 */ /* 0x0003e80000100800 */
[----:B------:R5:W-:Y:S01]  /*b4690*/  LDGSTS.E [R132+0x32200], [R136.64], P5 ;  /* 0x3220000088847fae */ /* 0x000be2000a921844 */
[----:B------:R-:W4:Y:S02]  /*b46a0*/  LDL.LU R238, [R1+0x2228] ;  /* 0x0022280001ee7983 */ /* 0x000f240000300800 */
[----:B-----5:R-:W-:Y:S01]  /*b46b0*/  IMAD.MOV.U32 R136, RZ, RZ, R164 ;  /* 0x000000ffff887224 */ /* 0x020fe200078e00a4 */
[----:B------:R-:W-:Y:S01]  /*b46c0*/  MOV R137, R173 ;  /* 0x000000ad00897202 */ /* 0x000fe20000000f00 */
[----:B---3--:R-:W3:Y:S01]  /*b46d0*/  LDL.LU R164, [R1+0x2214] ;  /* 0x0022140001a47983 */ /* 0x008ee20000300800 */
[----:B--2---:R-:W2:Y:S02]  /*b46e0*/  LDL.LU R173, [R1+0x221c] ;  /* 0x00221c0001ad7983 */ /* 0x004ea40000300800 */
[----:B------:R-:W5:Y:S02]  /*b46f0*/  LDL.LU R239, [R1+0x2224] ;  /* 0x0022240001ef7983 */ /* 0x000f640000300800 */
[----:B------:R-:W5:Y:S01]  /*b4700*/  LDL.LU R236, [R1+0x2230] ;  /* 0x0022300001ec7983 */ /* 0x000f620000300800 */
[----:B------:R1:W-:Y:S01]  /*b4710*/  LDGSTS.E [R132+0x32400], [R136.64], P5 ;  /* 0x3240000088847fae */ /* 0x0003e2000a921844 */
[----:B------:R-:W-:-:S02]  /*b4720*/  ISETP.GT.AND P4, PT, R3, 0x74, PT ;  /* 0x000000740300780c */ /* 0x000fc40003f84270 */
[----:B------:R-:W-:Y:S01]  /*b4730*/  ISETP.NE.U32.AND P2, PT, R133, RZ, PT ;  /* 0x000000ff8500720c */ /* 0x000fe20003f45070 */
[----:B------:R-:W5:Y:S01]  /*b4740*/  LDL.LU R237, [R1+0x222c] ;  /* 0x00222c0001ed7983 */ /* 0x000f620000300800 */
[----:B------:R-:W-:Y:S01]  /*b4750*/  SEL R133, RZ, 0x4, !P4 ;  /* 0x00000004ff857807 */ /* 0x000fe20006000000 */
[----:B------:R-:W-:Y:S02]  /*b4760*/  IADD3 R64, P4, R64, R252, RZ ;  /* 0x000000fc40407210 */ /* 0x000fe40007f9e0ff */
[----:B-1----:R-:W-:Y:S02]  /*b4770*/  IMAD.MOV.U32 R136, RZ, RZ, R65 ;  /* 0x000000ffff887224 */ /* 0x002fe400078e0041 */
[----:B------:R-:W-:Y:S02]  /*b4780*/  IMAD.MOV.U32 R137, RZ, RZ, R175 ;  /* 0x000000ffff897224 */ /* 0x000fe400078e00af */
[----:B------:R-:W5:Y:S04]  /*b4790*/  LDL.LU R175, [R1+0x2298] ;  /* 0x0022980001af7983 */ /* 0x000f680000300800 */
[----:B------:R1:W-:Y:S01]  /*b47a0*/  LDGSTS.E [R132+0x32600], [R136.64], P5 ;  /* 0x3260000088847fae */ /* 0x0003e2000a921844 */
[----:B------:R-:W-:Y:S02]  /*b47b0*/  STL [R1+0x2218], R64 ;  /* 0x0022184001007387 */ /* 0x000fe40000100800 */
[----:B------:R-:W5:Y:S01]  /*b47c0*/  LDL.LU R65, [R1+0x22a0] ;  /* 0x0022a00001417983 */ /* 0x000f620000300800 */
[----:B-1----:R-:W-:-:S02]  /*b47d0*/  MOV R136, R64 ;  /* 0x0000004000887202 */ /* 0x002fc40000000f00 */
[----:B------:R-:W-:Y:S02]  /*b47e0*/  SEL R133, R133, RZ, !P0 ;  /* 0x000000ff85857207 */ /* 0x000fe40004000000 */
[-C--:B----4-:R-:W-:Y:S02]  /*b47f0*/  IADD3 R166, P5, R166, R252.reuse, RZ ;  /* 0x000000fca6a67210 */ /* 0x090fe40007fbe0ff */
[----:B------:R-:W-:-:S03]  /*b4800*/  IADD3 R238, P6, R238, R252, RZ ;  /* 0x000000fceeee7210 */ /* 0x000fc60007fde0ff */
[----:B------:R-:W-:Y:S01]  /*b4810*/  STL [R1+0x2220], R166 ;  /* 0x002220a601007387 */ /* 0x000fe20000100800 */
[----:B---3--:R-:W-:Y:S01]  /*b4820*/  IADD3.X R164, R164, R0, RZ, P4, !PT ;  /* 0x00000000a4a47210 */ /* 0x008fe200027fe4ff */
[--C-:B--2---:R-:W-:Y:S02]  /*b4830*/  IMAD.X R173, R173, 0x1, R0.reuse, P5 ;  /* 0x00000001adad7824 */ /* 0x104fe400028e0600 */
[----:B-----5:R-:W-:Y:S01]  /*b4840*/  IMAD.X R239, R239, 0x1, R0, P6 ;  /* 0x00000001efef7824 */ /* 0x020fe200030e0600 */
[----:B------:R-:W-:Y:S01]  /*b4850*/  IADD3 R236, P5, R236, R252, RZ ;  /* 0x000000fcecec7210 */ /* 0x000fe20007fbe0ff */
[----:B------:R1:W-:Y:S01]  /*b4860*/  STL [R1+0x2214], R164 ;  /* 0x002214a401007387 */ /* 0x0003e20000100800 */
[----:B------:R-:W-:Y:S02]  /*b4870*/  STL [R1+0x2228], R238 ;  /* 0x002228ee01007387 */ /* 0x000fe40000100800 */
[----:B------:R2:W-:Y:S02]  /*b4880*/  STL [R1+0x221c], R173 ;  /* 0x00221cad01007387 */ /* 0x0005e40000100800 */
[----:B------:R-:W-:Y:S01]  /*b4890*/  IMAD.MOV.U32 R137, RZ, RZ, R164 ;  /* 0x000000ffff897224 */ /* 0x000fe200078e00a4 */
[----:B------:R-:W3:Y:S01]  /*b48a0*/  LDL.LU R186, [R1+0x2294] ;  /* 0x0022940001ba7983 */ /* 0x000ee20000300800 */
[----:B------:R-:W-:Y:S03]  /*b48b0*/  STL [R1+0x2224], R239 ;  /* 0x002224ef01007387 */ /* 0x000fe60000100800 */
[----:B------:R4:W-:Y:S04]  /*b48c0*/  LDGSTS.E [R132+0x34000], [R136.64], P1 ;  /* 0x3400000088847fae */ /* 0x0009e80008921844 */
[----:B-1----:R-:W5:Y:S01]  /*b48d0*/  LDL.LU R164, [R1+0x22a8] ;  /* 0x0022a80001a47983 */ /* 0x002f620000300800 */
[----:B------:R-:W-:Y:S02]  /*b48e0*/  STL [R1+0x2230], R236 ;  /* 0x002230ec01007387 */ /* 0x000fe40000100800 */
[----:B------:R-:W5:Y:S01]  /*b48f0*/  LDL.LU R64, [R1+0x22b0] ;  /* 0x0022b00001407983 */ /* 0x000f620000300800 */
[----:B----4-:R-:W-:-:S02]  /*b4900*/  MOV R137, R173 ;  /* 0x000000ad00897202 */ /* 0x010fc40000000f00 */
[----:B--2---:R-:W2:Y:S01]  /*b4910*/  LDL.LU R173, [R1+0x229c] ;  /* 0x00229c0001ad7983 */ /* 0x004ea20000300800 */
[----:B------:R-:W-:Y:S02]  /*b4920*/  IMAD.MOV.U32 R136, RZ, RZ, R166 ;  /* 0x000000ffff887224 */ /* 0x000fe400078e00a6 */
[----:B------:R-:W4:Y:S01]  /*b4930*/  LDL.LU R166, [R1+0x22a4] ;  /* 0x0022a40001a67983 */ /* 0x000f220000300800 */
[----:B------:R-:W-:Y:S02]  /*b4940*/  ISETP.NE.U32.AND P4, PT, R133, RZ, PT ;  /* 0x000000ff8500720c */ /* 0x000fe40003f85070 */
[----:B------:R-:W4:Y:S04]  /*b4950*/  LDL.LU R133, [R1+0x22ac] ;  /* 0x0022ac0001857983 */ /* 0x000f280000300800 */
[----:B------:R1:W-:Y:S01]  /*b4960*/  LDGSTS.E [R132+0x34200], [R136.64], P1 ;  /* 0x3420000088847fae */ /* 0x0003e20008921844 */
[----:B------:R-:W-:Y:S01]  /*b4970*/  IMAD.X R237, R237, 0x1, R0, P5 ;  /* 0x00000001eded7824 */ /* 0x000fe200028e0600 */
[----:B------:R-:W-:Y:S01]  /*b4980*/  IADD3 R175, P5, R175, R252, RZ ;  /* 0x000000fcafaf7210 */ /* 0x000fe20007fbe0ff */
[----:B-1----:R-:W-:Y:S01]  /*b4990*/  IMAD.MOV.U32 R136, RZ, RZ, R238 ;  /* 0x000000ffff887224 */ /* 0x002fe200078e00ee */
[----:B------:R-:W-:-:S05]  /*b49a0*/  MOV R137, R239 ;  /* 0x000000ef00897202 */ /* 0x000fca0000000f00 */
[----:B------:R1:W-:Y:S02]  /*b49b0*/  LDGSTS.E [R132+0x34400], [R136.64], P1 ;  /* 0x3440000088847fae */ /* 0x0003e40008921844 */
[----:B-1----:R-:W-:Y:S02]  /*b49c0*/  IMAD.MOV.U32 R136, RZ, RZ, R236 ;  /* 0x000000ffff887224 */ /* 0x002fe400078e00ec */
[----:B------:R-:W-:-:S05]  /*b49d0*/  IMAD.MOV.U32 R137, RZ, RZ, R237 ;  /* 0x000000ffff897224 */ /* 0x000fca00078e00ed */
[----:B------:R1:W-:Y:S01]  /*b49e0*/  LDGSTS.E [R132+0x34600], [R136.64], P1 ;  /* 0x3460000088847fae */ /* 0x0003e20008921844 */
[----:B------:R-:W-:Y:S01]  /*b49f0*/  IADD3 R65, P1, R65, R252, RZ ;  /* 0x000000fc41417210 */ /* 0x000fe20007f3e0ff */
[C---:B------:R-:W-:Y:S08]  /*b4a00*/  HMMA.1688.F32.TF32 R232, R160.reuse, R90, R244 ;  /* 0x0000005aa0e8723c */ /* 0x040ff000000810f4 */
[C---:B------:R-:W-:Y:S08]  /*b4a10*/  HMMA.1688.F32.TF32 R244, R160.reuse, R82, R188 ;  /* 0x00000052a0f4723c */ /* 0x040ff000000810bc */
[----:B------:R-:W-:Y:S01]  /*b4a20*/  HMMA.1688.F32.TF32 R188, R160, R78, R168 ;  /* 0x0000004ea0bc723c */ /* 0x000fe200000810a8 */
[----:B-1----:R-:W-:Y:S01]  /*b4a30*/  IMAD.MOV.U32 R136, RZ, RZ, R175 ;  /* 0x000000ffff887224 */ /* 0x002fe200078e00af */
[----:B------:R-:W-:Y:S01]  /*b4a40*/  STL [R1+0x222c], R237 ;  /* 0x00222ced01007387 */ /* 0x000fe20000100800 */
[----:B------:R-:W-:Y:S02]  /*b4a50*/  STL [R1+0x2298], R175 ;  /* 0x002298af01007387 */ /* 0x000fe40000100800 */
[----:B------:R1:W-:Y:S11]  /*b4a60*/  STL [R1+0x22a0], R65 ;  /* 0x0022a04101007387 */ /* 0x0003f60000100800 */
[----:B------:R-:W-:Y:S08]  /*b4a70*/  @!UPT UIADD3 URZ, URZ, URZ, URZ ;  /* 0x0000003f3f3ff290 */ /* 0x000ff0000fffe03f */
[----:B------:R-:W-:Y:S01]  /*b4a80*/  IMAD.MOV.U32 R168, RZ, RZ, R188 ;  /* 0x000000ffffa87224 */ /* 0x000fe200078e00bc */
[----:B---3--:R-:W-:-:S04]  /*b4a90*/  IADD3.X R186, R186, R0, RZ, P5, !PT ;  /* 0x00000000baba7210 */ /* 0x008fc80002ffe4ff */
[----:B------:R-:W-:Y:S02]  /*b4aa0*/  MOV R137, R186 ;  /* 0x000000ba00897202 */ /* 0x000fe40000000f00 */
[----:B-----5:R-:W-:-:S03]  /*b4ab0*/  IADD3 R164, P5, R164, R252, RZ ;  /* 0x000000fca4a47210 */ /* 0x020fc60007fbe0ff */
[----:B------:R3:W-:Y:S01]  /*b4ac0*/  LDGSTS.E [R132+0x36000], [R136.64], P3 ;  /* 0x3600000088847fae */ /* 0x0007e20009921844 */
[--C-:B--2---:R-:W-:Y:S02]  /*b4ad0*/  IMAD.X R173, R173, 0x1, R0.reuse, P1 ;  /* 0x00000001adad7824 */ /* 0x104fe400008e0600 */
[----:B----4-:R-:W-:Y:S01]  /*b4ae0*/  IMAD.X R166, R166, 0x1, R0, P5 ;  /* 0x00000001a6a67824 */ /* 0x010fe200028e0600 */
[----:B---3--:R-:W-:Y:S01]  /*b4af0*/  MOV R136, R65 ;  /* 0x0000004100887202 */ /* 0x008fe20000000f00 */
[----:B------:R-:W-:Y:S01]  /*b4b00*/  IMAD.MOV.U32 R137, RZ, RZ, R173 ;  /* 0x000000ffff897224 */ /* 0x000fe200078e00ad */
[----:B------:R-:W-:-:S04]  /*b4b10*/  IADD3 R64, P1, R64, R252, RZ ;  /* 0x000000fc40407210 */ /* 0x000fc80007f3e0ff */
[----:B------:R2:W-:Y:S01]  /*b4b20*/  LDGSTS.E [R132+0x36200], [R136.64], P3 ;  /* 0x3620000088847fae */ /* 0x0005e20009921844 */
[----:B------:R-:W-:-:S03]  /*b4b30*/  IMAD.X R133, R133, 0x1, R0, P1 ;  /* 0x0000000185857824 */ /* 0x000fc600008e0600 */
[----:B------:R-:W-:Y:S01]  /*b4b40*/  STL [R1+0x2294], R186 ;  /* 0x002294ba01007387 */ /* 0x000fe20000100800 */
[----:B------:R3:W-:Y:S02]  /*b4b50*/  STL [R1+0x22a8], R164 ;  /* 0x0022a8a401007387 */ /* 0x0007e40000100800 */
[----:B------:R-:W-:Y:S02]  /*b4b60*/  STL [R1+0x229c], R173 ;  /* 0x00229cad01007387 */ /* 0x000fe40000100800 */
[----:B------:R4:W-:Y:S02]  /*b4b70*/  STL [R1+0x22b0], R64 ;  /* 0x0022b04001007387 */ /* 0x0009e40000100800 */
[----:B--2---:R-:W-:Y:S01]  /*b4b80*/  IMAD.MOV.U32 R136, RZ, RZ, R164 ;  /* 0x000000ffff887224 */ /* 0x004fe200078e00a4 */
[----:B------:R-:W-:Y:S01]  /*b4b90*/  MOV R137, R166 ;  /* 0x000000a600897202 */ /* 0x000fe20000000f00 */
[----:B------:R-:W-:Y:S01]  /*b4ba0*/  STL [R1+0x22a4], R166 ;  /* 0x0022a4a601007387 */ /* 0x000fe20000100800 */
[----:B-1----:R-:W2:Y:S03]  /*b4bb0*/  LDL.LU R65, [R1+0x2320] ;  /* 0x0023200001417983 */ /* 0x002ea60000300800 */
[----:B------:R1:W-:Y:S01]  /*b4bc0*/  LDGSTS.E [R132+0x36400], [R136.64], P3 ;  /* 0x3640000088847fae */ /* 0x0003e20009921844 */
[----:B------:R5:W-:Y:S02]  /*b4bd0*/  STL [R1+0x22ac], R133 ;  /* 0x0022ac8501007387 */ /* 0x000be40000100800 */
[----:B---3--:R-:W3:Y:S02]  /*b4be0*/  LDL.LU R164, [R1+0x2328] ;  /* 0x0023280001a47983 */ /* 0x008ee40000300800 */
[----:B-1----:R-:W-:-:S02]  /*b4bf0*/  IMAD.MOV.U32 R136, RZ, RZ, R64 ;  /* 0x000000ffff887224 */ /* 0x002fc400078e0040 */
[----:B------:R-:W-:-:S05]  /*b4c00*/  IMAD.MOV.U32 R137, RZ, RZ, R133 ;  /* 0x000000ffff897224 */ /* 0x000fca00078e0085 */
[----:B------:R1:W-:Y:S04]  /*b4c10*/  LDGSTS.E [R132+0x36600], [R136.64], P3 ;  /* 0x3660000088847fae */ /* 0x0003e80009921844 */
[----:B-1----:R-:W3:Y:S01]  /*b4c20*/  LDL.LU R137, [R1+0x2318] ;  /* 0x0023180001897983 */ /* 0x002ee20000300800 */
[----:B------:R-:W3:Y:S01]  /*b4c30*/  LDL.LU R188, [R1+0x2314] ;  /* 0x0023140001bc7983 */ /* 0x000ee20000300800 */
[----:B------:R-:W-:Y:S01]  /*b4c40*/  HMMA.1688.F32.TF32 R60, R160, R74, R60 ;  /* 0x0000004aa03c723c */ /* 0x000fe2000008103c */
[----:B------:R-:W-:Y:S01]  /*b4c50*/  ISETP.GT.AND P5, PT, R3, 0x7c, PT ;  /* 0x0000007c0300780c */ /* 0x000fe20003fa4270 */
[----:B----4-:R-:W4:Y:S03]  /*b4c60*/  LDL.LU R64, [R1+0x231c] ;  /* 0x00231c0001407983 */ /* 0x010f260000300800 */
[----:B-----5:R-:W-:-:S03]  /*b4c70*/  SEL R133, RZ, 0x4, !P5 ;  /* 0x00000004ff857807 */ /* 0x020fc60006800000 */
[----:B------:R-:W-:Y:S01]  /*b4c80*/  HMMA.1688.F32.TF32 R236, R160, R86, R248 ;  /* 0x00000056a0ec723c */ /* 0x000fe200000810f8 */
[----:B------:R-:W-:Y:S11]  /*b4c90*/  SEL R133, R133, RZ, !P0 ;  /* 0x000000ff85857207 */ /* 0x000ff60004000000 */
[----:B------:R-:W-:Y:S04]  /*b4ca0*/  @!UPT UIADD3 URZ, URZ, URZ, URZ ;  /* 0x0000003f3f3ff290 */ /* 0x000fe8000fffe03f */
[----:B------:R-:W-:Y:S01]  /*b4cb0*/  MOV R170, R62 ;  /* 0x0000003e00aa7202 */ /* 0x000fe20000000f00 */
[----:B------:R-:W-:Y:S02]  /*b4cc0*/  IMAD.MOV.U32 R169, RZ, RZ, R63 ;  /* 0x000000ffffa97224 */ /* 0x000fe400078e003f */
[----:B------:R-:W-:Y:S02]  /*b4cd0*/  IMAD.MOV.U32 R173, RZ, RZ, R60 ;  /* 0x000000ffffad7224 */ /* 0x000fe400078e003c */
[----:B------:R-:W-:Y:S01]  /*b4ce0*/  IMAD.MOV.U32 R171, RZ, RZ, R61 ;  /* 0x000000ffffab7224 */ /* 0x000fe200078e003d */
[-C--:B--2---:R-:W-:Y:S02]  /*b4cf0*/  IADD3 R65, P6, R65, R252.reuse, RZ ;  /* 0x000000fc41417210 */ /* 0x084fe40007fde0ff */
[-C--:B---3--:R-:W-:Y:S02]  /*b4d00*/  IADD3 R164, P5, R164, R252.reuse, RZ ;  /* 0x000000fca4a47210 */ /* 0x088fe40007fbe0ff */
[----:B------:R-:W-:-:S05]  /*b4d10*/  IADD3 R137, P1, R137, R252, RZ ;  /* 0x000000fc89897210 */ /* 0x000fca0007f3e0ff */
[----:B------:R-:W-:Y:S01]  /*b4d20*/  STL [R1+0x2318], R137 ;  /* 0x0023188901007387 */ /* 0x000fe20000100800 */
[----:B------:R-:W-:Y:S02]  /*b4d30*/  STL [R1+0x2320], R65 ;  /* 0x0023204101007387 */ /* 0x000fe40000100800 */
[----:B------:R-:W2:Y:S02]  /*b4d40*/  LDL.LU.64 R62, [R1+0x35e8] ;  /* 0x0035e800013e7983 */ /* 0x000ea40000300a00 */
[----:B------:R-:W3:Y:S01]  /*b4d50*/  LDL.LU.64 R60, [R1+0x35e0] ;  /* 0x0035e000013c7983 */ /* 0x000ee20000300a00 */
[----:B------:R-:W5:Y:S01]  /*b4d60*/  LDL.LU R166, [R1+0x2324] ;  /* 0x0023240001a67983 */ /* 0x000f620000300800 */
[----:B------:R-:W-:Y:S02]  /*b4d70*/  IMAD.X R188, R188, 0x1, R0, P1 ;  /* 0x00000001bcbc7824 */ /* 0x000fe400008e0600 */
[----:B------:R-:W-:Y:S02]  /*b4d80*/  STL [R1+0x2328], R164 ;  /* 0x002328a401007387 */ /* 0x000fe40000100800 */
[----:B------:R-:W2:Y:S01]  /*b4d90*/  LDL.LU R251, [R1+0x23a0] ;  /* 0x0023a00001fb7983 */ /* 0x000ea20000300800 */
[----:B------:R-:W2:Y:S01]  /*b4da0*/  LDL.LU R250, [R1+0x23a8] ;  /* 0x0023a80001fa7983 */ /* 0x000ea20000300800 */
[----:B------:R-:W2:Y:S02]  /*b4db0*/  LDL.LU R249, [R1+0x23b0] ;  /* 0x0023b00001f97983 */ /* 0x000ea40000300800 */
[----:B------:R1:W-:Y:S01]  /*b4dc0*/  STL [R1+0x2314], R188 ;  /* 0x002314bc01007387 */ /* 0x0003e20000100800 */
[----:B------:R-:W-:-:S02]  /*b4dd0*/  ISETP.NE.U32.AND P1, PT, R133, RZ, PT ;  /* 0x000000ff8500720c */ /* 0x000fc40003f25070 */
[----:B------:R-:W2:Y:S01]  /*b4de0*/  LDL.LU R133, [R1+0x2330] ;  /* 0x0023300001857983 */ /* 0x000ea20000300800 */
[----:B------:R-:W-:-:S04]  /*b4df0*/  ISETP.GT.AND P3, PT, R3, 0x78, PT ;  /* 0x000000780300780c */ /* 0x000fc80003f64270 */
[----:B------:R-:W-:Y:S01]  /*b4e00*/  SEL R136, RZ, 0x4, !P3 ;  /* 0x00000004ff887807 */ /* 0x000fe20005800000 */
[----:B----4-:R-:W-:-:S03]  /*b4e10*/  IMAD.X R64, R64, 0x1, R0, P6 ;  /* 0x0000000140407824 */ /* 0x010fc600030e0600 */
[----:B------:R-:W-:Y:S02]  /*b4e20*/  SEL R136, R136, RZ, !P0 ;  /* 0x000000ff88887207 */ /* 0x000fe40004000000 */
[----:B------:R-:W-:Y:S01]  /*b4e30*/  MOV R248, R189 ;  /* 0x000000bd00f87202 */ /* 0x000fe20000000f00 */
[----:B------:R-:W-:Y:S01]  /*b4e40*/  IMAD.MOV.U32 R175, RZ, RZ, R190 ;  /* 0x000000ffffaf7224 */ /* 0x000fe200078e00be */
[----:B------:R-:W-:Y:S02]  /*b4e50*/  MOV R186, R191 ;  /* 0x000000bf00ba7202 */ /* 0x000fe40000000f00 */
[----:B------:R-:W-:Y:S01]  /*b4e60*/  ISETP.NE.U32.AND P3, PT, R136, RZ, PT ;  /* 0x000000ff8800720c */ /* 0x000fe20003f65070 */
[----:B------:R-:W-:Y:S01]  /*b4e70*/  MOV R136, R188 ;  /* 0x000000bc00887202 */ /* 0x000fe20000000f00 */
        /* <DEDUP_REMOVED lines=10> */
[----:B-1----:R-:W-:Y:S01]  /*b4f20*/  HMMA.1688.F32.TF32 R188, R160, R70, R240 ;  /* 0x00000046a0bc723c */ /* 0x002fe200000810f0 */
[----:B------:R1:W-:Y:S06]  /*b4f30*/  STL [R1+0x231c], R64 ;  /* 0x00231c4001007387 */ /* 0x0003ec0000100800 */
[----:B------:R-:W-:Y:S01]  /*b4f40*/  MOV R160, R64 ;  /* 0x0000004000a07202 */ /* 0x000fe20000000f00 */
[----:B------:R-:W-:Y:S01]  /*b4f50*/  IMAD.MOV.U32 R162, RZ, RZ, R65 ;  /* 0x000000ffffa27224 */ /* 0x000fe200078e0041 */
[----:B-1----:R-:W4:Y:S01]  /*b4f60*/  LDL.LU R64, [R1+0x35dc] ;  /* 0x0035dc0001407983 */ /* 0x002f220000300800 */
[----:B------:R-:W-:Y:S01]  /*b4f70*/  MOV R163, R164 ;  /* 0x000000a400a37202 */ /* 0x000fe20000000f00 */
[----:B-----5:R-:W-:-:S05]  /*b4f80*/  IMAD.X R166, R166, 0x1, R0, P5 ;  /* 0x00000001a6a67824 */ /* 0x020fca00028e0600 */
[----:B------:R1:W-:Y:S01]  /*b4f90*/  STL [R1+0x2324], R166 ;  /* 0x002324a601007387 */ /* 0x0003e20000100800 */
[----:B------:R-:W4:Y:S01]  /*b4fa0*/  LDL.LU R65, [R1+0x35d8] ;  /* 0x0035d80001417983 */ /* 0x000f220000300800 */
[----:B--2---:R-:W-:Y:S01]  /*b4fb0*/  IADD3 R133, P5, R133, R252, RZ ;  /* 0x000000fc85857210 */ /* 0x004fe20007fbe0ff */
[----:B------:R-:W-:-:S04]  /*b4fc0*/  IMAD.MOV.U32 R161, RZ, RZ, R166 ;  /* 0x000000ffffa17224 */ /* 0x000fc800078e00a6 */
[----:B------:R2:W-:Y:S01]  /*b4fd0*/  STL [R1+0x2330], R133 ;  /* 0x0023308501007387 */ /* 0x0005e20000100800 */
[----:B-1----:R-:W4:Y:S02]  /*b4fe0*/  LDL.LU R166, [R1+0x35d4] ;  /* 0x0035d40001a67983 */ /* 0x002f240000300800 */
[----:B------:R-:W4:Y:S02]  /*b4ff0*/  LDL.LU R164, [R1+0x35d0] ;  /* 0x0035d00001a47983 */ /* 0x000f240000300800 */
[----:B------:R-:W5:Y:S01]  /*b5000*/  LDL.LU R240, [R1+0x232c] ;  /* 0x00232c0001f07983 */ /* 0x000f620000300800 */
[----:B------:R-:W3:Y:S01]  /*b5010*/  LDL.LU R242, [R1+0x2394] ;  /* 0x0023940001f27983 */ /* 0x000ee20000300800 */
[----:B------:R-:W3:Y:S01]  /*b5020*/  LDL.LU R243, [R1+0x2398] ;  /* 0x0023980001f37983 */ /* 0x000ee20000300800 */
[----:B------:R-:W-:-:S04]  /*b5030*/  LOP3.LUT R137, R137, R136, RZ, 0x3c, !PT ;  /* 0x0000008889897212 */ /* 0x000fc800078e3cff */
[C---:B------:R-:W-:Y:S01]  /*b5040*/  LOP3.LUT R136, R137.reuse, R136, RZ, 0x3c, !PT ;  /* 0x0000008889887212 */ /* 0x040fe200078e3cff */
[----:B------:R-:W-:Y:S02]  /*b5050*/  IMAD.MOV.U32 R241, RZ, RZ, R133 ;  /* 0x000000fffff17224 */ /* 0x000fe400078e0085 */
[----:B--2---:R-:W2:Y:S01]  /*b5060*/  LDL.LU R133, [R1+0x239c] ;  /* 0x00239c0001857983 */ /* 0x004ea20000300800 */
[----:B------:R-:W-:-:S05]  /*b5070*/  LOP3.LUT R137, R137, R136, RZ, 0x3c, !PT ;  /* 0x0000008889897212 */ /* 0x000fca00078e3cff */
[----:B------:R1:W-:Y:S02]  /*b5080*/  LDGSTS.E [R132+0x38000], [R136.64], P2 ;  /* 0x3800000088847fae */ /* 0x0003e40009121844 */
[----:B-1----:R-:W-:Y:S02]  /*b5090*/  MOV R136, R162 ;  /* 0x000000a200887202 */ /* 0x002fe40000000f00 */
[----:B------:R-:W4:Y:S01]  /*b50a0*/  LDL.LU R162, [R1+0x23a4] ;  /* 0x0023a40001a27983 */ /* 0x000f220000300800 */
[----:B------:R-:W-:-:S05]  /*b50b0*/  IMAD.MOV.U32 R137, RZ, RZ, R160 ;  /* 0x000000ffff897224 */ /* 0x000fca00078e00a0 */
[----:B------:R1:W-:Y:S01]  /*b50c0*/  LDGSTS.E [R132+0x38200], [R136.64], P2 ;  /* 0x3820000088847fae */ /* 0x0003e20009121844 */
[----:B-----5:R-:W-:-:S05]  /*b50d0*/  IMAD.X R240, R240, 0x1, R0, P5 ;  /* 0x00000001f0f07824 */ /* 0x020fca00028e0600 */
[----:B------:R-:W-:Y:S01]  /*b50e0*/  STL [R1+0x232c], R240 ;  /* 0x00232cf001007387 */ /* 0x000fe20000100800 */
[----:B------:R-:W5:Y:S02]  /*b50f0*/  LDL.LU R160, [R1+0x23ac] ;  /* 0x0023ac0001a07983 */ /* 0x000f640000300800 */
[----:B-1----:R-:W-:Y:S01]  /*b5100*/  IMAD.MOV.U32 R136, RZ, RZ, R163 ;  /* 0x000000ffff887224 */ /* 0x002fe200078e00a3 */
[----:B------:R-:W-:Y:S02]  /*b5110*/  MOV R137, R161 ;  /* 0x000000a100897202 */ /* 0x000fe40000000f00 */
[----:B---3--:R-:W-:-:S03]  /*b5120*/  IADD3 R243, P5, R243, R252, RZ ;  /* 0x000000fcf3f37210 */ /* 0x008fc60007fbe0ff */
[----:B------:R1:W-:Y:S02]  /*b5130*/  LDGSTS.E [R132+0x38400], [R136.64], P2 ;  /* 0x3840000088847fae */ /* 0x0003e40009121844 */
[----:B------:R-:W-:Y:S01]  /*b5140*/  IMAD.X R242, R242, 0x1, R0, P5 ;  /* 0x00000001f2f27824 */ /* 0x000fe200028e0600 */
[----:B------:R-:W-:Y:S01]  /*b5150*/  IADD3 R251, P5, R251, R252, RZ ;  /* 0x000000fcfbfb7210 */ /* 0x000fe20007fbe0ff */
[----:B-1----:R-:W-:Y:S01]  /*b5160*/  IMAD.MOV.U32 R136, RZ, RZ, R241 ;  /* 0x000000ffff887224 */ /* 0x002fe200078e00f1 */
[----:B------:R-:W-:-:S03]  /*b5170*/  MOV R137, R240 ;  /* 0x000000f000897202 */ /* 0x000fc60000000f00 */
[--C-:B--2---:R-:W-:Y:S02]  /*b5180*/  IMAD.X R133, R133, 0x1, R0.reuse, P5 ;  /* 0x0000000185857824 */ /* 0x104fe400028e0600 */
[----:B------:R1:W-:Y:S01]  /*b5190*/  LDGSTS.E [R132+0x38600], [R136.64], P2 ;  /* 0x3860000088847fae */ /* 0x0003e20009121844 */
[-C--:B------:R-:W-:Y:S02]  /*b51a0*/  IADD3 R250, P2, R250, R252.reuse, RZ ;  /* 0x000000fcfafa7210 */ /* 0x080fe40007f5e0ff */
[----:B------:R-:W-:Y:S01]  /*b51b0*/  IADD3 R249, P5, R249, R252, RZ ;  /* 0x000000fcf9f97210 */ /* 0x000fe20007fbe0ff */
[----:B------:R-:W-:Y:S01]  /*b51c0*/  STL [R1+0x2398], R243 ;  /* 0x002398f301007387 */ /* 0x000fe20000100800 */
[----:B-1----:R-:W-:Y:S01]  /*b51d0*/  IMAD.MOV.U32 R136, RZ, RZ, R243 ;  /* 0x000000ffff887224 */ /* 0x002fe200078e00f3 */
[----:B------:R-:W-:Y:S01]  /*b51e0*/  MOV R137, R242 ;  /* 0x000000f200897202 */ /* 0x000fe20000000f00 */
[----:B----4-:R-:W-:-:S04]  /*b51f0*/  IMAD.X R162, R162, 0x1, R0, P2 ;  /* 0x00000001a2a27824 */ /* 0x010fc800010e0600 */
[----:B------:R1:W-:Y:S04]  /*b5200*/  LDGSTS.E [R132+0x3a000], [R136.64], P4 ;  /* 0x3a00000088847fae */ /* 0x0003e8000a121844 */
[----:B------:R-:W-:Y:S01]  /*b5210*/  STL [R1+0x2394], R242 ;  /* 0x002394f201007387 */ /* 0x000fe20000100800 */
[----:B------:R-:W-:Y:S02]  /*b5220*/  STL [R1+0x23a0], R251 ;  /* 0x0023a0fb01007387 */ /* 0x000fe40000100800 */
[----:B------:R-:W-:Y:S02]  /*b5230*/  STL [R1+0x23a8], R250 ;  /* 0x0023a8fa01007387 */ /* 0x000fe40000100800 */
[----:B------:R-:W-:Y:S01]  /*b5240*/  STL [R1+0x239c], R133 ;  /* 0x00239c8501007387 */ /* 0x000fe20000100800 */
[----:B------:R-:W2:Y:S01]  /*b5250*/  LDL.LU R161, [R1+0x2418] ;  /* 0x0024180001a17983 */ /* 0x000ea20000300800 */
[----:B-1----:R-:W-:Y:S01]  /*b5260*/  MOV R136, R251 ;  /* 0x000000fb00887202 */ /* 0x002fe20000000f00 */
[----:B------:R-:W-:-:S02]  /*b5270*/  IMAD.MOV.U32 R137, RZ, RZ, R133 ;  /* 0x000000ffff897224 */ /* 0x000fc400078e0085 */
[----:B------:R1:W-:Y:S04]  /*b5280*/  STL [R1+0x23b0], R249 ;  /* 0x0023b0f901007387 */ /* 0x0003e80000100800 */
[----:B------:R3:W-:Y:S01]  /*b5290*/  LDGSTS.E [R132+0x3a200], [R136.64], P4 ;  /* 0x3a20000088847fae */ /* 0x0007e2000a121844 */
[----:B------:R4:W-:Y:S01]  /*b52a0*/  STL [R1+0x23a4], R162 ;  /* 0x0023a4a201007387 */ /* 0x0009e20000100800 */
[----:B------:R-:W-:Y:S01]  /*b52b0*/  MOV R163, R248 ;  /* 0x000000f800a37202 */ /* 0x000fe20000000f00 */
[----:B---3--:R-:W-:Y:S01]  /*b52c0*/  IMAD.MOV.U32 R136, RZ, RZ, R250 ;  /* 0x000000ffff887224 */ /* 0x008fe200078e00fa */
[----:B------:R-:W-:-:S05]  /*b52d0*/  MOV R137, R162 ;  /* 0x000000a200897202 */ /* 0x000fca0000000f00 */
[----:B------:R3:W-:Y:S02]  /*b52e0*/  LDGSTS.E [R132+0x3a400], [R136.64], P4 ;  /* 0x3a40000088847fae */ /* 0x0007e4000a121844 */
[----:B---3--:R-:W-:Y:S02]  /*b52f0*/  IMAD.MOV.U32 R136, RZ, RZ, R249 ;  /* 0x000000ffff887224 */ /* 0x008fe400078e00f9 */
[----:B-1----:R-:W-:Y:S01]  /*b5300*/  HMMA.1688.F32.TF32 R248, R164, R64, R192 ;  /* 0x00000040a4f8723c */ /* 0x002fe200000810c0 */
[----:B-----5:R-:W-:-:S04]  /*b5310*/  IMAD.X R160, R160, 0x1, R0, P5 ;  /* 0x00000001a0a07824 */ /* 0x020fc800028e0600 */
[----:B------:R-:W-:Y:S01]  /*b5320*/  IMAD.MOV.U32 R137, RZ, RZ, R160 ;  /* 0x000000ffff897224 */ /* 0x000fe200078e00a0 */
[----:B------:R1:W-:Y:S01]  /*b5330*/  STL [R1+0x23ac], R160 ;  /* 0x0023aca001007387 */ /* 0x0003e20000100800 */
[----:B----4-:R-:W3:Y:S01]  /*b5340*/  LDL.LU R162, [R1+0x2414] ;  /* 0x0024140001a27983 */ /* 0x010ee20000300800 */
[C---:B------:R-:W-:Y:S02]  /*b5350*/  ISETP.GT.AND P2, PT, R3.reuse, 0x1, PT ;  /* 0x000000010300780c */ /* 0x040fe40003f44270 */
[----:B------:R4:W-:Y:S04]  /*b5360*/  LDGSTS.E [R132+0x3a600], [R136.64], P4 ;  /* 0x3a60000088847fae */ /* 0x0009e8000a121844 */
[----:B-1----:R-:W5:Y:S01]  /*b5370*/  LDL.LU R160, [R1+0x24a0] ;  /* 0x0024a00001a07983 */ /* 0x002f620000300800 */
[----:B------:R-:W4:Y:S02]  /*b5380*/  LDL.LU R193, [R1+0x2420] ;  /* 0x0024200001c17983 */ /* 0x000f240000300800 */
[----:B------:R-:W5:Y:S01]  /*b5390*/  LDL.LU R192, [R1+0x2428] ;  /* 0x0024280001c07983 */ /* 0x000f620000300800 */
[----:B------:R-:W-:Y:S01]  /*b53a0*/  SEL R133, RZ, 0x4, !P2 ;  /* 0x00000004ff857807 */ /* 0x000fe20005000000 */
[----:B------:R-:W-:Y:S01]  /*b53b0*/  ISETP.GT.AND P2, PT, R3, 0x5, PT ;  /* 0x000000050300780c */ /* 0x000fe20003f44270 */
[----:B------:R-:W5:Y:S02]  /*b53c0*/  LDL.LU R195, [R1+0x2498] ;  /* 0x0024980001c37983 */ /* 0x000f640000300800 */
[----:B------:R-:W-:-:S04]  /*b53d0*/  SEL R133, R133, RZ, !P0 ;  /* 0x000000ff85857207 */ /* 0x000fc80004000000 */
[----:B------:R-:W-:Y:S01]  /*b53e0*/  ISETP.NE.U32.AND P4, PT, R133, RZ, PT ;  /* 0x000000ff8500720c */ /* 0x000fe20003f85070 */
[----:B------:R-:W-:Y:S01]  /*b53f0*/  SEL R133, RZ, 0x4, !P2 ;  /* 0x00000004ff857807 */ /* 0x000fe20005000000 */
[----:B------:R-:W-:Y:S01]  /*b5400*/  HMMA.1688.F32.TF32 R240, R164, R60, R196 ;  /* 0x0000003ca4f0723c */ /* 0x000fe200000810c4 */
[----:B--2---:R-:W-:-:S05]  /*b5410*/  IADD3 R161, P5, R161, R252, RZ ;  /* 0x000000fca1a17210 */ /* 0x004fca0007fbe0ff */
[----:B------:R1:W-:Y:S01]  /*b5420*/  STL [R1+0x2418], R161 ;  /* 0x002418a101007387 */ /* 0x0003e20000100800 */
[----:B---3--:R-:W-:Y:S01]  /*b5430*/  IMAD.X R162, R162, 0x1, R0, P5 ;  /* 0x00000001a2a27824 */ /* 0x008fe200028e0600 */
[-C--:B----4-:R-:W-:Y:S02]  /*b5440*/  IADD3 R193, P2, R193, R252.reuse, RZ ;  /* 0x000000fcc1c17210 */ /* 0x090fe40007f5e0ff */
[----:B-----5:R-:W-:-:S03]  /*b5450*/  IADD3 R192, P5, R192, R252, RZ ;  /* 0x000000fcc0c07210 */ /* 0x020fc60007fbe0ff */
[----:B------:R-:W-:Y:S01]  /*b5460*/  STL [R1+0x2420], R193 ;  /* 0x002420c101007387 */ /* 0x000fe20000100800 */
[----:B------:R2:W-:Y:S02]  /*b5470*/  STL [R1+0x2414], R162 ;  /* 0x002414a201007387 */ /* 0x0005e40000100800 */
[----:B------:R-:W3:Y:S02]  /*b5480*/  LDL.LU R196, [R1+0x241c] ;  /* 0x00241c0001c47983 */ /* 0x000ee40000300800 */
[----:B------:R-:W4:Y:S01]  /*b5490*/  LDL.LU R197, [R1+0x2424] ;  /* 0x0024240001c57983 */ /* 0x000f220000300800 */
[----:B------:R-:W5:Y:S01]  /*b54a0*/  LDL.LU R198, [R1+0x242c] ;  /* 0x00242c0001c67983 */ /* 0x000f620000300800 */
[----:B------:R1:W-:Y:S02]  /*b54b0*/  STL [R1+0x2428], R192 ;  /* 0x002428c001007387 */ /* 0x0003e40000100800 */
[----:B------:R-:W2:Y:S01]  /*b54c0*/  LDL.LU R199, [R1+0x2430] ;  /* 0x0024300001c77983 */ /* 0x000ea20000300800 */
[----:B------:R-:W-:Y:S01]  /*b54d0*/  SEL R133, R133, RZ, !P0 ;  /* 0x000000ff85857207 */ /* 0x000fe20004000000 */
[----:B------:R-:W-:-:S02]  /*b54e0*/  IMAD.MOV.U32 R136, RZ, RZ, R161 ;  /* 0x000000ffff887224 */ /* 0x000fc400078e00a1 */
[----:B------:R-:W-:-:S05]  /*b54f0*/  IMAD.MOV.U32 R137, RZ, RZ, R162 ;  /* 0x000000ffff897224 */ /* 0x000fca00078e00a2 */
[----:B------:R1:W-:Y:S02]  /*b5500*/  LDGSTS.E [R132+0x3c000], [R136.64], P3 ;  /* 0x3c00000088847fae */ /* 0x0003e40009921844 */
[----:B-1----:R-:W-:Y:S02]  /*b5510*/  IMAD.MOV.U32 R136, RZ, RZ, R193 ;  /* 0x000000ffff887224 */ /* 0x002fe400078e00c1 */
[----:B---3--:R-:W-:Y:S01]  /*b5520*/  IMAD.X R196, R196, 0x1, R0, P2 ;  /* 0x00000001c4c47824 */ /* 0x008fe200010e0600 */
[----:B----4-:R-:W-:Y:S02]  /*b5530*/  IADD3.X R197, R197, R0, RZ, P5, !PT ;  /* 0x00000000c5c57210 */ /* 0x010fe40002ffe4ff */
[----:B--2---:R-:W-:Y:S02]  /*b5540*/  IADD3 R199, P6, R199, R252, RZ ;  /* 0x000000fcc7c77210 */ /* 0x004fe40007fde0ff */
[----:B------:R-:W-:Y:S04]  /*b5550*/  STL [R1+0x241c], R196 ;  /* 0x00241cc401007387 */ /* 0x000fe80000100800 */
[----:B------:R-:W-:Y:S01]  /*b5560*/  STL [R1+0x2430], R199 ;  /* 0x002430c701007387 */ /* 0x000fe20000100800 */
[----:B------:R-:W-:Y:S02]  /*b5570*/  STL [R1+0x2424], R197 ;  /* 0x002424c501007387 */ /* 0x000fe40000100800 */
[----:B------:R-:W2:Y:S01]  /*b5580*/  LDL.LU R194, [R1+0x2494] ;  /* 0x0024940001c27983 */ /* 0x000ea20000300800 */
[----:B------:R-:W-:Y:S01]  /*b5590*/  ISETP.NE.U32.AND P2, PT, R133, RZ, PT ;  /* 0x000000ff8500720c */ /* 0x000fe20003f45070 */
[----:B------:R-:W3:Y:S01]  /*b55a0*/  LDL.LU R161, [R1+0x249c] ;  /* 0x00249c0001a17983 */ /* 0x000ee20000300800 */
[----:B-----5:R-:W-:Y:S01]  /*b55b0*/  IADD3.X R198, R198, R0, RZ, P6, !PT ;  /* 0x00000000c6c67210 */ /* 0x020fe200037fe4ff */
[----:B------:R-:W4:Y:S02]  /*b55c0*/  LDL.LU R133, [R1+0x24a8] ;  /* 0x0024a80001857983 */ /* 0x000f240000300800 */
[----:B------:R-:W5:Y:S02]  /*b55d0*/  LDL.LU R162, [R1+0x24b0] ;  /* 0x0024b00001a27983 */ /* 0x000f640000300800 */
[----:B------:R-:W-:Y:S01]  /*b55e0*/  IMAD.MOV.U32 R137, RZ, RZ, R196 ;  /* 0x000000ffff897224 */ /* 0x000fe200078e00c4 */
[----:B------:R-:W-:Y:S01]  /*b55f0*/  IADD3 R195, P5, R195, R252, RZ ;  /* 0x000000fcc3c37210 */ /* 0x000fe20007fbe0ff */
[----:B------:R-:W-:Y:S01]  /*b5600*/  STL [R1+0x242c], R198 ;  /* 0x00242cc601007387 */ /* 0x000fe20000100800 */
[----:B------:R-:W5:Y:S03]  /*b5610*/  LDL.LU R193, [R1+0x24a4] ;  /* 0x0024a40001c17983 */ /* 0x000f660000300800 */
[----:B------:R1:W-:Y:S04]  /*b5620*/  LDGSTS.E [R132+0x3c200], [R136.64], P3 ;  /* 0x3c20000088847fae */ /* 0x0003e80009921844 */
[----:B------:R1:W-:Y:S02]  /*b5630*/  STL [R1+0x2498], R195 ;  /* 0x002498c301007387 */ /* 0x0003e40000100800 */
[----:B-1----:R-:W-:-:S02]  /*b5640*/  MOV R136, R192 ;  /* 0x000000c000887202 */ /* 0x002fc40000000f00 */
[----:B------:R-:W5:Y:S01]  /*b5650*/  LDL.LU R192, [R1+0x24ac] ;  /* 0x0024ac0001c07983 */ /* 0x000f620000300800 */
[----:B------:R-:W-:-:S05]  /*b5660*/  IMAD.MOV.U32 R137, RZ, RZ, R197 ;  /* 0x000000ffff897224 */ /* 0x000fca00078e00c5 */
[----:B------:R1:W-:Y:S02]  /*b5670*/  LDGSTS.E [R132+0x3c400], [R136.64], P3 ;  /* 0x3c40000088847fae */ /* 0x0003e40009921844 */
[----:B-1----:R-:W-:Y:S01]  /*b5680*/  MOV R136, R199 ;  /* 0x000000c700887202 */ /* 0x002fe20000000f00 */
[----:B------:R-:W-:-:S05]  /*b5690*/  IMAD.MOV.U32 R137, RZ, RZ, R198 ;  /* 0x000000ffff897224 */ /* 0x000fca00078e00c6 */
[----:B------:R1:W-:Y:S02]  /*b56a0*/  LDGSTS.E [R132+0x3c600], [R136.64], P3 ;  /* 0x3c60000088847fae */ /* 0x0003e40009921844 */
[----:B-1----:R-:W-:Y:S01]  /*b56b0*/  MOV R136, R195 ;  /* 0x000000c300887202 */ /* 0x002fe20000000f00 */
[----:B--2---:R-:W-:Y:S01]  /*b56c0*/  IMAD.X R194, R194, 0x1, R0, P5 ;  /* 0x00000001c2c27824 */ /* 0x004fe200028e0600 */
[----:B------:R-:W-:-:S03]  /*b56d0*/  IADD3 R160, P5, R160, R252, RZ ;  /* 0x000000fca0a07210 */ /* 0x000fc60007fbe0ff */
[----:B------:R-:W-:Y:S01]  /*b56e0*/  IMAD.MOV.U32 R137, RZ, RZ, R194 ;  /* 0x000000ffff897224 */ /* 0x000fe200078e00c2 */
[----:B----4-:R-:W-:Y:S01]  /*b56f0*/  IADD3 R133, P3, R133, R252, RZ ;  /* 0x000000fc85857210 */ /* 0x010fe20007f7e0ff */
[----:B---3--:R-:W-:-:S03]  /*b5700*/  IMAD.X R161, R161, 0x1, R0, P5 ;  /* 0x00000001a1a17824 */ /* 0x008fc600028e0600 */
[----:B------:R1:W-:Y:S01]  /*b5710*/  LDGSTS.E [R132+0x3e000], [R136.64], P1 ;  /* 0x3e00000088847fae */ /* 0x0003e20008921844 */
[----:B-----5:R-:W-:Y:S01]  /*b5720*/  IADD3 R162, P5, R162, R252, RZ ;  /* 0x000000fca2a27210 */ /* 0x020fe20007fbe0ff */
[--C-:B------:R-:W-:Y:S02]  /*b5730*/  IMAD.X R193, R193, 0x1, R0.reuse, P3 ;  /* 0x00000001c1c17824 */ /* 0x100fe400018e0600 */
[----:B------:R-:W-:Y:S01]  /*b5740*/  STL [R1+0x2494], R194 ;  /* 0x002494c201007387 */ /* 0x000fe20000100800 */
[----:B------:R-:W-:Y:S02]  /*b5750*/  STL [R1+0x24a0], R160 ;  /* 0x0024a0a001007387 */ /* 0x000fe40000100800 */
[----:B------:R-:W-:Y:S02]  /*b5760*/  STL [R1+0x24a8], R133 ;  /* 0x0024a88501007387 */ /* 0x000fe40000100800 */
[----:B------:R2:W-:Y:S01]  /*b5770*/  STL [R1+0x249c], R161 ;  /* 0x00249ca101007387 */ /* 0x0005e20000100800 */
[----:B-1----:R-:W-:Y:S01]  /*b5780*/  MOV R136, R160 ;  /* 0x000000a000887202 */ /* 0x002fe20000000f00 */
[----:B------:R-:W-:Y:S01]  /*b5790*/  IMAD.MOV.U32 R137, RZ, RZ, R161 ;  /* 0x000000ffff897224 */ /* 0x000fe200078e00a1 */
[----:B------:R1:W-:Y:S01]  /*b57a0*/  STL [R1+0x24b0], R162 ;  /* 0x0024b0a201007387 */ /* 0x0003e20000100800 */
[----:B------:R-:W3:Y:S03]  /*b57b0*/  LDL R195, [R1+0x1764] ;  /* 0x0017640001c37983 */ /* 0x000ee60000100800 */
[----:B------:R4:W-:Y:S01]  /*b57c0*/  LDGSTS.E [R132+0x3e200], [R136.64], P1 ;  /* 0x3e20000088847fae */ /* 0x0009e20008921844 */
[----:B------:R-:W-:-:S02]  /*b57d0*/  IMAD.X R192, R192, 0x1, R0, P5 ;  /* 0x00000001c0c07824 */ /* 0x000fc400028e0600 */
[----:B------:R-:W-:Y:S02]  /*b57e0*/  STL [R1+0x24a4], R193 ;  /* 0x0024a4c101007387 */ /* 0x000fe40000100800 */
[----:B--2---:R-:W2:Y:S01]  /*b57f0*/  LDL.LU R161, [R1+0x2f78] ;  /* 0x002f780001a17983 */ /* 0x004ea20000300800 */
[----:B------:R-:W5:Y:S01]  /*b5800*/  LDL.LU R160, [R1+0x2f70] ;  /* 0x002f700001a07983 */ /* 0x000f620000300800 */
[----:B------:R-:W3:Y:S01]  /*b5810*/  LDL.LU R198, [R1+0x2f68] ;  /* 0x002f680001c67983 */ /* 0x000ee20000300800 */
[----:B----4-:R-:W-:Y:S01]  /*b5820*/  MOV R136, R133 ;  /* 0x0000008500887202 */ /* 0x010fe20000000f00 */
[----:B------:R-:W-:Y:S01]  /*b5830*/  IMAD.MOV.U32 R137, RZ, RZ, R193 ;  /* 0x000000ffff897224 */ /* 0x000fe200078e00c1 */
[----:B------:R4:W-:Y:S04]  /*b5840*/  STL [R1+0x24ac], R192 ;  /* 0x0024acc001007387 */ /* 0x0009e80000100800 */
[----:B------:R1:W-:Y:S02]  /*b5850*/  LDGSTS.E [R132+0x3e400], [R136.64], P1 ;  /* 0x3e40000088847fae */ /* 0x0003e40008921844 */
[----:B-1----:R-:W-:-:S02]  /*b5860*/  IMAD.MOV.U32 R136, RZ, RZ, R162 ;  /* 0x000000ffff887224 */ /* 0x002fc400078e00a2 */
[----:B------:R-:W-:Y:S01]  /*b5870*/  IMAD.MOV.U32 R162, RZ, RZ, R168 ;  /* 0x000000ffffa27224 */ /* 0x000fe200078e00a8 */
[----:B------:R-:W-:Y:S01]  /*b5880*/  MOV R137, R192 ;  /* 0x000000c000897202 */ /* 0x000fe20000000f00 */
[----:B------:R-:W3:Y:S01]  /*b5890*/  LDL.LU R168, [R1+0x2f6c] ;  /* 0x002f6c0001a87983 */ /* 0x000ee20000300800 */
[----:B----4-:R-:W4:Y:S02]  /*b58a0*/  LDL.LU R192, [R1+0x2f64] ;  /* 0x002f640001c07983 */ /* 0x010f240000300800 */
[----:B------:R-:W4:Y:S02]  /*b58b0*/  LDL.LU R199, [R1+0x2f5c] ;  /* 0x002f5c0001c77983 */ /* 0x000f240000300800 */
[----:B------:R-:W4:Y:S01]  /*b58c0*/  LDL.LU R197, [R1+0x2f54] ;  /* 0x002f540001c57983 */ /* 0x000f220000300800 */
[----:B------:R-:W4:Y:S01]  /*b58d0*/  LDL.LU R196, [R1+0x2f60] ;  /* 0x002f600001c47983 */ /* 0x000f220000300800 */
[----:B------:R-:W4:Y:S03]  /*b58e0*/  LDL.LU R194, [R1+0x2ef8] ;  /* 0x002ef80001c27983 */ /* 0x000f260000300800 */
[----:B------:R-:W1:Y:S01]  /*b58f0*/  S2R R193, SR_TID.X ;  /* 0x0000000000c17919 */ /* 0x000e620000002100 */
[----:B------:R-:W-:-:S03]  /*b5900*/  ISETP.GT.AND P3, PT, R3, 0x9, PT ;  /* 0x000000090300780c */ /* 0x000fc60003f64270 */
[----:B------:R1:W-:Y:S01]  /*b5910*/  LDGSTS.E [R132+0x3e600], [R136.64], P1 ;  /* 0x3e60000088847fae */ /* 0x0003e20008921844 */
[----:B------:R-:W-:Y:S02]  /*b5920*/  SEL R133, RZ, 0x4, !P3 ;  /* 0x00000004ff857807 */ /* 0x000fe40005800000 */
[----:B------:R-:W-:Y:S02]  /*b5930*/  ISETP.GT.AND P1, PT, R3, 0xd, PT ;  /* 0x0000000d0300780c */ /* 0x000fe40003f24270 */
[----:B-1----:R-:W-:Y:S02]  /*b5940*/  SEL R132, R133, RZ, !P0 ;  /* 0x000000ff85847207 */ /* 0x002fe40004000000 */
[----:B------:R-:W-:-:S05]  /*b5950*/  LOP3.LUT R193, R193, 0x7f, RZ, 0xc0, !PT ;  /* 0x0000007fc1c17812 */ /* 0x000fca00078ec0ff */
[----:B------:R-:W-:Y:S01]  /*b5960*/  IMAD.SHL.U32 R193, R193, 0x4, RZ ;  /* 0x00000004c1c17824 */ /* 0x000fe200078e00ff */
[----:B------:R-:W-:-:S04]  /*b5970*/  SEL R133, RZ, 0x4, !P1 ;  /* 0x00000004ff857807 */ /* 0x000fc80004800000 */
[----:B------:R-:W-:Y:S01]  /*b5980*/  LOP3.LUT R193, R193, 0x20, RZ, 0x3c, !PT ;  /* 0x00000020c1c17812 */ /* 0x000fe200078e3cff */
[----:B------:R-:W-:Y:S01]  /*b5990*/  ISETP.NE.U32.AND P1, PT, R132, RZ, PT ;  /* 0x000000ff8400720c */ /* 0x000fe20003f25070 */
[----:B------:R-:W-:Y:S02]  /*b59a0*/  SEL R133, R133, RZ, !P0 ;  /* 0x000000ff85857207 */ /* 0x000fe40004000000 */
[-C--:B--2---:R-:W-:Y:S02]  /*b59b0*/  IADD3 R161, P5, R161, R252.reuse, RZ ;  /* 0x000000fca1a17210 */ /* 0x084fe40007fbe0ff */
[----:B-----5:R-:W-:-:S03]  /*b59c0*/  IADD3 R160, P3, R160, R252, RZ ;  /* 0x000000fca0a07210 */ /* 0x020fc60007f7e0ff */
[----:B------:R-:W-:Y:S02]  /*b59d0*/  STL [R1+0x2f78], R161 ;  /* 0x002f78a101007387 */ /* 0x000fe40000100800 */
[----:B------:R-:W-:Y:S02]  /*b59e0*/  STL [R1+0x2f70], R160 ;  /* 0x002f70a001007387 */ /* 0x000fe40000100800 */
[----:B---3--:R-:W-:Y:S02]  /*b59f0*/  IMAD R132, R195, 0x40000, R193 ;  /* 0x00040000c3847824 */ /* 0x008fe400078e02c1 */
[----:B------:R-:W-:Y:S01]  /*b5a00*/  IMAD.MOV.U32 R136, RZ, RZ, R161 ;  /* 0x000000ffff887224 */ /* 0x000fe200078e00a1 */
[----:B------:R-:W-:Y:S01]  /*b5a10*/  IADD3.X R168, R168, R0, RZ, P5, !PT ;  /* 0x00000000a8a87210 */ /* 0x000fe20002ffe4ff */
[-C--:B------:R-:W-:Y:S02]  /*b5a20*/  IADD3 R198, P5, R198, R252.reuse, RZ ;  /* 0x000000fcc6c67210 */ /* 0x080fe40007fbe0ff */
[----:B----4-:R-:W-:Y:S01]  /*b5a30*/  IMAD.X R192, R192, 0x1, R0, P3 ;  /* 0x00000001c0c07824 */ /* 0x010fe200018e0600 */
[----:B------:R-:W-:-:S02]  /*b5a40*/  IADD3 R196, P3, R196, R252, RZ ;  /* 0x000000fcc4c47210 */ /* 0x000fc40007f7e0ff */
[-C--:B------:R-:W-:Y:S01]  /*b5a50*/  IADD3.X R199, R199, R0.reuse, RZ, P5, !PT ;  /* 0x00000000c7c77210 */ /* 0x080fe20002ffe4ff */
[----:B------:R1:W-:Y:S01]  /*b5a60*/  STL [R1+0x2f6c], R168 ;  /* 0x002f6ca801007387 */ /* 0x0003e20000100800 */
[----:B------:R-:W-:Y:S02]  /*b5a70*/  STL [R1+0x2f68], R198 ;  /* 0x002f68c601007387 */ /* 0x000fe40000100800 */
[----:B------:R2:W-:Y:S02]  /*b5a80*/  STL [R1+0x2f64], R192 ;  /* 0x002f64c001007387 */ /* 0x0005e40000100800 */
[----:B------:R-:W-:Y:S01]  /*b5a90*/  STL [R1+0x2f60], R196 ;  /* 0x002f60c401007387 */ /* 0x000fe20000100800 */
[----:B------:R-:W-:Y:S01]  /*b5aa0*/  STL [R1+0x2f5c], R199 ;  /* 0x002f5cc701007387 */ /* 0x000fe20000100800 */
[----:B------:R-:W-:Y:S02]  /*b5ab0*/  IMAD.MOV.U32 R137, RZ, RZ, R168 ;  /* 0x000000ffff897224 */ /* 0x000fe400078e00a8 */
[----:B------:R-:W3:Y:S01]  /*b5ac0*/  LDL.LU R195, [R1+0x2eec] ;  /* 0x002eec0001c37983 */ /* 0x000ee20000300800 */
[----:B-1----:R-:W4:Y:S01]  /*b5ad0*/  LDL.LU R168, [R1+0x2ef0] ;  /* 0x002ef00001a87983 */ /* 0x002f220000300800 */
[----:B------:R-:W5:Y:S01]  /*b5ae0*/  LDL.LU R193, [R1+0x2ee4] ;  /* 0x002ee40001c17983 */ /* 0x000f620000300800 */
[----:B------:R-:W-:Y:S01]  /*b5af0*/  IADD3.X R197, R197, R0, RZ, P3, !PT ;  /* 0x00000000c5c57210 */ /* 0x000fe20001ffe4ff */
[----:B------:R-:W5:Y:S01]  /*b5b00*/  LDL.LU R161, [R1+0x2ee8] ;  /* 0x002ee80001a17983 */ /* 0x000f620000300800 */
[----:B------:R-:W-:Y:S01]  /*b5b10*/  ISETP.NE.U32.AND P5, PT, R133, RZ, PT ;  /* 0x000000ff8500720c */ /* 0x000fe20003fa5070 */
[----:B------:R1:W-:Y:S04]  /*b5b20*/  LDGSTS.E [R132+0x800], [R136.64], P4 ;  /* 0x0080000088847fae */ /* 0x0003e8000a121844 */
[----:B------:R-:W5:Y:S01]  /*b5b30*/  LDL.LU R133, [R1+0x2ee0] ;  /* 0x002ee00001857983 */ /* 0x000f620000300800 */
[----:B------:R-:W-:Y:S01]  /*b5b40*/  IADD3 R194, P3, R194, R252, RZ ;  /* 0x000000fcc2c27210 */ /* 0x000fe20007f7e0ff */
[----:B------:R-:W-:Y:S02]  /*b5b50*/  STL [R1+0x2f54], R197 ;  /* 0x002f54c501007387 */ /* 0x000fe40000100800 */
[----:B-1----:R-:W-:-:S02]  /*b5b60*/  IMAD.MOV.U32 R137, RZ, RZ, R192 ;  /* 0x000000ffff897224 */ /* 0x002fc400078e00c0 */
[----:B--2---:R-:W2:Y:S01]  /*b5b70*/  LDL.LU R192, [R1+0x2edc] ;  /* 0x002edc0001c07983 */ /* 0x004ea20000300800 */
[----:B------:R-:W-:Y:S02]  /*b5b80*/  IMAD.MOV.U32 R136, RZ, RZ, R160 ;  /* 0x000000ffff887224 */ /* 0x000fe400078e00a0 */
[----:B------:R1:W-:Y:S02]  /*b5b90*/  STL [R1+0x2ef8], R194 ;  /* 0x002ef8c201007387 */ /* 0x0003e40000100800 */
[----:B------:R-:W2:Y:S01]  /*b5ba0*/  LDL.LU R160, [R1+0x2ed4] ;  /* 0x002ed40001a07983 */ /* 0x000ea20000300800 */
        /* <DEDUP_REMOVED lines=8> */
[----:B------:R-:W-:Y:S02]  /*b5c30*/  IMAD.MOV.U32 R194, RZ, RZ, R175 ;  /* 0x000000ffffc27224 */ /* 0x000fe400078e00af */
[----:B------:R-:W-:Y:S01]  /*b5c40*/  IMAD.MOV.U32 R196, RZ, RZ, R173 ;  /* 0x000000ffffc47224 */ /* 0x000fe200078e00ad */
[----:B------:R-:W-:Y:S01]  /*b5c50*/  MOV R197, R171 ;  /* 0x000000ab00c57202 */ /* 0x000fe20000000f00 */
[----:B------:R-:W-:Y:S02]  /*b5c60*/  IMAD.MOV.U32 R198, RZ, RZ, R170 ;  /* 0x000000ffffc67224 */ /* 0x000fe400078e00aa */
[----:B------:R-:W-:Y:S02]  /*b5c70*/  IMAD.MOV.U32 R199, RZ, RZ, R169 ;  /* 0x000000ffffc77224 */ /* 0x000fe400078e00a9 */
[----:B---3--:R-:W-:Y:S01]  /*b5c80*/  IMAD.X R195, R195, 0x1, R0, P3 ;  /* 0x00000001c3c37824 */ /* 0x008fe200018e0600 */
[----:B----4-:R-:W-:-:S03]  /*b5c90*/  IADD3 R168, P3, R168, R252, RZ ;  /* 0x000000fca8a87210 */ /* 0x010fc60007f7e0ff */
[----:B------:R-:W-:Y:S01]  /*b5ca0*/  IMAD.MOV.U32 R137, RZ, RZ, R195 ;  /* 0x000000ffff897224 */ /* 0x000fe200078e00c3 */
[----:B-----5:R-:W-:Y:S01]  /*b5cb0*/  IADD3 R161, P4, R161, R252, RZ ;  /* 0x000000fca1a17210 */ /* 0x020fe20007f9e0ff */
[----:B------:R-:W-:-:S03]  /*b5cc0*/  IMAD.X R193, R193, 0x1, R0, P3 ;  /* 0x00000001c1c17824 */ /* 0x000fc600018e0600 */
[----:B------:R1:W-:Y:S01]  /*b5cd0*/  LDGSTS.E [R132+0x2800], [R136.64], P2 ;  /* 0x0280000088847fae */ /* 0x0003e20009121844 */
[----:B------:R-:W-:-:S03]  /*b5ce0*/  IADD3 R133, P3, R133, R252, RZ ;  /* 0x000000fc85857210 */ /* 0x000fc60007f7e0ff */
[----:B------:R-:W-:Y:S01]  /*b5cf0*/  STL [R1+0x2eec], R195 ;  /* 0x002eecc301007387 */ /* 0x000fe20000100800 */
[----:B------:R3:W-:Y:S02]  /*b5d00*/  STL [R1+0x2ef0], R168 ;  /* 0x002ef0a801007387 */ /* 0x0007e40000100800 */
[----:B------:R-:W-:Y:S02]  /*b5d10*/  STL [R1+0x2ee8], R161 ;  /* 0x002ee8a101007387 */ /* 0x000fe40000100800 */
[----:B------:R-:W-:Y:S02]  /*b5d20*/  STL [R1+0x2ee4], R193 ;  /* 0x002ee4c101007387 */ /* 0x000fe40000100800 */
[----:B-1----:R-:W-:Y:S02]  /*b5d30*/  IMAD.MOV.U32 R136, RZ, RZ, R168 ;  /* 0x000000ffff887224 */ /* 0x002fe400078e00a8 */
[----:B------:R-:W-:Y:S02]  /*b5d40*/  IMAD.MOV.U32 R137, RZ, RZ, R193 ;  /* 0x000000ffff897224 */ /* 0x000fe400078e00c1 */
[----:B--2---:R-:W-:Y:S01]  /*b5d50*/  IMAD.X R192, R192, 0x1, R0, P4 ;  /* 0x00000001c0c07824 */ /* 0x004fe200020e0600 */
[----:B------:R-:W-:-:S02]  /*b5d60*/  IADD3.X R160, R160, R0, RZ, P3, !PT ;  /* 0x00000000a0a07210 */ /* 0x000fc40001ffe4ff */
[----:B------:R1:W-:Y:S04]  /*b5d70*/  LDGSTS.E [R132+0x2a00], [R136.64], P2 ;  /* 0x02a0000088847fae */ /* 0x0003e80009121844 */
[----:B------:R-:W-:Y:S01]  /*b5d80*/  STL [R1+0x2ee0], R133 ;  /* 0x002ee08501007387 */ /* 0x000fe20000100800 */
[----:B------:R2:W-:Y:S02]  /*b5d90*/  STL [R1+0x2edc], R192 ;  /* 0x002edcc001007387 */ /* 0x0005e40000100800 */
[----:B---3--:R-:W3:Y:S02]  /*b5da0*/  LDL.LU R168, [R1+0x2e70] ;  /* 0x002e700001a87983 */ /* 0x008ee40000300800 */
[----:B------:R4:W-:Y:S01]  /*b5db0*/  STL [R1+0x2ed4], R160 ;  /* 0x002ed4a001007387 */ /* 0x0009e20000100800 */
[----:B------:R-:W5:Y:S01]  /*b5dc0*/  LDL.LU R175, [R1+0x35cc] ;  /* 0x0035cc0001af7983 */ /* 0x000f620000300800 */
[----:B------:R-:W-:-:S02]  /*b5dd0*/  IMAD.MOV.U32 R195, RZ, RZ, R186 ;  /* 0x000000ffffc37224 */ /* 0x000fc400078e00ba */
[----:B------:R-:W5:Y:S02]  /*b5de0*/  LDL.LU R186, [R1+0x2e68] ;  /* 0x002e680001ba7983 */ /* 0x000f640000300800 */
[----:B------:R-:W5:Y:S01]  /*b5df0*/  LDL.LU R173, [R1+0x35c8] ;  /* 0x0035c80001ad7983 */ /* 0x000f620000300800 */
[----:B------:R-:W5:Y:S01]  /*b5e00*/  LDL.LU R171, [R1+0x35c4] ;  /* 0x0035c40001ab7983 */ /* 0x000f620000300800 */
[----:B------:R-:W5:Y:S02]  /*b5e10*/  LDL.LU R170, [R1+0x2e6c] ;  /* 0x002e6c0001aa7983 */ /* 0x000f640000300800 */
[----:B------:R-:W5:Y:S01]  /*b5e20*/  LDL.LU R169, [R1+0x2e5c] ;  /* 0x002e5c0001a97983 */ /* 0x000f620000300800 */
[----:B-1----:R-:W-:Y:S01]  /*b5e30*/  MOV R136, R161 ;  /* 0x000000a100887202 */ /* 0x002fe20000000f00 */
[----:B------:R-:W-:-:S05]  /*b5e40*/  IMAD.MOV.U32 R137, RZ, RZ, R192 ;  /* 0x000000ffff897224 */ /* 0x000fca00078e00c0 */
[----:B------:R1:W-:Y:S02]  /*b5e50*/  LDGSTS.E [R132+0x2c00], [R136.64], P2 ;  /* 0x02c0000088847fae */ /* 0x0003e40009121844 */
[----:B-1----:R-:W-:Y:S01]  /*b5e60*/  MOV R136, R133 ;  /* 0x0000008500887202 */ /* 0x002fe20000000f00 */
[----:B------:R-:W-:-:S05]  /*b5e70*/  IMAD.MOV.U32 R137, RZ, RZ, R160 ;  /* 0x000000ffff897224 */ /* 0x000fca00078e00a0 */
[----:B------:R1:W-:Y:S04]  /*b5e80*/  LDGSTS.E [R132+0x2e00], [R136.64], P2 ;  /* 0x02e0000088847fae */ /* 0x0003e80009121844 */
[----:B-1----:R-:W5:Y:S01]  /*b5e90*/  LDL.LU R137, [R1+0x2e78] ;  /* 0x002e780001897983 */ /* 0x002f620000300800 */
[----:B--2---:R-:W-:Y:S01]  /*b5ea0*/  IMAD.MOV.U32 R192, RZ, RZ, R162 ;  /* 0x000000ffffc07224 */ /* 0x004fe200078e00a2 */
[----:B------:R-:W-:Y:S02]  /*b5eb0*/  MOV R193, R163 ;  /* 0x000000a300c17202 */ /* 0x000fe40000000f00 */
[----:B------:R-:W-:Y:S01]  /*b5ec0*/  ISETP.GT.AND P3, PT, R3, 0x11, PT ;  /* 0x000000110300780c */ /* 0x000fe20003f64270 */
[----:B----4-:R-:W-:Y:S03]  /*b5ed0*/  HMMA.1688.F32.TF32 R160, R164, R16, R244 ;  /* 0x00000010a4a0723c */ /* 0x010fe600000810f4 */
[----:B------:R-:W-:-:S02]  /*b5ee0*/  SEL R136, RZ, 0x4, !P3 ;  /* 0x00000004ff887807 */ /* 0x000fc40005800000 */
[-C--:B---3--:R-:W-:Y:S02]  /*b5ef0*/  IADD3 R168, P3, R168, R252.reuse, RZ ;  /* 0x000000fca8a87210 */ /* 0x088fe40007f7e0ff */
[----:B-----5:R-:W-:-:S05]  /*b5f00*/  IADD3 R137, P6, R137, R252, RZ ;  /* 0x000000fc89897210 */ /* 0x020fca0007fde0ff */
[----:B------:R-:W-:Y:S01]  /*b5f10*/  STL [R1+0x2e78], R137 ;  /* 0x002e788901007387 */ /* 0x000fe20000100800 */
[----:B------:R-:W2:Y:S02]  /*b5f20*/  LDL.LU R247, [R1+0x2e64] ;  /* 0x002e640001f77983 */ /* 0x000ea40000300800 */
[----:B------:R-:W-:Y:S02]  /*b5f30*/  STL [R1+0x2e70], R168 ;  /* 0x002e70a801007387 */ /* 0x000fe40000100800 */
[----:B------:R-:W3:Y:S01]  /*b5f40*/  LDL.LU R246, [R1+0x2e60] ;  /* 0x002e600001f67983 */ /* 0x000ee20000300800 */
[----:B------:R-:W-:Y:S02]  /*b5f50*/  IADD3.X R170, R170, R0, RZ, P6, !PT ;  /* 0x00000000aaaa7210 */ /* 0x000fe400037fe4ff */
[----:B------:R-:W-:Y:S02]  /*b5f60*/  ISETP.GT.AND P2, PT, R3, 0x15, PT ;  /* 0x000000150300780c */ /* 0x000fe40003f44270 */
[----:B------:R-:W-:-:S02]  /*b5f70*/  IADD3 R186, P4, R186, R252, RZ ;  /* 0x000000fcbaba7210 */ /* 0x000fc40007f9e0ff */
[----:B------:R-:W-:Y:S02]  /*b5f80*/  SEL R136, R136, RZ, !P0 ;  /* 0x000000ff88887207 */ /* 0x000fe40004000000 */
[----:B------:R-:W-:Y:S01]  /*b5f90*/  SEL R133, RZ, 0x4, !P2 ;  /* 0x00000004ff857807 */ /* 0x000fe20005000000 */
[----:B------:R1:W-:Y:S01]  /*b5fa0*/  STL [R1+0x2e6c], R170 ;  /* 0x002e6caa01007387 */ /* 0x0003e20000100800 */
[----:B------:R-:W-:Y:S02]  /*b5fb0*/  IADD3.X R169, R169, R0, RZ, P4, !PT ;  /* 0x00000000a9a97210 */ /* 0x000fe400027fe4ff */
[----:B------:R-:W-:Y:S01]  /*b5fc0*/  ISETP.NE.U32.AND P2, PT, R136, RZ, PT ;  /* 0x000000ff8800720c */ /* 0x000fe20003f45070 */
[----:B------:R-:W-:Y:S02]  /*b5fd0*/  STL [R1+0x2e68], R186 ;  /* 0x002e68ba01007387 */ /* 0x000fe40000100800 */
[----:B------:R-:W-:Y:S02]  /*b5fe0*/  IMAD.MOV.U32 R136, RZ, RZ, R170 ;  /* 0x000000ffff887224 */ /* 0x000fe400078e00aa */
[----:B--2---:R-:W-:-:S05]  /*b5ff0*/  IMAD.X R247, R247, 0x1, R0, P3 ;  /* 0x00000001f7f77824 */ /* 0x004fca00018e0600 */
[----:B------:R2:W-:Y:S01]  /*b6000*/  STL [R1+0x2e64], R247 ;  /* 0x002e64f701007387 */ /* 0x0005e20000100800 */
[----:B-1----:R-:W4:Y:S02]  /*b6010*/  LDL.LU R170, [R1+0x2df8] ;  /* 0x002df80001aa7983 */ /* 0x002f240000300800 */
[----:B------:R-:W5:Y:S02]  /*b6020*/  LDL.LU R245, [R1+0x2df0] ;  /* 0x002df00001f57983 */ /* 0x000f640000300800 */
[----:B------:R1:W-:Y:S01]  /*b6030*/  STL [R1+0x2e5c], R169 ;  /* 0x002e5ca901007387 */ /* 0x0003e20000100800 */
[----:B------:R-:W4:Y:S01]  /*b6040*/  LDL.LU R244, [R1+0x2de8] ;  /* 0x002de80001f47983 */ /* 0x000f220000300800 */
[----:B---3--:R-:W-:Y:S02]  /*b6050*/  IADD3 R246, P4, R246, R252, RZ ;  /* 0x000000fcf6f67210 */ /* 0x008fe40007f9e0ff */
[----:B------:R-:W3:Y:S01]  /*b6060*/  LDL.LU R252, [R1+0x2e54] ;  /* 0x002e540001fc7983 */ /* 0x000ee20000300800 */
[----:B------:R-:W-:-:S04]  /*b6070*/  LOP3.LUT R137, R137, R136, RZ, 0x3c, !PT ;  /* 0x0000008889897212 */ /* 0x000fc800078e3cff */
[----:B------:R-:W-:-:S04]  /*b6080*/  LOP3.LUT R136, R137, R136, RZ, 0x3c, !PT ;  /* 0x0000008889887212 */ /* 0x000fc800078e3cff */
[----:B------:R-:W-:-:S05]  /*b6090*/  LOP3.LUT R137, R137, R136, RZ, 0x3c, !PT ;  /* 0x0000008889897212 */ /* 0x000fca00078e3cff */
[----:B------:R1:W-:Y:S01]  /*b60a0*/  LDGSTS.E [R132+0x4800], [R136.64], P1 ;  /* 0x0480000088847fae */ /* 0x0003e20008921844 */
[----:B------:R-:W-:Y:S01]  /*b60b0*/  SEL R133, R133, RZ, !P0 ;  /* 0x000000ff85857207 */ /* 0x000fe20004000000 */
[----:B-1----:R-:W-:Y:S02]  /*b60c0*/  IMAD.MOV.U32 R136, RZ, RZ, R168 ;  /* 0x000000ffff887224 */ /* 0x002fe400078e00a8 */
[----:B------:R-:W-:-:S05]  /*b60d0*/  IMAD.MOV.U32 R137, RZ, RZ, R247 ;  /* 0x000000ffff897224 */ /* 0x000fca00078e00f7 */
[----:B------:R1:W-:Y:S01]  /*b60e0*/  LDGSTS.E [R132+0x4a00], [R136.64], P1 ;  /* 0x04a0000088847fae */ /* 0x0003e20008921844 */
[----:B------:R-:W-:Y:S02]  /*b60f0*/  ISETP.NE.U32.AND P3, PT, R133, RZ, PT ;  /* 0x000000ff8500720c */ /* 0x000fe40003f65070 */
[----:B------:R-:W4:Y:S02]  /*b6100*/  LDL.LU R133, [R1+0x2de0] ;  /* 0x002de00001857983 */ /* 0x000f240000300800 */
[----:B------:R-:W-:Y:S01]  /*b6110*/  STL [R1+0x2e60], R246 ;  /* 0x002e60f601007387 */ /* 0x000fe20000100800 */
[----:B------:R-:W5:Y:S01]  /*b6120*/  LDL.LU R168, [R1+0x2de4] ;  /* 0x002de40001a87983 */ /* 0x000f620000300800 */
[----:B--2---:R-:W2:Y:S02]  /*b6130*/  LDL.LU R247, [R1+0x2ddc] ;  /* 0x002ddc0001f77983 */ /* 0x004ea40000300800 */
[----:B-1----:R-:W-:Y:S02]  /*b6140*/  IMAD.MOV.U32 R136, RZ, RZ, R186 ;  /* 0x000000ffff887224 */ /* 0x002fe400078e00ba */
[----:B------:R-:W-:-:S02]  /*b6150*/  IMAD.MOV.U32 R137, RZ, RZ, R169 ;  /* 0x000000ffff897224 */ /* 0x000fc400078e00a9 */
[----:B------:R-:W2:Y:S04]  /*b6160*/  LDL.LU R169, [R1+0x35c0] ;  /* 0x0035c00001a97983 */ /* 0x000ea80000300800 */
[----:B------:R1:W-:Y:S01]  /*b6170*/  LDGSTS.E [R132+0x4c00], [R136.64], P1 ;  /* 0x04c0000088847fae */ /* 0x0003e20008921844 */
[----:B------:R-:W2:Y:S02]  /*b6180*/  LDL.LU R186, [R1+0x2dd4] ;  /* 0x002dd40001ba7983 */ /* 0x000ea40000300800 */
[----:B-1----:R-:W-:Y:S01]  /*b6190*/  IMAD.MOV.U32 R136, RZ, RZ, R246 ;  /* 0x000000ffff887224 */ /* 0x002fe200078e00f6 */
[----:B---3--:R-:W-:-:S04]  /*b61a0*/  IADD3.X R252, R252, R0, RZ, P4, !PT ;  /* 0x00000000fcfc7210 */ /* 0x008fc800027fe4ff */
[----:B------:R-:W-:Y:S01]  /*b61b0*/  MOV R137, R252 ;  /* 0x000000fc00897202 */ /* 0x000fe20000000f00 */
[----:B------:R1:W-:Y:S04]  /*b61c0*/  STL [R1+0x2e54], R252 ;  /* 0x002e54fc01007387 */ /* 0x0003e80000100800 */
[----:B------:R3:W-:Y:S04]  /*b61d0*/  LDGSTS.E [R132+0x4e00], [R136.64], P1 ;  /* 0x04e0000088847fae */ /* 0x0007e80008921844 */
[----:B---3--:R-:W3:Y:S01]  /*b61e0*/  LDL.LU R137, [R1+0x2dec] ;  /* 0x002dec0001897983 */ /* 0x008ee20000300800 */
[----:B-1----:R-:W-:-:S04]  /*b61f0*/  IMAD.MOV.U32 R252, RZ, RZ, c[0x0][0x188] ;  /* 0x00006200fffc7624 */ /* 0x002fc800078e00ff */
[----:B------:R-:W-:-:S05]  /*b6200*/  IMAD.SHL.U32 R252, R252, 0x80, RZ ;  /* 0x00000080fcfc7824 */ /* 0x000fca00078e00ff */
[----:B------:R-:W-:-:S04]  /*b6210*/  SHF.L.U32 R252, R252, 0x2, RZ ;  /* 0x00000002fcfc7819 */ /* 0x000fc800000006ff */
[-C--:B----4-:R-:W-:Y:S02]  /*b6220*/  IADD3 R170, P4, R170, R252.reuse, RZ ;  /* 0x000000fcaaaa7210 */ /* 0x090fe40007f9e0ff */
[----:B-----5:R-:W-:Y:S01]  /*b6230*/  IADD3 R245, P1, R245, R252, RZ ;  /* 0x000000fcf5f57210 */ /* 0x020fe20007f3e0ff */
        /* <DEDUP_REMOVED lines=13> */
[----:B------:R1:W-:Y:S06]  /*b6310*/  STL [R1+0x2df8], R170 ;  /* 0x002df8aa01007387 */ /* 0x0003ec0000100800 */
[----:B------:R-:W-:Y:S01]  /*b6320*/  HMMA.1688.F32.TF32 R164, R164, R4, R188 ;  /* 0x00000004a4a4723c */ /* 0x000fe200000810bc */
[----:B------:R-:W-:Y:S01]  /*b6330*/  IADD3.X R168, R168, R0, RZ, P1, !PT ;  /* 0x00000000a8a87210 */ /* 0x000fe20000ffe4ff */
[----:B------:R-:W4:Y:S01]  /*b6340*/  LDL.LU.64 R190, [R1+0x35b8] ;  /* 0x0035b80001be7983 */ /* 0x000f220000300a00 */
[----:B------:R-:W4:Y:S01]  /*b6350*/  LDL.LU.64 R188, [R1+0x35b0] ;  /* 0x0035b00001bc7983 */ /* 0x000f220000300a00 */
[----:B------:R-:W-:Y:S01]  /*b6360*/  STL [R1+0x2df0], R245 ;  /* 0x002df0f501007387 */ /* 0x000fe20000100800 */
[----:B------:R-:W-:-:S04]  /*b6370*/  IADD3 R133, P1, R133, R252, RZ ;  /* 0x000000fc85857210 */ /* 0x000fc80007f3e0ff */
[----:B--2---:R-:W-:Y:S01]  /*b6380*/  IADD3.X R186, R186, R0, RZ, P1, !PT ;  /* 0x00000000baba7210 */ /* 0x004fe20000ffe4ff */
[----:B---3--:R-:W-:Y:S01]  /*b6390*/  IMAD.X R137, R137, 0x1, R0, P4 ;  /* 0x0000000189897824 */ /* 0x008fe200020e0600 */
[----:B------:R-:W-:-:S04]  /*b63a0*/  IADD3 R244, P4, R244, R252, RZ ;  /* 0x000000fcf4f47210 */ /* 0x000fc80007f9e0ff */
[----:B------:R2:W-:Y:S04]  /*b63b0*/  STL [R1+0x2dec], R137 ;  /* 0x002dec8901007387 */ /* 0x0005e80000100800 */
[----:B------:R3:W-:Y:S01]  /*b63c0*/  LDGSTS.E [R132+0x6800], [R136.64], P5 ;  /* 0x0680000088847fae */ /* 0x0007e2000a921844 */
[----:B------:R-:W-:Y:S02]  /*b63d0*/  IMAD.X R247, R247, 0x1, R0, P4 ;  /* 0x00000001f7f77824 */ /* 0x000fe400020e0600 */
[----:B------:R-:W5:Y:S02]  /*b63e0*/  LDL.LU R246, [R1+0x2d70] ;  /* 0x002d700001f67983 */ /* 0x000f640000300800 */
[----:B------:R-:W-:Y:S01]  /*b63f0*/  STL [R1+0x2de8], R244 ;  /* 0x002de8f401007387 */ /* 0x000fe20000100800 */
[----:B------:R2:W-:Y:S01]  /*b6400*/  STL [R1+0x2de4], R168 ;  /* 0x002de4a801007387 */ /* 0x0005e20000100800 */
[----:B-1----:R-:W4:Y:S02]  /*b6410*/  LDL.LU R170, [R1+0x35ac] ;  /* 0x0035ac0001aa7983 */ /* 0x002f240000300800 */
[----:B---3--:R-:W-:-:S02]  /*b6420*/  IMAD.MOV.U32 R136, RZ, RZ, R245 ;  /* 0x000000ffff887224 */ /* 0x008fc400078e00f5 */
[----:B--2---:R-:W-:-:S05]  /*b6430*/  IMAD.MOV.U32 R137, RZ, RZ, R168 ;  /* 0x000000ffff897224 */ /* 0x004fca00078e00a8 */
[----:B------:R1:W-:Y:S04]  /*b6440*/  LDGSTS.E [R132+0x6a00], [R136.64], P5 ;  /* 0x06a0000088847fae */ /* 0x0003e8000a921844 */
[----:B------:R-:W-:Y:S01]  /*b6450*/  STL [R1+0x2de0], R133 ;  /* 0x002de08501007387 */ /* 0x000fe20000100800 */
[----:B------:R-:W-:Y:S02]  /*b6460*/  STL [R1+0x2ddc], R247 ;  /* 0x002ddcf701007387 */ /* 0x000fe40000100800 */
[----:B------:R-:W4:Y:S02]  /*b6470*/  LDL.LU R168, [R1+0x35a8] ;  /* 0x0035a80001a87983 */ /* 0x000f240000300800 */
[----:B------:R-:W2:Y:S01]  /*b6480*/  LDL.LU R245, [R1+0x2d68] ;  /* 0x002d680001f57983 */ /* 0x000ea20000300800 */
[----:B-1----:R-:W-:Y:S01]  /*b6490*/  MOV R136, R244 ;  /* 0x000000f400887202 */ /* 0x002fe20000000f00 */
[----:B------:R-:W-:Y:S01]  /*b64a0*/  IMAD.MOV.U32 R137, RZ, RZ, R247 ;  /* 0x000000ffff897224 */ /* 0x000fe200078e00f7 */
[----:B------:R1:W-:Y:S04]  /*b64b0*/  STL [R1+0x2dd4], R186 ;  /* 0x002dd4ba01007387 */ /* 0x0003e80000100800 */
[----:B------:R3:W-:Y:S02]  /*b64c0*/  LDGSTS.E [R132+0x6c00], [R136.64], P5 ;  /* 0x06c0000088847fae */ /* 0x0007e4000a921844 */
[----:B---3--:R-:W-:Y:S01]  /*b64d0*/  IMAD.MOV.U32 R136, RZ, RZ, R133 ;  /* 0x000000ffff887224 */ /* 0x008fe200078e0085 */
[----:B------:R-:W-:-:S02]  /*b64e0*/  MOV R137, R186 ;  /* 0x000000ba00897202 */ /* 0x000fc40000000f00 */
[----:B-1----:R-:W3:Y:S01]  /*b64f0*/  LDL.LU R186, [R1+0x2d64] ;  /* 0x002d640001ba7983 */ /* 0x002ee20000300800 */
[----:B------:R-:W3:Y:S02]  /*b6500*/  LDL.LU R244, [R1+0x2d5c] ;  /* 0x002d5c0001f47983 */ /* 0x000ee40000300800 */
[----:B------:R-:W3:Y:S01]  /*b6510*/  LDL.LU R247, [R1+0x2cf8] ;  /* 0x002cf80001f77983 */ /* 0x000ee20000300800 */
[----:B------:R1:W-:Y:S04]  /*b6520*/  LDGSTS.E [R132+0x6e00], [R136.64], P5 ;  /* 0x06e0000088847fae */ /* 0x0003e8000a921844 */
[----:B-1----:R-:W3:Y:S01]  /*b6530*/  LDL.LU R137, [R1+0x2d78] ;  /* 0x002d780001897983 */ /* 0x002ee20000300800 */
[----:B------:R-:W-:-:S04]  /*b6540*/  ISETP.GT.AND P4, PT, R3, 0x19, PT ;  /* 0x000000190300780c */ /* 0x000fc80003f84270 */
[----:B------:R-:W-:Y:S02]  /*b6550*/  SEL R136, RZ, 0x4, !P4 ;  /* 0x00000004ff887807 */ /* 0x000fe40006000000 */
[-C--:B-----5:R-:W-:Y:S02]  /*b6560*/  IADD3 R246, P6, R246, R252.reuse, RZ ;  /* 0x000000fcf6f67210 */ /* 0x0a0fe40007fde0ff */
[-C--:B--2---:R-:W-:Y:S02]  /*b6570*/  IADD3 R245, P4, R245, R252.reuse, RZ ;  /* 0x000000fcf5f57210 */ /* 0x084fe40007f9e0ff */
[----:B---3--:R-:W-:-:S05]  /*b6580*/  IADD3 R137, P1, R137, R252, RZ ;  /* 0x000000fc89897210 */ /* 0x008fca0007f3e0ff */
[----:B------:R-:W-:Y:S01]  /*b6590*/  STL [R1+0x2d78], R137 ;  /* 0x002d788901007387 */ /* 0x000fe20000100800 */
[----:B------:R-:W2:Y:S01]  /*b65a0*/  LDL.LU R252, [R1+0x2d6c] ;  /* 0x002d6c0001fc7983 */ /* 0x000ea20000300800 */
[----:B----4-:R-:W-:Y:S01]  /*b65b0*/  HMMA.1688.F32.TF32 R248, R168, R66, R248 ;  /* 0x00000042a8f8723c */ /* 0x010fe200000810f8 */
[----:B------:R-:W-:Y:S01]  /*b65c0*/  STL [R1+0x2d70], R246 ;  /* 0x002d70f601007387 */ /* 0x000fe20000100800 */
[----:B------:R-:W-:Y:S11]  /*b65d0*/  STL [R1+0x2d68], R245 ;  /* 0x002d68f501007387 */ /* 0x000ff60000100800 */
[----:B------:R-:W-:Y:S10]  /*b65e0*/  @!UPT UIADD3 URZ, URZ, URZ, URZ ;  /* 0x0000003f3f3ff290 */ /* 0x000ff4000fffe03f */
[----:B------:R1:W-:Y:S01]  /*b65f0*/  STL.64 [R1+0xc00], R248 ;  /* 0x000c00f801007387 */ /* 0x0003e20000100a00 */
[----:B------:R3:W-:Y:S02]  /*b6600*/  STL.64 [R1+0xc08], R250 ;  /* 0x000c08fa01007387 */ /* 0x0007e40000100a00 */
[----:B--2---:R-:W-:-:S05]  /*b6610*/  IMAD.X R252, R252, 0x1, R0, P1 ;  /* 0x00000001fcfc7824 */ /* 0x004fca00008e0600 */
[----:B------:R2:W-:Y:S01]  /*b6620*/  STL [R1+0x2d6c], R252 ;  /* 0x002d6cfc01007387 */ /* 0x0005e20000100800 */
[----:B-1----:R-:W4:Y:S02]  /*b6630*/  LDL.LU R249, [R1+0x2d54] ;  /* 0x002d540001f97983 */ /* 0x002f240000300800 */
[----:B---3--:R-:W3:Y:S01]  /*b6640*/  LDL.LU R250, [R1+0x2d60] ;  /* 0x002d600001fa7983 */ /* 0x008ee20000300800 */
[----:B------:R-:W-:Y:S02]  /*b6650*/  ISETP.GT.AND P5, PT, R3, 0x1d, PT ;  /* 0x0000001d0300780c */ /* 0x000fe40003fa4270 */
[----:B------:R-:W-:Y:S01]  /*b6660*/  SEL R136, R136, RZ, !P0 ;  /* 0x000000ff88887207 */ /* 0x000fe20004000000 */
[----:B------:R-:W-:Y:S01]  /*b6670*/  HMMA.1688.F32.TF32 R240, R168, R62, R240 ;  /* 0x0000003ea8f0723c */ /* 0x000fe200000810f0 */
[----:B------:R-:W-:Y:S01]  /*b6680*/  IMAD.X R186, R186, 0x1, R0, P6 ;  /* 0x00000001baba7824 */ /* 0x000fe200030e0600 */
[----:B------:R-:W-:Y:S01]  /*b6690*/  SEL R133, RZ, 0x4, !P5 ;  /* 0x00000004ff857807 */ /* 0x000fe20006800000 */
[----:B------:R-:W-:Y:S01]  /*b66a0*/  ISETP.NE.U32.AND P5, PT, R136, RZ, PT ;  /* 0x000000ff8800720c */ /* 0x000fe20003fa5070 */
[----:B------:R-:W-:Y:S01]  /*b66b0*/  MOV R136, R252 ;  /* 0x000000fc00887202 */ /* 0x000fe20000000f00 */
[----:B--2---:R-:W-:-:S02]  /*b66c0*/  IMAD.MOV.U32 R252, RZ, RZ, c[0x0][0x188] ;  /* 0x00006200fffc7624 */ /* 0x004fc400078e00ff */
[----:B------:R-:W-:Y:S02]  /*b66d0*/  IMAD.X R244, R244, 0x1, R0, P4 ;  /* 0x00000001f4f47824 */ /* 0x000fe400020e0600 */
[----:B------:R-:W-:Y:S01]  /*b66e0*/  IMAD.MOV.U32 R248, RZ, RZ, R245 ;  /* 0x000000fffff87224 */ /* 0x000fe200078e00f5 */
[-C--:B------:R-:W-:Y:S01]  /*b66f0*/  LOP3.LUT R137, R137, R136.reuse, RZ, 0x3c, !PT ;  /* 0x0000008889897212 */ /* 0x080fe200078e3cff */
[----:B------:R-:W-:Y:S01]  /*b6700*/  IMAD.SHL.U32 R252, R252, 0x80, RZ ;  /* 0x00000080fcfc7824 */ /* 0x000fe200078e00ff */
[----:B------:R-:W2:Y:S01]  /*b6710*/  LDL.LU R251, [R1+0x2cec] ;  /* 0x002cec0001fb7983 */ /* 0x000ea20000300800 */
[----:B------:R-:W-:Y:S02]  /*b6720*/  SEL R133, R133, RZ, !P0 ;  /* 0x000000ff85857207 */ /* 0x000fe40004000000 */
[----:B------:R-:W-:Y:S01]  /*b6730*/  LOP3.LUT R136, R137, R136, RZ, 0x3c, !PT ;  /* 0x0000008889887212 */ /* 0x000fe200078e3cff */
[----:B------:R-:W5:Y:S01]  /*b6740*/  LDL.LU R245, [R1+0x2cf0] ;  /* 0x002cf00001f57983 */ /* 0x000f620000300800 */
[----:B------:R-:W-:-:S02]  /*b6750*/  SHF.L.U32 R252, R252, 0x2, RZ ;  /* 0x00000002fcfc7819 */ /* 0x000fc400000006ff */
[----:B------:R-:W-:Y:S02]  /*b6760*/  LOP3.LUT R137, R137, R136, RZ, 0x3c, !PT ;  /* 0x0000008889897212 */ /* 0x000fe400078e3cff */
[----:B------:R-:W-:Y:S01]  /*b6770*/  ISETP.NE.U32.AND P1, PT, R133, RZ, PT ;  /* 0x000000ff8500720c */ /* 0x000fe20003f25070 */
[----:B------:R1:W-:Y:S01]  /*b6780*/  STL [R1+0x2d64], R186 ;  /* 0x002d64ba01007387 */ /* 0x0003e20000100800 */
[----:B------:R-:W2:Y:S03]  /*b6790*/  LDL.LU R133, [R1+0x2ce8] ;  /* 0x002ce80001857983 */ /* 0x000ea60000300800 */
[----:B------:R1:W-:Y:S01]  /*b67a0*/  LDGSTS.E [R132+0x8800], [R136.64], P2 ;  /* 0x0880000088847fae */ /* 0x0003e20009121844 */
[----:B------:R-:W-:Y:S01]  /*b67b0*/  STL [R1+0x2d5c], R244 ;  /* 0x002d5cf401007387 */ /* 0x000fe20000100800 */
[----:B-1----:R-:W-:Y:S02]  /*b67c0*/  MOV R136, R186 ;  /* 0x000000ba00887202 */ /* 0x002fe40000000f00 */
[----:B------:R-:W5:Y:S01]  /*b67d0*/  LDL.LU R186, [R1+0x35a4] ;  /* 0x0035a40001ba7983 */ /* 0x000f620000300800 */
[----:B------:R-:W-:Y:S01]  /*b67e0*/  IMAD.MOV.U32 R137, RZ, RZ, R246 ;  /* 0x000000ffff897224 */ /* 0x000fe200078e00f6 */
[----:B---3--:R-:W-:-:S05]  /*b67f0*/  IADD3 R250, P4, R250, R252, RZ ;  /* 0x000000fcfafa7210 */ /* 0x008fca0007f9e0ff */
[----:B------:R-:W-:Y:S01]  /*b6800*/  STL [R1+0x2d60], R250 ;  /* 0x002d60fa01007387 */ /* 0x000fe20000100800 */
[----:B------:R-:W-:Y:S02]  /*b6810*/  STL.64 [R1+0xd10], R240 ;  /* 0x000d10f001007387 */ /* 0x000fe40000100a00 */
[----:B------:R1:W-:Y:S02]  /*b6820*/  STL.64 [R1+0xd18], R242 ;  /* 0x000d18f201007387 */ /* 0x0003e40000100a00 */
[----:B------:R-:W3:Y:S01]  /*b6830*/  LDL.LU R246, [R1+0x2ce4] ;  /* 0x002ce40001f67983 */ /* 0x000ee20000300800 */
[----:B----4-:R-:W-:Y:S01]  /*b6840*/  IADD3.X R249, R249, R0, RZ, P4, !PT ;  /* 0x00000000f9f97210 */ /* 0x010fe200027fe4ff */
[----:B------:R-:W-:Y:S01]  /*b6850*/  IADD3 R247, P4, R247, R252, RZ ;  /* 0x000000fcf7f77210 */ /* 0x000fe20007f9e0ff */
[-C--:B------:R-:W-:Y:S01]  /*b6860*/  LOP3.LUT R137, R137, R136.reuse, RZ, 0x3c, !PT ;  /* 0x0000008889897212 */ /* 0x080fe200078e3cff */
[----:B------:R-:W-:Y:S03]  /*b6870*/  HMMA.1688.F32.TF32 R200, R168, R58, R200 ;  /* 0x0000003aa8c8723c */ /* 0x000fe600000810c8 */
[----:B------:R-:W-:Y:S01]  /*b6880*/  LOP3.LUT R136, R137, R136, RZ, 0x3c, !PT ;  /* 0x0000008889887212 */ /* 0x000fe200078e3cff */
[----:B-1----:R-:W-:-:S02]  /*b6890*/  IMAD.MOV.U32 R243, RZ, RZ, R244 ;  /* 0x000000fffff37224 */ /* 0x002fc400078e00f4 */
[----:B------:R-:W4:Y:S01]  /*b68a0*/  LDL.LU R244, [R1+0x2ce0] ;  /* 0x002ce00001f47983 */ /* 0x000f220000300800 */
[----:B------:R-:W-:Y:S02]  /*b68b0*/  STL [R1+0x2d54], R249 ;  /* 0x002d54f901007387 */ /* 0x000fe40000100800 */
[----:B------:R-:W-:Y:S02]  /*b68c0*/  STL [R1+0x2cf8], R247 ;  /* 0x002cf8f701007387 */ /* 0x000fe40000100800 */
[----:B------:R-:W4:Y:S01]  /*b68d0*/  LDL.LU R242, [R1+0x2cdc] ;  /* 0x002cdc0001f27983 */ /* 0x000f220000300800 */
[----:B------:R-:W4:Y:S01]  /*b68e0*/  LDL.LU R241, [R1+0x2cd4] ;  /* 0x002cd40001f17983 */ /* 0x000f220000300800 */
[----:B------:R-:W-:-:S05]  /*b68f0*/  LOP3.LUT R137, R137, R136, RZ, 0x3c, !PT ;  /* 0x0000008889897212 */ /* 0x000fca00078e3cff */
[----:B------:R1:W-:Y:S01]  /*b6900*/  LDGSTS.E [R132+0x8a00], [R136.64], P2 ;  /* 0x08a0000088847fae */ /* 0x0003e20009121844 */
[----:B--2---:R-:W-:Y:S01]  /*b6910*/  IADD3.X R251, R251, R0, RZ, P4, !PT ;  /* 0x00000000fbfb7210 */ /* 0x004fe200027fe4ff */
[----:B-----5:R-:W-:Y:S02]  /*b6920*/  IADD3 R245, P4, R245, R252, RZ ;  /* 0x000000fcf5f57210 */ /* 0x020fe40007f9e0ff */
[----:B-1----:R-:W-:Y:S02]  /*b6930*/  IMAD.MOV.U32 R136, RZ, RZ, R248 ;  /* 0x000000ffff887224 */ /* 0x002fe400078e00f8 */
[----:B------:R-:W-:-:S05]  /*b6940*/  IMAD.MOV.U32 R137, RZ, RZ, R243 ;  /* 0x000000ffff897224 */ /* 0x000fca00078e00f3 */
[----:B------:R1:W-:Y:S04]  /*b6950*/  LDGSTS.E [R132+0x8c00], [R136.64], P2 ;  /* 0x08c0000088847fae */ /* 0x0003e80009121844 */
[----:B------:R-:W-:Y:S01]  /*b6960*/  STL.64 [R1+0xd20], R200 ;  /* 0x000d20c801007387 */ /* 0x000fe20000100a00 */
[----:B------:R2:W-:Y:S02]  /*b6970*/  STL.64 [R1+0xd28], R202 ;  /* 0x000d28ca01007387 */ /* 0x0005e40000100a00 */
[----:B------:R-:W-:Y:S02]  /*b6980*/  STL [R1+0x2cec], R251 ;  /* 0x002cecfb01007387 */ /* 0x000fe40000100800 */
[----:B-1----:R-:W-:Y:S02]  /*b6990*/  IMAD.MOV.U32 R136, RZ, RZ, R250 ;  /* 0x000000ffff887224 */ /* 0x002fe400078e00fa */
[----:B------:R-:W-:-:S05]  /*b69a0*/  IMAD.MOV.U32 R137, RZ, RZ, R249 ;  /* 0x000000ffff897224 */ /* 0x000fca00078e00f9 */
[----:B------:R1:W-:Y:S01]  /*b69b0*/  LDGSTS.E [R132+0x8e00], [R136.64], P2 ;  /* 0x08e0000088847fae */ /* 0x0003e20009121844 */
[----:B------:R-:W-:-:S03]  /*b69c0*/  IADD3 R133, P2, R133, R252, RZ ;  /* 0x000000fc85857210 */ /* 0x000fc60007f5e0ff */
[----:B------:R-:W-:Y:S04]  /*b69d0*/  STL [R1+0x2cf0], R245 ;  /* 0x002cf0f501007387 */ /* 0x000fe80000100800 */
[----:B------:R-:W-:Y:S01]  /*b69e0*/  STL [R1+0x2ce8], R133 ;  /* 0x002ce88501007387 */ /* 0x000fe20000100800 */
[----:B---3--:R-:W-:-:S05]  /*b69f0*/  IADD3.X R246, R246, R0, RZ, P4, !PT ;  /* 0x00000000f6f67210 */ /* 0x008fca00027fe4ff */
[----:B------:R-:W-:Y:S01]  /*b6a00*/  STL [R1+0x2ce4], R246 ;  /* 0x002ce4f601007387 */ /* 0x000fe20000100800 */
[----:B------:R-:W3:Y:S01]  /*b6a10*/  LDL.LU R240, [R1+0x2c78] ;  /* 0x002c780001f07983 */ /* 0x000ee20000300800 */
[----:B--2---:R-:W-:Y:S01]  /*b6a20*/  HMMA.1688.F32.TF32 R200, R168, R54, R204 ;  /* 0x00000036a8c8723c */ /* 0x004fe200000810cc */
[----:B----4-:R-:W-:Y:S02]  /*b6a30*/  IADD3 R244, P4, R244, R252, RZ ;  /* 0x000000fcf4f47210 */ /* 0x010fe40007f9e0ff */
[-C--:B------:R-:W-:Y:S02]  /*b6a40*/  IADD3.X R242, R242, R0.reuse, RZ, P2, !PT ;  /* 0x00000000f2f27210 */ /* 0x080fe400017fe4ff */
[----:B------:R-:W-:-:S03]  /*b6a50*/  IADD3.X R241, R241, R0, RZ, P4, !PT ;  /* 0x00000000f1f17210 */ /* 0x000fc600027fe4ff */
[C---:B------:R-:W-:Y:S11]  /*b6a60*/  HMMA.1688.F32.TF32 R208, R168.reuse, R50, R208 ;  /* 0x00000032a8d0723c */ /* 0x040ff600000810d0 */
[----:B------:R-:W-:Y:S04]  /*b6a70*/  @!UPT UIADD3 URZ, URZ, URZ, URZ ;  /* 0x0000003f3f3ff290 */ /* 0x000fe8000fffe03f */
[----:B------:R2:W-:Y:S01]  /*b6a80*/  STL.64 [R1+0xd30], R200 ;  /* 0x000d30c801007387 */ /* 0x0005e20000100a00 */
[----:B------:R4:W-:Y:S03]  /*b6a90*/  STL.64 [R1+0xd38], R202 ;  /* 0x000d38ca01007387 */ /* 0x0009e60000100a00 */
[----:B--2---:R-:W2:Y:S01]  /*b6aa0*/  LDL.LU R200, [R1+0x2c70] ;  /* 0x002c700001c87983 */ /* 0x004ea20000300800 */
[----:B------:R-:W-:Y:S02]  /*b6ab0*/  STL [R1+0x2ce0], R244 ;  /* 0x002ce0f401007387 */ /* 0x000fe40000100800 */
[----:B------:R-:W-:Y:S02]  /*b6ac0*/  STL [R1+0x2cdc], R242 ;  /* 0x002cdcf201007387 */ /* 0x000fe40000100800 */
[----:B----4-:R-:W4:Y:S01]  /*b6ad0*/  LDL.LU R202, [R1+0x2c68] ;  /* 0x002c680001ca7983 */ /* 0x010f220000300800 */
[----:B------:R-:W-:Y:S01]  /*b6ae0*/  STL [R1+0x2cd4], R241 ;  /* 0x002cd4f101007387 */ /* 0x000fe20000100800 */
[----:B------:R-:W5:Y:S02]  /*b6af0*/  LDL.LU R207, [R1+0x2c6c] ;  /* 0x002c6c0001cf7983 */ /* 0x000f640000300800 */
[----:B------:R-:W2:Y:S02]  /*b6b00*/  LDL.LU R204, [R1+0x2c64] ;  /* 0x002c640001cc7983 */ /* 0x000ea40000300800 */
[----:B------:R-:W-:Y:S01]  /*b6b10*/  STL.64 [R1+0xd40], R208 ;  /* 0x000d40d001007387 */ /* 0x000fe20000100a00 */
[----:B------:R1:W-:Y:S01]  /*b6b20*/  STL.64 [R1+0xd48], R210 ;  /* 0x000d48d201007387 */ /* 0x0003e20000100a00 */
[----:B------:R-:W2:Y:S02]  /*b6b30*/  LDL.LU R203, [R1+0x2c60] ;  /* 0x002c600001cb7983 */ /* 0x000ea40000300800 */
[----:B------:R-:W2:Y:S01]  /*b6b40*/  LDL.LU R206, [R1+0x2c5c] ;  /* 0x002c5c0001ce7983 */ /* 0x000ea20000300800 */
[----:B-1----:R-:W-:Y:S01]  /*b6b50*/  HMMA.1688.F32.TF32 R208, R168, R46, R212 ;  /* 0x0000002ea8d0723c */ /* 0x002fe200000810d4 */
[----:B---3--:R-:W-:-:S05]  /*b6b60*/  IADD3 R240, P4, R240, R252, RZ ;  /* 0x000000fcf0f07210 */ /* 0x008fca0007f9e0ff */
[----:B------:R-:W-:Y:S01]  /*b6b70*/  STL [R1+0x2c78], R240 ;  /* 0x002c78f001007387 */ /* 0x000fe20000100800 */
[----:B------:R-:W3:Y:S11]  /*b6b80*/  LDL.LU R205, [R1+0x2c54] ;  /* 0x002c540001cd7983 */ /* 0x000ef60000300800 */
[----:B------:R-:W-:Y:S05]  /*b6b90*/  @!UPT UIADD3 URZ, URZ, URZ, URZ ;  /* 0x0000003f3f3ff290 */ /* 0x000fea000fffe03f */
[----:B------:R-:W-:Y:S02]  /*b6ba0*/  STL.64 [R1+0xd60], R208 ;  /* 0x000d60d001007387 */ /* 0x000fe40000100a00 */
[----:B------:R-:W-:Y:S02]  /*b6bb0*/  IMAD.MOV.U32 R136, RZ, RZ, R247 ;  /* 0x000000ffff887224 */ /* 0x000fe400078e00f7 */
[----:B------:R-:W-:Y:S01]  /*b6bc0*/  IMAD.MOV.U32 R137, RZ, RZ, R251 ;  /* 0x000000ffff897224 */ /* 0x000fe200078e00fb */
[----:B------:R1:W-:Y:S04]  /*b6bd0*/  STL.64 [R1+0xd68], R210 ;  /* 0x000d68d201007387 */ /* 0x0003e80000100a00 */
[----:B------:R1:W-:Y:S02]  /*b6be0*/  LDGSTS.E [R132+0xa800], [R136.64], P3 ;  /* 0x0a80000088847fae */ /* 0x0003e40009921844 */
[----:B-1----:R-:W-:Y:S01]  /*b6bf0*/  HMMA.1688.F32.TF32 R208, R168, R42, R216 ;  /* 0x0000002aa8d0723c */ /* 0x002fe200000810d8 */
[----:B------:R-:W-:Y:S01]  /*b6c00*/  ISETP.GT.AND P2, PT, R3, 0x21, PT ;  /* 0x000000210300780c */ /* 0x000fe20003f44270 */
[----:B------:R-:W-:-:S02]  /*b6c10*/  IMAD.MOV.U32 R136, RZ, RZ, R245 ;  /* 0x000000ffff887224 */ /* 0x000fc400078e00f5 */
[----:B------:R-:W-:-:S05]  /*b6c20*/  IMAD.MOV.U32 R137, RZ, RZ, R246 ;  /* 0x000000ffff897224 */ /* 0x000fca00078e00f6 */
[----:B------:R1:W-:Y:S02]  /*b6c30*/  LDGSTS.E [R132+0xaa00], [R136.64], P3 ;  /* 0x0aa0000088847fae */ /* 0x0003e40009921844 */
[----:B-1----:R-:W-:Y:S01]  /*b6c40*/  IMAD.MOV.U32 R136, RZ, RZ, R133 ;  /* 0x000000ffff887224 */ /* 0x002fe200078e0085 */
[----:B------:R-:W-:Y:S01]  /*b6c50*/  SEL R133, RZ, 0x4, !P2 ;  /* 0x00000004ff857807 */ /* 0x000fe20005000000 */
[-C--:B--2---:R-:W-:Y:S02]  /*b6c60*/  IADD3 R200, P2, R200, R252.reuse, RZ ;  /* 0x000000fcc8c87210 */ /* 0x084fe40007f5e0ff */
[----:B-----5:R-:W-:Y:S01]  /*b6c70*/  IMAD.X R207, R207, 0x1, R0, P4 ;  /* 0x00000001cfcf7824 */ /* 0x020fe200020e0600 */
[----:B----4-:R-:W-:Y:S02]  /*b6c80*/  IADD3 R202, P4, R202, R252, RZ ;  /* 0x000000fccaca7210 */ /* 0x010fe40007f9e0ff */
[----:B------:R-:W-:Y:S01]  /*b6c90*/  IADD3.X R204, R204, R0, RZ, P2, !PT ;  /* 0x00000000cccc7210 */ /* 0x000fe200017fe4ff */
[----:B------:R-:W-:Y:S01]  /*b6ca0*/  STL [R1+0x2c70], R200 ;  /* 0x002c70c801007387 */ /* 0x000fe20000100800 */
[----:B------:R-:W-:Y:S02]  /*b6cb0*/  STL [R1+0x2c6c], R207 ;  /* 0x002c6ccf01007387 */ /* 0x000fe40000100800 */
[----:B------:R-:W-:-:S02]  /*b6cc0*/  IMAD.MOV.U32 R137, RZ, RZ, R242 ;  /* 0x000000ffff897224 */ /* 0x000fc400078e00f2 */
[----:B------:R-:W-:Y:S01]  /*b6cd0*/  STL [R1+0x2c68], R202 ;  /* 0x002c68ca01007387 */ /* 0x000fe20000100800 */
[----:B------:R-:W-:Y:S01]  /*b6ce0*/  STL [R1+0x2c64], R204 ;  /* 0x002c64cc01007387 */ /* 0x000fe20000100800 */
[----:B------:R-:W-:Y:S02]  /*b6cf0*/  STL.64 [R1+0xd50], R208 ;  /* 0x000d50d001007387 */ /* 0x000fe40000100a00 */
[----:B------:R1:W-:Y:S01]  /*b6d00*/  STL.64 [R1+0xd58], R210 ;  /* 0x000d58d201007387 */ /* 0x0003e20000100a00 */
[----:B------:R2:W-:Y:S01]  /*b6d10*/  LDGSTS.E [R132+0xac00], [R136.64], P3 ;  /* 0x0ac0000088847fae */ /* 0x0005e20009921844 */
[----:B------:R-:W4:Y:S01]  /*b6d20*/  LDL.LU R201, [R1+0x2bf8] ;  /* 0x002bf80001c97983 */ /* 0x000f220000300800 */
[----:B-1----:R-:W-:Y:S01]  /*b6d30*/  HMMA.1688.F32.TF32 R208, R168, R38, R220 ;  /* 0x00000026a8d0723c */ /* 0x002fe200000810dc */
[----:B--2---:R-:W-:Y:S01]  /*b6d40*/  MOV R136, R244 ;  /* 0x000000f400887202 */ /* 0x004fe20000000f00 */
[----:B------:R-:W-:Y:S01]  /*b6d50*/  IMAD.MOV.U32 R137, RZ, RZ, R241 ;  /* 0x000000ffff897224 */ /* 0x000fe200078e00f1 */
[----:B------:R-:W-:-:S04]  /*b6d60*/  SEL R133, R133, RZ, !P0 ;  /* 0x000000ff85857207 */ /* 0x000fc80004000000 */
[----:B------:R1:W-:Y:S01]  /*b6d70*/  LDGSTS.E [R132+0xae00], [R136.64], P3 ;  /* 0x0ae0000088847fae */ /* 0x0003e20009921844 */
[----:B------:R-:W-:Y:S02]  /*b6d80*/  ISETP.GT.AND P3, PT, R3, 0x25, PT ;  /* 0x000000250300780c */ /* 0x000fe40003f64270 */
[----:B------:R-:W-:Y:S01]  /*b6d90*/  IADD3 R203, P6, R203, R252, RZ ;  /* 0x000000fccbcb7210 */ /* 0x000fe20007fde0ff */
[----:B------:R-:W-:Y:S01]  /*b6da0*/  IMAD.X R206, R206, 0x1, R0, P4 ;  /* 0x00000001cece7824 */ /* 0x000fe200020e0600 */
[----:B-1----:R-:W-:Y:S01]  /*b6db0*/  SEL R136, RZ, 0x4, !P3 ;  /* 0x00000004ff887807 */ /* 0x002fe20005800000 */
[----:B------:R-:W-:Y:S01]  /*b6dc0*/  ISETP.NE.U32.AND P3, PT, R133, RZ, PT ;  /* 0x000000ff8500720c */ /* 0x000fe20003f65070 */
[----:B------:R-:W-:Y:S02]  /*b6dd0*/  MOV R137, R207 ;  /* 0x000000cf00897202 */ /* 0x000fe40000000f00 */
[----:B------:R-:W-:Y:S01]  /*b6de0*/  SEL R133, R136, RZ, !P0 ;  /* 0x000000ff88857207 */ /* 0x000fe20004000000 */
[----:B------:R-:W-:Y:S01]  /*b6df0*/  IMAD.MOV.U32 R136, RZ, RZ, R240 ;  /* 0x000000ffff887224 */ /* 0x000fe200078e00f0 */
[----:B------:R-:W-:Y:S01]  /*b6e00*/  STL [R1+0x2c60], R203 ;  /* 0x002c60cb01007387 */ /* 0x000fe20000100800 */
[----:B------:R-:W-:Y:S03]  /*b6e10*/  STL [R1+0x2c5c], R206 ;  /* 0x002c5cce01007387 */ /* 0x000fe60000100800 */
[----:B------:R1:W-:Y:S02]  /*b6e20*/  LDGSTS.E [R132+0xc800], [R136.64], P5 ;  /* 0x0c80000088847fae */ /* 0x0003e4000a921844 */
[----:B-1----:R-:W-:Y:S01]  /*b6e30*/  IMAD.MOV.U32 R136, RZ, RZ, R200 ;  /* 0x000000ffff887224 */ /* 0x002fe200078e00c8 */
[----:B------:R-:W-:-:S05]  /*b6e40*/  MOV R137, R204 ;  /* 0x000000cc00897202 */ /* 0x000fca0000000f00 */
[----:B------:R1:W-:Y:S02]  /*b6e50*/  LDGSTS.E [R132+0xca00], [R136.64], P5 ;  /* 0x0ca0000088847fae */ /* 0x0003e4000a921844 */
[----:B-1----:R-:W-:Y:S02]  /*b6e60*/  IMAD.MOV.U32 R136, RZ, RZ, R202 ;  /* 0x000000ffff887224 */ /* 0x002fe400078e00ca */
[----:B---3--:R-:W-:-:S05]  /*b6e70*/  IMAD.X R205, R205, 0x1, R0, P6 ;  /* 0x00000001cdcd7824 */ /* 0x008fca00030e0600 */
[----:B------:R-:W-:Y:S01]  /*b6e80*/  STL [R1+0x2c54], R205 ;  /* 0x002c54cd01007387 */ /* 0x000fe20000100800 */
[----:B------:R1:W-:Y:S02]  /*b6e90*/  STL.64 [R1+0xc90], R208 ;  /* 0x000c90d001007387 */ /* 0x0003e40000100a00 */
[----:B------:R2:W-:Y:S02]  /*b6ea0*/  STL.64 [R1+0xc98], R210 ;  /* 0x000c98d201007387 */ /* 0x0005e40000100a00 */
[----:B------:R-:W3:Y:S01]  /*b6eb0*/  LDL.LU R204, [R1+0x2bec] ;  /* 0x002bec0001cc7983 */ /* 0x000ee20000300800 */
[----:B------:R-:W5:Y:S04]  /*b6ec0*/  LDL.LU R200, [R1+0x2bf0] ;  /* 0x002bf00001c87983 */ /* 0x000f680000300800 */
[----:B-1----:R-:W3:Y:S01]  /*b6ed0*/  LDL.LU R209, [R1+0x2be8] ;  /* 0x002be80001d17983 */ /* 0x002ee20000300800 */
[----:B------:R-:W3:Y:S02]  /*b6ee0*/  LDL.LU R202, [R1+0x2be4] ;  /* 0x002be40001ca7983 */ /* 0x000ee40000300800 */
[----:B--2---:R-:W2:Y:S02]  /*b6ef0*/  LDL.LU R210, [R1+0x2bdc] ;  /* 0x002bdc0001d27983 */ /* 0x004ea40000300800 */
[----:B------:R-:W2:Y:S01]  /*b6f00*/  LDL.LU R207, [R1+0x2be0] ;  /* 0x002be00001cf7983 */ /* 0x000ea20000300800 */
[----:B------:R-:W-:Y:S01]  /*b6f10*/  HMMA.1688.F32.TF32 R212, R168, R34, R224 ;  /* 0x00000022a8d4723c */ /* 0x000fe200000810e0 */
[----:B------:R-:W-:-:S02]  /*b6f20*/  ISETP.GT.AND P4, PT, R3, 0x29, PT ;  /* 0x000000290300780c */ /* 0x000fc40003f84270 */
[----:B------:R-:W-:Y:S01]  /*b6f30*/  ISETP.NE.U32.AND P2, PT, R133, RZ, PT ;  /* 0x000000ff8500720c */ /* 0x000fe20003f45070 */
[----:B------:R-:W-:Y:S01]  /*b6f40*/  IMAD.MOV.U32 R137, RZ, RZ, R206 ;  /* 0x000000ffff897224 */ /* 0x000fe200078e00ce */
[----:B------:R-:W2:Y:S01]  /*b6f50*/  LDL.LU R208, [R1+0x2bd4] ;  /* 0x002bd40001d07983 */ /* 0x000ea20000300800 */
[----:B------:R-:W-:Y:S01]  /*b6f60*/  SEL R133, RZ, 0x4, !P4 ;  /* 0x00000004ff857807 */ /* 0x000fe20006000000 */
[----:B------:R-:W2:Y:S02]  /*b6f70*/  LDL.LU R206, [R1+0x2b6c] ;  /* 0x002b6c0001ce7983 */ /* 0x000ea40000300800 */
[----:B------:R1:W-:Y:S02]  /*b6f80*/  LDGSTS.E [R132+0xcc00], [R136.64], P5 ;  /* 0x0cc0000088847fae */ /* 0x0003e4000a921844 */
[----:B-1----:R-:W-:Y:S01]  /*b6f90*/  IMAD.MOV.U32 R137, RZ, RZ, R205 ;  /* 0x000000ffff897224 */ /* 0x002fe200078e00cd */
[----:B------:R-:W-:-:S05]  /*b6fa0*/  MOV R136, R203 ;  /* 0x000000cb00887202 */ /* 0x000fca0000000f00 */
[----:B------:R1:W-:Y:S01]  /*b6fb0*/  LDGSTS.E [R132+0xce00], [R136.64], P5 ;  /* 0x0ce0000088847fae */ /* 0x0003e2000a921844 */
[----:B----4-:R-:W-:-:S05]  /*b6fc0*/  IADD3 R201, P4, R201, R252, RZ ;  /* 0x000000fcc9c97210 */ /* 0x010fca0007f9e0ff */
[----:B------:R-:W-:Y:S01]  /*b6fd0*/  STL [R1+0x2bf8], R201 ;  /* 0x002bf8c901007387 */ /* 0x000fe20000100800 */
[----:B------:R-:W4:Y:S02]  /*b6fe0*/  LDL.LU R205, [R1+0x2b78] ;  /* 0x002b780001cd7983 */ /* 0x000f240000300800 */
[----:B------:R-:W4:Y:S02]  /*b6ff0*/  LDL.LU R203, [R1+0x2b70] ;  /* 0x002b700001cb7983 */ /* 0x000f240000300800 */
[----:B------:R-:W-:Y:S01]  /*b7000*/  STL.64 [R1+0xac0], R212 ;  /* 0x000ac0d401007387 */ /* 0x000fe20000100a00 */
[----:B------:R1:W-:Y:S02]  /*b7010*/  STL.64 [R1+0xac8], R214 ;  /* 0x000ac8d601007387 */ /* 0x0003e40000100a00 */
[----:B-1----:R-:W-:Y:S01]  /*b7020*/  HMMA.1688.F32.TF32 R212, R168, R30, R228 ;  /* 0x0000001ea8d4723c */ /* 0x002fe200000810e4 */
[----:B------:R-:W-:Y:S01]  /*b7030*/  SEL R133, R133, RZ, !P0 ;  /* 0x000000ff85857207 */ /* 0x000fe20004000000 */
[----:B------:R-:W-:Y:S01]  /*b7040*/  IMAD.MOV.U32 R136, RZ, RZ, R201 ;  /* 0x000000ffff887224 */ /* 0x000fe200078e00c9 */
[----:B-----5:R-:W-:Y:S01]  /*b7050*/  IADD3 R200, P5, R200, R252, RZ ;  /* 0x000000fcc8c87210 */ /* 0x020fe20007fbe0ff */
[----:B---3--:R-:W-:-:S04]  /*b7060*/  IMAD.X R204, R204, 0x1, R0, P4 ;  /* 0x00000001cccc7824 */ /* 0x008fc800020e0600 */
[----:B------:R-:W-:Y:S01]  /*b7070*/  STL [R1+0x2bf0], R200 ;  /* 0x002bf0c801007387 */ /* 0x000fe20000100800 */
[----:B------:R-:W-:Y:S02]  /*b7080*/  IADD3 R209, P6, R209, R252, RZ ;  /* 0x000000fcd1d17210 */ /* 0x000fe40007fde0ff */
[----:B------:R-:W-:Y:S01]  /*b7090*/  IADD3.X R202, R202, R0, RZ, P5, !PT ;  /* 0x00000000caca7210 */ /* 0x000fe20002ffe4ff */
[----:B------:R1:W-:Y:S02]  /*b70a0*/  STL [R1+0x2bec], R204 ;  /* 0x002beccc01007387 */ /* 0x0003e40000100800 */
[----:B------:R-:W-:Y:S02]  /*b70b0*/  STL [R1+0x2be8], R209 ;  /* 0x002be8d101007387 */ /* 0x000fe40000100800 */
[----:B--2---:R-:W-:Y:S01]  /*b70c0*/  IMAD.X R210, R210, 0x1, R0, P6 ;  /* 0x00000001d2d27824 */ /* 0x004fe200030e0600 */
[----:B------:R2:W-:Y:S06]  /*b70d0*/  STL [R1+0x2be4], R202 ;  /* 0x002be4ca01007387 */ /* 0x0005ec0000100800 */
[----:B------:R-:W-:Y:S01]  /*b70e0*/  STL.64 [R1+0xa60], R212 ;  /* 0x000a60d401007387 */ /* 0x000fe20000100a00 */
[----:B------:R-:W-:Y:S01]  /*b70f0*/  IADD3 R207, P5, R207, R252, RZ ;  /* 0x000000fccfcf7210 */ /* 0x000fe20007fbe0ff */
[----:B------:R3:W-:Y:S01]  /*b7100*/  STL.64 [R1+0xa68], R214 ;  /* 0x000a68d601007387 */ /* 0x0007e20000100a00 */
[----:B------:R-:W-:Y:S01]  /*b7110*/  MOV R137, R204 ;  /* 0x000000cc00897202 */ /* 0x000fe20000000f00 */
[----:B------:R-:W5:Y:S01]  /*b7120*/  LDL.LU R201, [R1+0x2b68] ;  /* 0x002b680001c97983 */ /* 0x000f620000300800 */
[----:B------:R-:W-:Y:S01]  /*b7130*/  ISETP.NE.U32.AND P4, PT, R133, RZ, PT ;  /* 0x000000ff8500720c */ /* 0x000fe20003f85070 */
[----:B------:R-:W-:Y:S02]  /*b7140*/  STL [R1+0x2bdc], R210 ;  /* 0x002bdcd201007387 */ /* 0x000fe40000100800 */
[----:B------:R-:W5:Y:S01]  /*b7150*/  LDL.LU R133, [R1+0x2b60] ;  /* 0x002b600001857983 */ /* 0x000f620000300800 */
[----:B------:R-:W-:Y:S04]  /*b7160*/  STL [R1+0x2be0], R207 ;  /* 0x002be0cf01007387 */ /* 0x000fe80000100800 */
[----:B------:R2:W-:Y:S01]  /*b7170*/  LDGSTS.E [R132+0xe800], [R136.64], P1 ;  /* 0x0e80000088847fae */ /* 0x0005e20008921844 */
[----:B-1----:R-:W5:Y:S02]  /*b7180*/  LDL.LU R204, [R1+0x2b64] ;  /* 0x002b640001cc7983 */ /* 0x002f640000300800 */
[----:B--2---:R-:W-:-:S02]  /*b7190*/  IMAD.MOV.U32 R137, RZ, RZ, R202 ;  /* 0x000000ffff897224 */ /* 0x004fc400078e00ca */
[----:B------:R-:W2:Y:S01]  /*b71a0*/  LDL.LU R202, [R1+0x2b5c] ;  /* 0x002b5c0001ca7983 */ /* 0x000ea20000300800 */
[----:B------:R-:W-:Y:S02]  /*b71b0*/  IMAD.MOV.U32 R136, RZ, RZ, R200 ;  /* 0x000000ffff887224 */ /* 0x000fe400078e00c8 */
[----:B------:R-:W2:Y:S01]  /*b71c0*/  LDL.LU R200, [R1+0x2b54] ;  /* 0x002b540001c87983 */ /* 0x000ea20000300800 */
[----:B---3--:R-:W-:Y:S01]  /*b71d0*/  HMMA.1688.F32.TF32 R212, R168, R26, R232 ;  /* 0x0000001aa8d4723c */ /* 0x008fe200000810e8 */
[----:B------:R-:W-:Y:S01]  /*b71e0*/  IADD3.X R208, R208, R0, RZ, P5, !PT ;  /* 0x00000000d0d07210 */ /* 0x000fe20002ffe4ff */
[----:B------:R1:W-:Y:S02]  /*b71f0*/  LDGSTS.E [R132+0xea00], [R136.64], P1 ;  /* 0x0ea0000088847fae */ /* 0x0003e40008921844 */
[----:B-1----:R-:W-:Y:S02]  /*b7200*/  IMAD.MOV.U32 R136, RZ, RZ, R209 ;  /* 0x000000ffff887224 */ /* 0x002fe400078e00d1 */
[----:B------:R-:W-:-:S05]  /*b7210*/  IMAD.MOV.U32 R137, RZ, RZ, R210 ;  /* 0x000000ffff897224 */ /* 0x000fca00078e00d2 */
[----:B------:R1:W-:Y:S11]  /*b7220*/  LDGSTS.E [R132+0xec00], [R136.64], P1 ;  /* 0x0ec0000088847fae */ /* 0x0003f60008921844 */
[----:B------:R-:W-:Y:S01]  /*b7230*/  @!UPT UIADD3 URZ, URZ, URZ, URZ ;  /* 0x0000003f3f3ff290 */ /* 0x000fe2000fffe03f */
[----:B------:R-:W-:Y:S01]  /*b7240*/  STL.64 [R1+0x820], R212 ;  /* 0x000820d401007387 */ /* 0x000fe20000100a00 */
[----:B------:R-:W-:Y:S02]  /*b7250*/  STL.64 [R1+0x828], R214 ;  /* 0x000828d601007387 */ /* 0x000fe40000100a00 */
[----:B------:R3:W-:Y:S01]  /*b7260*/  STL [R1+0x2bd4], R208 ;  /* 0x002bd4d001007387 */ /* 0x0007e20000100800 */
[----:B------:R-:W-:Y:S01]  /*b7270*/  HMMA.1688.F32.TF32 R160, R168, R18, R160 ;  /* 0x00000012a8a0723c */ /* 0x000fe200000810a0 */
[----:B-1----:R-:W-:-:S07]  /*b7280*/  IMAD.MOV.U32 R137, RZ, RZ, R208 ;  /* 0x000000ffff897224 */ /* 0x002fce00078e00d0 */
[----:B---3--:R-:W-:Y:S01]  /*b7290*/  HMMA.1688.F32.TF32 R208, R168, R22, R236 ;  /* 0x00000016a8d0723c */ /* 0x008fe200000810ec */
[----:B------:R-:W-:Y:S02]  /*b72a0*/  MOV R136, R207 ;  /* 0x000000cf00887202 */ /* 0x000fe40000000f00 */
[----:B----4-:R-:W-:-:S03]  /*b72b0*/  IADD3 R205, P5, R205, R252, RZ ;  /* 0x000000fccdcd7210 */ /* 0x010fc60007fbe0ff */
[----:B------:R1:W-:Y:S01]  /*b72c0*/  LDGSTS.E [R132+0xee00], [R136.64], P1 ;  /* 0x0ee0000088847fae */ /* 0x0003e20008921844 */
[-C--:B------:R-:W-:Y:S01]  /*b72d0*/  IADD3 R203, P1, R203, R252.reuse, RZ ;  /* 0x000000fccbcb7210 */ /* 0x080fe20007f3e0ff */
[----:B------:R-:W-:Y:S02]  /*b72e0*/  IMAD.X R206, R206, 0x1, R0, P5 ;  /* 0x00000001cece7824 */ /* 0x000fe400028e0600 */
[----:B------:R3:W-:Y:S02]  /*b72f0*/  STL [R1+0x2b78], R205 ;  /* 0x002b78cd01007387 */ /* 0x0007e40000100800 */
[----:B------:R-:W-:Y:S11]  /*b7300*/  STL [R1+0x2b70], R203 ;  /* 0x002b70cb01007387 */ /* 0x000ff60000100800 */
[----:B------:R-:W-:Y:S01]  /*b7310*/  STL.64 [R1+0x740], R208 ;  /* 0x000740d001007387 */ /* 0x000fe20000100a00 */
[----:B------:R-:W-:Y:S02]  /*b7320*/  STL.64 [R1+0x748], R210 ;  /* 0x000748d201007387 */ /* 0x000fe40000100a00 */
[----:B------:R-:W-:Y:S02]  /*b7330*/  STL [R1+0x2b6c], R206 ;  /* 0x002b6cce01007387 */ /* 0x000fe40000100800 */
[----:B-1----:R-:W-:Y:S01]  /*b7340*/  IMAD.MOV.U32 R136, RZ, RZ, R205 ;  /* 0x000000ffff887224 */ /* 0x002fe200078e00cd */
[----:B-----5:R-:W-:-:S02]  /*b7350*/  IADD3 R201, P5, R201, R252, RZ ;  /* 0x000000fcc9c97210 */ /* 0x020fc40007fbe0ff */
[----:B------:R-:W-:Y:S01]  /*b7360*/  IADD3.X R204, R204, R0, RZ, P1, !PT ;  /* 0x00000000cccc7210 */ /* 0x000fe20000ffe4ff */
[----:B------:R-:W-:Y:S02]  /*b7370*/  IADD3 R133, P1, R133, R252, RZ ;  /* 0x000000fc85857210 */ /* 0x000fe40007f3e0ff */
[----:B------:R-:W-:Y:S02]  /*b7380*/  STL [R1+0x2b68], R201 ;  /* 0x002b68c901007387 */ /* 0x000fe40000100800 */
[----:B------:R-:W-:Y:S02]  /*b7390*/  STL [R1+0x2b64], R204 ;  /* 0x002b64cc01007387 */ /* 0x000fe40000100800 */
[----:B------:R-:W-:Y:S01]  /*b73a0*/  STL [R1+0x2b60], R133 ;  /* 0x002b608501007387 */ /* 0x000fe20000100800 */
[----:B--2---:R-:W-:Y:S01]  /*b73b0*/  IADD3.X R202, R202, R0, RZ, P5, !PT ;  /* 0x00000000caca7210 */ /* 0x004fe20002ffe4ff */
[----:B------:R-:W-:-:S04]  /*b73c0*/  IMAD.X R200, R200, 0x1, R0, P1 ;  /* 0x00000001c8c87824 */ /* 0x000fc800008e0600 */
[----:B------:R-:W-:Y:S01]  /*b73d0*/  STL [R1+0x2b5c], R202 ;  /* 0x002b5cca01007387 */ /* 0x000fe20000100800 */
[----:B------:R-:W-:Y:S02]  /*b73e0*/  STL.64 [R1+0x730], R160 ;  /* 0x000730a001007387 */ /* 0x000fe40000100a00 */
[----:B------:R1:W-:Y:S02]  /*b73f0*/  STL.64 [R1+0x738], R162 ;  /* 0x000738a201007387 */ /* 0x0003e40000100a00 */
[----:B------:R-:W2:Y:S01]  /*b7400*/  LDL.LU R207, [R1+0x2af8] ;  /* 0x002af80001cf7983 */ /* 0x000ea20000300800 */
[----:B------:R4:W-:Y:S01]  /*b7410*/  STL [R1+0x2b54], R200 ;  /* 0x002b54c801007387 */ /* 0x0009e20000100800 */
[----:B---3--:R-:W3:Y:S03]  /*b7420*/  LDL.LU R205, [R1+0x2af0] ;  /* 0x002af00001cd7983 */ /* 0x008ee60000300800 */
[----:B-1----:R-:W5:Y:S01]  /*b7430*/  LDL.LU R162, [R1+0x2ae8] ;  /* 0x002ae80001a27983 */ /* 0x002f620000300800 */
[----:B------:R-:W-:Y:S01]  /*b7440*/  IMAD.MOV.U32 R137, RZ, RZ, R206 ;  /* 0x000000ffff897224 */ /* 0x000fe200078e00ce */
[----:B------:R-:W-:Y:S01]  /*b7450*/  HMMA.1688.F32.TF32 R192, R168, R14, R192 ;  /* 0x0000000ea8c0723c */ /* 0x000fe200000810c0 */
[----:B------:R-:W5:Y:S03]  /*b7460*/  LDL.LU R160, [R1+0x2ae0] ;  /* 0x002ae00001a07983 */ /* 0x000f660000300800 */
[----:B------:R1:W-:Y:S02]  /*b7470*/  LDGSTS.E [R132+0x10800], [R136.64], P3 ;  /* 0x1080000088847fae */ /* 0x0003e40009921844 */
[----:B-1----:R-:W-:Y:S01]  /*b7480*/  IMAD.MOV.U32 R136, RZ, RZ, R203 ;  /* 0x000000ffff887224 */ /* 0x002fe200078e00cb */
[----:B------:R-:W-:-:S05]  /*b7490*/  MOV R137, R204 ;  /* 0x000000cc00897202 */ /* 0x000fca0000000f00 */
[----:B------:R1:W-:Y:S02]  /*b74a0*/  LDGSTS.E [R132+0x10a00], [R136.64], P3 ;  /* 0x10a0000088847fae */ /* 0x0003e40009921844 */
[----:B-1----:R-:W-:Y:S02]  /*b74b0*/  IMAD.MOV.U32 R136, RZ, RZ, R201 ;  /* 0x000000ffff887224 */ /* 0x002fe400078e00c9 */
[----:B------:R-:W-:-:S05]  /*b74c0*/  IMAD.MOV.U32 R137, RZ, RZ, R202 ;  /* 0x000000ffff897224 */ /* 0x000fca00078e00ca */
[----:B------:R1:W-:Y:S02]  /*b74d0*/  LDGSTS.E [R132+0x10c00], [R136.64], P3 ;  /* 0x10c0000088847fae */ /* 0x0003e40009921844 */
[----:B-1----:R-:W-:Y:S01]  /*b74e0*/  MOV R136, R133 ;  /* 0x0000008500887202 */ /* 0x002fe20000000f00 */
[----:B------:R-:W-:-:S05]  /*b74f0*/  IMAD.MOV.U32 R137, RZ, RZ, R200 ;  /* 0x000000ffff897224 */ /* 0x000fca00078e00c8 */
[----:B------:R1:W-:Y:S01]  /*b7500*/  LDGSTS.E [R132+0x10e00], [R136.64], P3 ;  /* 0x10e0000088847fae */ /* 0x0003e20009921844 */
[----:B------:R-:W-:Y:S01]  /*b7510*/  HMMA.1688.F32.TF32 R196, R168, R10, R196 ;  /* 0x0000000aa8c4723c */ /* 0x000fe200000810c4 */
[----:B------:R-:W-:Y:S02]  /*b7520*/  IMAD.MOV.U32 R246, RZ, RZ, R174 ;  /* 0x000000fffff67224 */ /* 0x000fe400078e00ae */
[----:B-1----:R-:W5:Y:S01]  /*b7530*/  LDL.LU R137, [R1+0x2aec] ;  /* 0x002aec0001897983 */ /* 0x002f620000300800 */
[----:B------:R-:W5:Y:S02]  /*b7540*/  LDL.LU R206, [R1+0x2ae4] ;  /* 0x002ae40001ce7983 */ /* 0x000f640000300800 */
[----:B------:R-:W-:Y:S02]  /*b7550*/  STL.64 [R1+0x700], R192 ;  /* 0x000700c001007387 */ /* 0x000fe40000100a00 */
[----:B------:R1:W-:Y:S01]  /*b7560*/  STL.64 [R1+0x708], R194 ;  /* 0x000708c201007387 */ /* 0x0003e20000100a00 */
[----:B------:R-:W5:Y:S01]  /*b7570*/  LDL.LU R163, [R1+0x2adc] ;  /* 0x002adc0001a37983 */ /* 0x000f620000300800 */
[----:B------:R-:W5:Y:S01]  /*b7580*/  LDL.LU R174, [R1+0x35a0] ;  /* 0x0035a00001ae7983 */ /* 0x000f620000300800 */
[----:B------:R-:W-:-:S02]  /*b7590*/  MOV R247, R172 ;  /* 0x000000ac00f77202 */ /* 0x000fc40000000f00 */
        /* <DEDUP_REMOVED lines=8> */
[----:B------:R-:W-:Y:S01]  /*b7620*/  ISETP.GT.AND P5, PT, R3, 0x31, PT ;  /* 0x000000310300780c */ /* 0x000fe20003fa4270 */
[----:B------:R-:W5:Y:S01]  /*b7630*/  LDL.LU R201, [R1+0x2a70] ;  /* 0x002a700001c97983 */ /* 0x000f620000300800 */
[----:B----4-:R-:W4:Y:S02]  /*b7640*/  LDL.LU R200, [R1+0x2a68] ;  /* 0x002a680001c87983 */ /* 0x010f240000300800 */
[----:B------:R-:W4:Y:S01]  /*b7650*/  LDL.LU R202, [R1+0x2a60] ;  /* 0x002a600001ca7983 */ /* 0x000f220000300800 */
[----:B------:R-:W-:-:S02]  /*b7660*/  SEL R133, RZ, 0x4, !P5 ;  /* 0x00000004ff857807 */ /* 0x000fc40006800000 */
[-C--:B--2---:R-:W-:Y:S02]  /*b7670*/  IADD3 R207, P1, R207, R252.reuse, RZ ;  /* 0x000000fccfcf7210 */ /* 0x084fe40007f3e0ff */
[----:B---3--:R-:W-:-:S03]  /*b7680*/  IADD3 R205, P6, R205, R252, RZ ;  /* 0x000000fccdcd7210 */ /* 0x008fc60007fde0ff */
[----:B------:R-:W-:Y:S02]  /*b7690*/  STL [R1+0x2af8], R207 ;  /* 0x002af8cf01007387 */ /* 0x000fe40000100800 */
[----:B------:R-:W-:Y:S02]  /*b76a0*/  STL [R1+0x2af0], R205 ;  /* 0x002af0cd01007387 */ /* 0x000fe40000100800 */
[----:B-1----:R-:W2:Y:S01]  /*b76b0*/  LDL.LU R195, [R1+0x2a64] ;  /* 0x002a640001c37983 */ /* 0x002ea20000300800 */
[----:B-----5:R-:W-:-:S05]  /*b76c0*/  IADD3 R162, P5, R162, R252, RZ ;  /* 0x000000fca2a27210 */ /* 0x020fca0007fbe0ff */
[----:B------:R-:W-:Y:S01]  /*b76d0*/  STL [R1+0x2ae8], R162 ;  /* 0x002ae8a201007387 */ /* 0x000fe20000100800 */
[----:B------:R-:W-:Y:S02]  /*b76e0*/  STL.64 [R1+0x6f0], R196 ;  /* 0x0006f0c401007387 */ /* 0x000fe40000100a00 */
[----:B------:R-:W-:Y:S02]  /*b76f0*/  STL.64 [R1+0x6f8], R198 ;  /* 0x0006f8c601007387 */ /* 0x000fe40000100a00 */
[----:B------:R-:W3:Y:S01]  /*b7700*/  LDL.LU R194, [R1+0x2a5c] ;  /* 0x002a5c0001c27983 */ /* 0x000ee20000300800 */
[----:B------:R-:W-:Y:S01]  /*b7710*/  ISETP.GT.AND P3, PT, R3, 0x2d, PT ;  /* 0x0000002d0300780c */ /* 0x000fe20003f64270 */
[----:B------:R-:W-:Y:S01]  /*b7720*/  HMMA.1688.F32.TF32 R164, R168, R6, R164 ;  /* 0x00000006a8a4723c */ /* 0x000fe200000810a4 */
[----:B------:R-:W4:Y:S02]  /*b7730*/  LDL.LU R193, [R1+0x2a54] ;  /* 0x002a540001c17983 */ /* 0x000f240000300800 */
[----:B------:R-:W-:-:S04]  /*b7740*/  SEL R136, RZ, 0x4, !P3 ;  /* 0x00000004ff887807 */ /* 0x000fc80005800000 */
[----:B------:R-:W-:-:S04]  /*b7750*/  SEL R136, R136, RZ, !P0 ;  /* 0x000000ff88887207 */ /* 0x000fc80004000000 */
[----:B------:R-:W-:Y:S01]  /*b7760*/  ISETP.NE.U32.AND P3, PT, R136, RZ, PT ;  /* 0x000000ff8800720c */ /* 0x000fe20003f65070 */
[----:B------:R-:W-:Y:S02]  /*b7770*/  IMAD.MOV.U32 R136, RZ, RZ, R207 ;  /* 0x000000ffff887224 */ /* 0x000fe400078e00cf */
[--C-:B------:R-:W-:Y:S02]  /*b7780*/  IMAD.X R137, R137, 0x1, R0.reuse, P1 ;  /* 0x0000000189897824 */ /* 0x100fe400008e0600 */
[----:B------:R-:W-:-:S03]  /*b7790*/  IMAD.X R206, R206, 0x1, R0, P6 ;  /* 0x00000001cece7824 */ /* 0x000fc600030e0600 */
[----:B------:R1:W-:Y:S04]  /*b77a0*/  STL [R1+0x2aec], R137 ;  /* 0x002aec8901007387 */ /* 0x0003e80000100800 */
[----:B------:R1:W-:Y:S01]  /*b77b0*/  LDGSTS.E [R132+0x12800], [R136.64], P2 ;  /* 0x1280000088847fae */ /* 0x0003e20009121844 */
[----:B------:R-:W-:Y:S01]  /*b77c0*/  IADD3.X R163, R163, R0, RZ, P5, !PT ;  /* 0x00000000a3a37210 */ /* 0x000fe20002ffe4ff */
[----:B------:R-:W-:Y:S01]  /*b77d0*/  IADD3 R160, P5, R160, R252, RZ ;  /* 0x000000fca0a07210 */ /* 0x000fe20007fbe0ff */
[----:B-1----:R-:W-:Y:S01]  /*b77e0*/  MOV R136, R205 ;  /* 0x000000cd00887202 */ /* 0x002fe20000000f00 */
[----:B------:R-:W-:-:S03]  /*b77f0*/  IMAD.MOV.U32 R137, RZ, RZ, R206 ;  /* 0x000000ffff897224 */ /* 0x000fc600078e00ce */
[----:B------:R-:W-:Y:S02]  /*b7800*/  IMAD.X R161, R161, 0x1, R0, P5 ;  /* 0x00000001a1a17824 */ /* 0x000fe400028e0600 */
[----:B------:R1:W-:Y:S01]  /*b7810*/  LDGSTS.E [R132+0x12a00], [R136.64], P2 ;  /* 0x12a0000088847fae */ /* 0x0003e20009121844 */
[----:B------:R-:W-:Y:S01]  /*b7820*/  IADD3 R203, P5, R203, R252, RZ ;  /* 0x000000fccbcb7210 */ /* 0x000fe20007fbe0ff */
[----:B-1----:R-:W-:Y:S01]  /*b7830*/  IMAD.MOV.U32 R136, RZ, RZ, R162 ;  /* 0x000000ffff887224 */ /* 0x002fe200078e00a2 */
[----:B------:R-:W-:-:S05]  /*b7840*/  MOV R137, R163 ;  /* 0x000000a300897202 */ /* 0x000fca0000000f00 */
[----:B------:R1:W-:Y:S04]  /*b7850*/  LDGSTS.E [R132+0x12c00], [R136.64], P2 ;  /* 0x12c0000088847fae */ /* 0x0003e80009121844 */
[----:B------:R-:W-:Y:S01]  /*b7860*/  STL [R1+0x2ae4], R206 ;  /* 0x002ae4ce01007387 */ /* 0x000fe20000100800 */
[----:B------:R-:W-:Y:S01]  /*b7870*/  IADD3.X R204, R204, R0, RZ, P5, !PT ;  /* 0x00000000cccc7210 */ /* 0x000fe20002ffe4ff */
[----:B------:R-:W-:Y:S02]  /*b7880*/  STL [R1+0x2adc], R163 ;  /* 0x002adca301007387 */ /* 0x000fe40000100800 */
[----:B------:R-:W-:Y:S02]  /*b7890*/  STL.64 [R1+0x6b0], R164 ;  /* 0x0006b0a401007387 */ /* 0x000fe40000100a00 */
[----:B-1----:R-:W-:-:S02]  /*b78a0*/  IMAD.MOV.U32 R136, RZ, RZ, R160 ;  /* 0x000000ffff887224 */ /* 0x002fc400078e00a0 */
[----:B------:R-:W-:Y:S01]  /*b78b0*/  IMAD.MOV.U32 R137, RZ, RZ, R161 ;  /* 0x000000ffff897224 */ /* 0x000fe200078e00a1 */
[----:B------:R-:W-:Y:S04]  /*b78c0*/  STL.64 [R1+0x6b8], R166 ;  /* 0x0006b8a601007387 */ /* 0x000fe80000100a00 */
[----:B------:R1:W-:Y:S01]  /*b78d0*/  LDGSTS.E [R132+0x12e00], [R136.64], P2 ;  /* 0x12e0000088847fae */ /* 0x0003e20009121844 */
[-C--:B------:R-:W-:Y:S01]  /*b78e0*/  IADD3 R201, P2, R201, R252.reuse, RZ ;  /* 0x000000fcc9c97210 */ /* 0x080fe20007f5e0ff */
[----:B------:R-:W-:Y:S02]  /*b78f0*/  STL [R1+0x2ae0], R160 ;  /* 0x002ae0a001007387 */ /* 0x000fe40000100800 */
[----:B------:R-:W-:Y:S01]  /*b7900*/  STL [R1+0x2ad4], R161 ;  /* 0x002ad4a101007387 */ /* 0x000fe20000100800 */
[----:B----4-:R-:W-:Y:S01]  /*b7910*/  IADD3 R200, P5, R200, R252, RZ ;  /* 0x000000fcc8c87210 */ /* 0x010fe20007fbe0ff */
[----:B------:R-:W-:Y:S01]  /*b7920*/  STL [R1+0x2a78], R203 ;  /* 0x002a78cb01007387 */ /* 0x000fe20000100800 */
[----:B------:R4:W-:Y:S02]  /*b7930*/  STL [R1+0x2a70], R201 ;  /* 0x002a70c901007387 */ /* 0x0009e40000100800 */
[----:B------:R-:W-:Y:S02]  /*b7940*/  STL [R1+0x2a6c], R204 ;  /* 0x002a6ccc01007387 */ /* 0x000fe40000100800 */
[----:B------:R-:W5:Y:S01]  /*b7950*/  LDL.LU R192, [R1+0x29f8] ;  /* 0x0029f80001c07983 */ /* 0x000f620000300800 */
[----:B------:R-:W5:Y:S01]  /*b7960*/  LDL.LU R199, [R1+0x29f0] ;  /* 0x0029f00001c77983 */ /* 0x000f620000300800 */
[----:B-1----:R-:W-:Y:S01]  /*b7970*/  MOV R136, R203 ;  /* 0x000000cb00887202 */ /* 0x002fe20000000f00 */
[----:B------:R-:W-:-:S02]  /*b7980*/  IMAD.MOV.U32 R137, RZ, RZ, R204 ;  /* 0x000000ffff897224 */ /* 0x000fc400078e00cc */
[----:B------:R1:W-:Y:S01]  /*b7990*/  STL [R1+0x2a68], R200 ;  /* 0x002a68c801007387 */ /* 0x0003e20000100800 */
[----:B------:R-:W5:Y:S03]  /*b79a0*/  LDL.LU R170, [R1+0x29e8] ;  /* 0x0029e80001aa7983 */ /* 0x000f660000300800 */
[----:B------:R1:W-:Y:S02]  /*b79b0*/  LDGSTS.E [R132+0x14800], [R136.64], P4 ;  /* 0x1480000088847fae */ /* 0x0003e4000a121844 */
[----:B-1----:R-:W-:Y:S02]  /*b79c0*/  IMAD.MOV.U32 R136, RZ, RZ, R201 ;  /* 0x000000ffff887224 */ /* 0x002fe400078e00c9 */
[----:B--2---:R-:W-:Y:S01]  /*b79d0*/  IMAD.X R195, R195, 0x1, R0, P2 ;  /* 0x00000001c3c37824 */ /* 0x004fe200010e0600 */
[----:B------:R-:W-:-:S04]  /*b79e0*/  IADD3 R202, P2, R202, R252, RZ ;  /* 0x000000fccaca7210 */ /* 0x000fc80007f5e0ff */
[----:B------:R-:W-:Y:S01]  /*b79f0*/  MOV R137, R195 ;  /* 0x000000c300897202 */ /* 0x000fe20000000f00 */
[----:B------:R1:W-:Y:S01]  /*b7a00*/  STL [R1+0x2a64], R195 ;  /* 0x002a64c301007387 */ /* 0x0003e20000100800 */
[----:B------:R-:W-:Y:S03]  /*b7a10*/  STL [R1+0x2a60], R202 ;  /* 0x002a60ca01007387 */ /* 0x000fe60000100800 */
[----:B------:R2:W-:Y:S01]  /*b7a20*/  LDGSTS.E [R132+0x14a00], [R136.64], P4 ;  /* 0x14a0000088847fae */ /* 0x0005e2000a121844 */
[----:B---3--:R-:W-:-:S05]  /*b7a30*/  IMAD.X R194, R194, 0x1, R0, P5 ;  /* 0x00000001c2c27824 */ /* 0x008fca00028e0600 */
[----:B------:R-:W-:Y:S01]  /*b7a40*/  STL [R1+0x2a5c], R194 ;  /* 0x002a5cc201007387 */ /* 0x000fe20000100800 */
[----:B----4-:R-:W3:Y:S02]  /*b7a50*/  LDL.LU R201, [R1+0x29ec] ;  /* 0x0029ec0001c97983 */ /* 0x010ee40000300800 */
[----:B------:R-:W4:Y:S02]  /*b7a60*/  LDL.LU R168, [R1+0x29e0] ;  /* 0x0029e00001a87983 */ /* 0x000f240000300800 */
[----:B--2---:R-:W-:Y:S02]  /*b7a70*/  IMAD.MOV.U32 R136, RZ, RZ, R200 ;  /* 0x000000ffff887224 */ /* 0x004fe400078e00c8 */
[----:B------:R-:W2:Y:S01]  /*b7a80*/  LDL.LU R200, [R1+0x29e4] ;  /* 0x0029e40001c87983 */ /* 0x000ea20000300800 */
[----:B------:R-:W4:Y:S02]  /*b7a90*/  LDL.LU R171, [R1+0x29dc] ;  /* 0x0029dc0001ab7983 */ /* 0x000f240000300800 */
[----:B------:R-:W-:Y:S01]  /*b7aa0*/  IMAD.X R193, R193, 0x1, R0, P2 ;  /* 0x00000001c1c17824 */ /* 0x000fe200010e0600 */
[----:B------:R-:W-:-:S02]  /*b7ab0*/  MOV R137, R194 ;  /* 0x000000c200897202 */ /* 0x000fc40000000f00 */
[----:B------:R-:W-:Y:S01]  /*b7ac0*/  MOV R242, R184 ;  /* 0x000000b800f27202 */ /* 0x000fe20000000f00 */
[----:B------:R-:W-:Y:S01]  /*b7ad0*/  IMAD.MOV.U32 R243, RZ, RZ, R182 ;  /* 0x000000fffff37224 */ /* 0x000fe200078e00b6 */
[----:B------:R1:W-:Y:S01]  /*b7ae0*/  STL [R1+0x2a54], R193 ;  /* 0x002a54c101007387 */ /* 0x0003e20000100800 */
[----:B------:R-:W4:Y:S02]  /*b7af0*/  LDL.LU R197, [R1+0x2998] ;  /* 0x0029980001c57983 */ /* 0x000f240000300800 */
[----:B------:R-:W4:Y:S02]  /*b7b00*/  LDL.LU R184, [R1+0x3598] ;  /* 0x0035980001b87983 */ /* 0x000f240000300800 */
[----:B------:R-:W4:Y:S01]  /*b7b10*/  LDL.LU R182, [R1+0x3594] ;  /* 0x0035940001b67983 */ /* 0x000f220000300800 */
[----:B------:R-:W4:Y:S04]  /*b7b20*/  LDL.LU R204, [R1+0x1150] ;  /* 0x0011500001cc7983 */ /* 0x000f280000300800 */
[----:B------:R1:W-:Y:S01]  /*b7b30*/  LDGSTS.E [R132+0x14c00], [R136.64], P4 ;  /* 0x14c0000088847fae */ /* 0x0003e2000a121844 */
[----:B------:R-:W4:Y:S01]  /*b7b40*/  LDL.LU R205, [R1+0x1154] ;  /* 0x0011540001cd7983 */ /* 0x000f220000300800 */
[----:B------:R-:W-:Y:S01]  /*b7b50*/  HMMA.1688.F32.TF32 R160, R172, R246, R248 ;  /* 0x000000f6aca0723c */ /* 0x000fe200000810f8 */
[----:B------:R-:W4:Y:S01]  /*b7b60*/  LDL.LU R206, [R1+0x1158] ;  /* 0x0011580001ce7983 */ /* 0x000f220000300800 */
[----:B------:R-:W4:Y:S01]  /*b7b70*/  LDL.LU R207, [R1+0x115c] ;  /* 0x00115c0001cf7983 */ /* 0x000f220000300800 */
[----:B------:R-:W-:-:S04]  /*b7b80*/  ISETP.GT.AND P2, PT, R3, 0x35, PT ;  /* 0x000000350300780c */ /* 0x000fc80003f44270 */
[----:B------:R-:W-:Y:S01]  /*b7b90*/  IMAD.MOV.U32 R246, RZ, RZ, R180 ;  /* 0x000000fffff67224 */ /* 0x000fe200078e00b4 */
[----:B------:R-:W-:Y:S01]  /*b7ba0*/  MOV R247, R178 ;  /* 0x000000b200f77202 */ /* 0x000fe20000000f00 */
[----:B------:R-:W4:Y:S01]  /*b7bb0*/  LDL.LU R180, [R1+0x3590] ;  /* 0x0035900001b47983 */ /* 0x000f220000300800 */
[----:B-1----:R-:W-:Y:S02]  /*b7bc0*/  IMAD.MOV.U32 R136, RZ, RZ, R202 ;  /* 0x000000ffff887224 */ /* 0x002fe400078e00ca */
[----:B------:R-:W-:Y:S02]  /*b7bd0*/  IMAD.MOV.U32 R137, RZ, RZ, R193 ;  /* 0x000000ffff897224 */ /* 0x000fe400078e00c1 */
[----:B------:R-:W4:Y:S01]  /*b7be0*/  LDL.LU R178, [R1+0x358c] ;  /* 0x00358c0001b27983 */ /* 0x000f220000300800 */
[----:B------:R-:W4:Y:S01]  /*b7bf0*/  LDL.LU R169, [R1+0x29d4] ;  /* 0x0029d40001a97983 */ /* 0x000f220000300800 */
[----:B------:R-:W-:-:S03]  /*b7c00*/  SEL R133, R133, RZ, !P0 ;  /* 0x000000ff85857207 */ /* 0x000fc60004000000 */
[----:B------:R1:W-:Y:S01]  /*b7c10*/  LDGSTS.E [R132+0x14e00], [R136.64], P4 ;  /* 0x14e0000088847fae */ /* 0x0003e2000a121844 */
[----:B------:R-:W-:Y:S01]  /*b7c20*/  ISETP.GT.AND P5, PT, R3, 0x39, PT ;  /* 0x000000390300780c */ /* 0x000fe20003fa4270 */
[----:B------:R-:W4:Y:S02]  /*b7c30*/  LDL.LU R248, [R1+0x1160] ;  /* 0x0011600001f87983 */ /* 0x000f240000300800 */
[----:B------:R-:W4:Y:S01]  /*b7c40*/  LDL.LU R249, [R1+0x1164] ;  /* 0x0011640001f97983 */ /* 0x000f220000300800 */
[----:B------:R-:W4:Y:S01]  /*b7c50*/  LDL.LU R250, [R1+0x1168] ;  /* 0x0011680001fa7983 */ /* 0x000f220000300800 */
[----:B------:R-:W-:Y:S01]  /*b7c60*/  ISETP.NE.U32.AND P1, PT, R133, RZ, PT ;  /* 0x000000ff8500720c */ /* 0x000fe20003f25070 */
[----:B------:R-:W4:Y:S02]  /*b7c70*/  LDL.LU R251, [R1+0x116c] ;  /* 0x00116c0001fb7983 */ /* 0x000f240000300800 */
[----:B------:R-:W4:Y:S01]  /*b7c80*/  LDL.LU R198, [R1+0x296c] ;  /* 0x00296c0001c67983 */ /* 0x000f220000300800 */
[----:B------:R-:W-:Y:S01]  /*b7c90*/  SEL R133, RZ, 0x4, !P5 ;  /* 0x00000004ff857807 */ /* 0x000fe20006800000 */
[----:B------:R-:W4:Y:S01]  /*b7ca0*/  LDL.LU R196, [R1+0x2964] ;  /* 0x0029640001c47983 */ /* 0x000f220000300800 */
[----:B------:R-:W4:Y:S02]  /*b7cb0*/  LDL.LU R195, [R1+0x2970] ;  /* 0x0029700001c37983 */ /* 0x000f240000300800 */
[----:B------:R-:W4:Y:S01]  /*b7cc0*/  LDL.LU R193, [R1+0x2968] ;  /* 0x0029680001c17983 */ /* 0x000f220000300800 */
[----:B-1----:R-:W-:-:S02]  /*b7cd0*/  SEL R136, RZ, 0x4, !P2 ;  /* 0x00000004ff887807 */ /* 0x002fc40005000000 */
[----:B------:R-:W-:Y:S02]  /*b7ce0*/  SEL R133, R133, RZ, !P0 ;  /* 0x000000ff85857207 */ /* 0x000fe40004000000 */
[-C--:B-----5:R-:W-:Y:S02]  /*b7cf0*/  IADD3 R192, P2, R192, R252.reuse, RZ ;  /* 0x000000fcc0c07210 */ /* 0x0a0fe40007f5e0ff */
[-C--:B------:R-:W-:Y:S02]  /*b7d00*/  IADD3 R199, P4, R199, R252.reuse, RZ ;  /* 0x000000fcc7c77210 */ /* 0x080fe40007f9e0ff */
[----:B------:R-:W-:Y:S01]  /*b7d10*/  IADD3 R170, P5, R170, R252, RZ ;  /* 0x000000fcaaaa7210 */ /* 0x000fe20007fbe0ff */
[----:B------:R1:W-:Y:S02]  /*b7d20*/  STL [R1+0x29f8], R192 ;  /* 0x0029f8c001007387 */ /* 0x0003e40000100800 */
[----:B------:R5:W-:Y:S02]  /*b7d30*/  STL [R1+0x29f0], R199 ;  /* 0x0029f0c701007387 */ /* 0x000be40000100800 */
[----:B------:R-:W-:Y:S01]  /*b7d40*/  STL [R1+0x29e8], R170 ;  /* 0x0029e8aa01007387 */ /* 0x000fe20000100800 */
[----:B---3--:R-:W-:-:S02]  /*b7d50*/  IMAD.X R201, R201, 0x1, R0, P2 ;  /* 0x00000001c9c97824 */ /* 0x008fc400010e0600 */
[----:B--2---:R-:W-:Y:S01]  /*b7d60*/  IMAD.X R200, R200, 0x1, R0, P4 ;  /* 0x00000001c8c87824 */ /* 0x004fe200020e0600 */
[----:B----4-:R-:W-:Y:S02]  /*b7d70*/  IADD3.X R171, R171, R0, RZ, P5, !PT ;  /* 0x00000000abab7210 */ /* 0x010fe40002ffe4ff */
[----:B------:R-:W-:Y:S02]  /*b7d80*/  STL [R1+0x29ec], R201 ;  /* 0x0029ecc901007387 */ /* 0x000fe40000100800 */
[----:B------:R-:W-:Y:S02]  /*b7d90*/  STL [R1+0x29e4], R200 ;  /* 0x0029e4c801007387 */ /* 0x000fe40000100800 */
[----:B------:R-:W2:Y:S01]  /*b7da0*/  LDL.LU R194, [R1+0x295c] ;  /* 0x00295c0001c27983 */ /* 0x000ea20000300800 */
[----:B------:R-:W-:Y:S01]  /*b7db0*/  ISETP.NE.U32.AND P4, PT, R133, RZ, PT ;  /* 0x000000ff8500720c */ /* 0x000fe20003f85070 */
[----:B------:R-:W-:Y:S01]  /*b7dc0*/  STL [R1+0x29dc], R171 ;  /* 0x0029dcab01007387 */ /* 0x000fe20000100800 */
[----:B------:R-:W3:Y:S01]  /*b7dd0*/  LDL.LU R133, [R1+0x2960] ;  /* 0x0029600001857983 */ /* 0x000ee20000300800 */
[----:B------:R-:W-:Y:S01]  /*b7de0*/  SEL R136, R136, RZ, !P0 ;  /* 0x000000ff88887207 */ /* 0x000fe20004000000 */
[----:B------:R-:W-:-:S03]  /*b7df0*/  IMAD.MOV.U32 R137, RZ, RZ, R201 ;  /* 0x000000ffff897224 */ /* 0x000fc600078e00c9 */
[----:B------:R-:W-:Y:S01]  /*b7e00*/  ISETP.NE.U32.AND P2, PT, R136, RZ, PT ;  /* 0x000000ff8800720c */ /* 0x000fe20003f45070 */
[----:B------:R-:W-:-:S05]  /*b7e10*/  IMAD.MOV.U32 R136, RZ, RZ, R192 ;  /* 0x000000ffff887224 */ /* 0x000fca00078e00c0 */
[----:B------:R4:W-:Y:S01]  /*b7e20*/  LDGSTS.E [R132+0x16800], [R136.64], P3 ;  /* 0x1680000088847fae */ /* 0x0009e20009921844 */
[----:B------:R-:W-:Y:S01]  /*b7e30*/  IADD3 R168, P5, R168, R252, RZ ;  /* 0x000000fca8a87210 */ /* 0x000fe20007fbe0ff */
[----:B----4-:R-:W-:Y:S02]  /*b7e40*/  IMAD.MOV.U32 R136, RZ, RZ, R199 ;  /* 0x000000ffff887224 */ /* 0x010fe400078e00c7 */
[----:B------:R-:W-:Y:S01]  /*b7e50*/  IMAD.MOV.U32 R137, RZ, RZ, R200 ;  /* 0x000000ffff897224 */ /* 0x000fe200078e00c8 */
[----:B------:R-:W-:-:S04]  /*b7e60*/  IADD3.X R169, R169, R0, RZ, P5, !PT ;  /* 0x00000000a9a97210 */ /* 0x000fc80002ffe4ff */
[----:B------:R4:W-:Y:S01]  /*b7e70*/  LDGSTS.E [R132+0x16a00], [R136.64], P3 ;  /* 0x16a0000088847fae */ /* 0x0009e20009921844 */
[----:B------:R-:W-:Y:S02]  /*b7e80*/  IADD3 R197, P5, R197, R252, RZ ;  /* 0x000000fcc5c57210 */ /* 0x000fe40007fbe0ff */
[----:B----4-:R-:W-:Y:S01]  /*b7e90*/  MOV R136, R170 ;  /* 0x000000aa00887202 */ /* 0x010fe20000000f00 */
[----:B------:R-:W-:-:S05]  /*b7ea0*/  IMAD.MOV.U32 R137, RZ, RZ, R171 ;  /* 0x000000ffff897224 */ /* 0x000fca00078e00ab */
[----:B------:R4:W-:Y:S04]  /*b7eb0*/  LDGSTS.E [R132+0x16c00], [R136.64], P3 ;  /* 0x16c0000088847fae */ /* 0x0009e80009921844 */
[----:B------:R-:W-:Y:S01]  /*b7ec0*/  STL [R1+0x29e0], R168 ;  /* 0x0029e0a801007387 */ /* 0x000fe20000100800 */
[----:B-1----:R-:W5:Y:S02]  /*b7ed0*/  LDL.LU R192, [R1+0x2954] ;  /* 0x0029540001c07983 */ /* 0x002f640000300800 */
[----:B------:R-:W-:Y:S02]  /*b7ee0*/  IMAD.X R198, R198, 0x1, R0, P5 ;  /* 0x00000001c6c67824 */ /* 0x000fe400028e0600 */
[----:B----4-:R-:W-:Y:S01]  /*b7ef0*/  IMAD.MOV.U32 R136, RZ, RZ, R168 ;  /* 0x000000ffff887224 */ /* 0x010fe200078e00a8 */
[----:B------:R-:W-:-:S05]  /*b7f00*/  MOV R137, R169 ;  /* 0x000000a900897202 */ /* 0x000fca0000000f00 */
[----:B------:R1:W-:Y:S01]  /*b7f10*/  LDGSTS.E [R132+0x16e00], [R136.64], P3 ;  /* 0x16e0000088847fae */ /* 0x0003e20009921844 */
[-C--:B------:R-:W-:Y:S02]  /*b7f20*/  IADD3 R195, P3, R195, R252.reuse, RZ ;  /* 0x000000fcc3c37210 */ /* 0x080fe40007f7e0ff */
[----:B------:R-:W-:Y:S01]  /*b7f30*/  IADD3 R193, P5, R193, R252, RZ ;  /* 0x000000fcc1c17210 */ /* 0x000fe20007fbe0ff */
[----:B------:R-:W-:Y:S01]  /*b7f40*/  STL [R1+0x29d4], R169 ;  /* 0x0029d4a901007387 */ /* 0x000fe20000100800 */
[----:B------:R-:W-:Y:S02]  /*b7f50*/  STL [R1+0x2998], R197 ;  /* 0x002998c501007387 */ /* 0x000fe40000100800 */
[----:B------:R-:W-:Y:S01]  /*b7f60*/  IMAD.X R196, R196, 0x1, R0, P3 ;  /* 0x00000001c4c47824 */ /* 0x000fe200018e0600 */
[----:B------:R-:W-:Y:S01]  /*b7f70*/  STL [R1+0x2970], R195 ;  /* 0x002970c301007387 */ /* 0x000fe20000100800 */
[----:B------:R4:W-:Y:S02]  /*b7f80*/  STL [R1+0x296c], R198 ;  /* 0x00296cc601007387 */ /* 0x0009e40000100800 */
[----:B------:R-:W-:Y:S01]  /*b7f90*/  STL [R1+0x2968], R193 ;  /* 0x002968c101007387 */ /* 0x000fe20000100800 */
[----:B------:R2:W-:Y:S01]  /*b7fa0*/  STL [R1+0x2964], R196 ;  /* 0x002964c401007387 */ /* 0x0005e20000100800 */
[----:B------:R-:W5:Y:S01]  /*b7fb0*/  LDL.LU R209, [R1+0x28fc] ;  /* 0x0028fc0001d17983 */ /* 0x000f620000300800 */
[----:B------:R-:W-:Y:S01]  /*b7fc0*/  HMMA.1688.F32.TF32 R164, R172, R242, R204 ;  /* 0x000000f2aca4723c */ /* 0x000fe200000810cc */
[----:B-1----:R-:W-:-:S02]  /*b7fd0*/  IMAD.MOV.U32 R137, RZ, RZ, R198 ;  /* 0x000000ffff897224 */ /* 0x002fc400078e00c6 */
[----:B------:R-:W-:-:S05]  /*b7fe0*/  IMAD.MOV.U32 R136, RZ, RZ, R197 ;  /* 0x000000ffff887224 */ /* 0x000fca00078e00c5 */
[----:B------:R1:W-:Y:S02]  /*b7ff0*/  LDGSTS.E [R132+0x18800], [R136.64], P1 ;  /* 0x1880000088847fae */ /* 0x0003e40008921844 */
[----:B-1----:R-:W-:Y:S01]  /*b8000*/  IMAD.MOV.U32 R137, RZ, RZ, R196 ;  /* 0x000000ffff897224 */ /* 0x002fe200078e00c4 */
[----:B--2---:R-:W-:Y:S02]  /*b8010*/  IADD3.X R194, R194, R0, RZ, P5, !PT ;  /* 0x00000000c2c27210 */ /* 0x004fe40002ffe4ff */
[----:B---3--:R-:W-:-:S05]  /*b8020*/  IADD3 R133, P3, R133, R252, RZ ;  /* 0x000000fc85857210 */ /* 0x008fca0007f7e0ff */
[----:B------:R1:W-:Y:S01]  /*b8030*/  STL [R1+0x2960], R133 ;  /* 0x0029608501007387 */ /* 0x0003e20000100800 */
[----:B------:R-:W-:Y:S02]  /*b8040*/  STL [R1+0x295c], R194 ;  /* 0x00295cc201007387 */ /* 0x000fe40000100800 */
[----:B------:R-:W3:Y:S02]  /*b8050*/  LDL.LU R207, [R1+0x2904] ;  /* 0x0029040001cf7983 */ /* 0x000ee40000300800 */
[----:B------:R-:W3:Y:S01]  /*b8060*/  LDL.LU R210, [R1+0x28f8] ;  /* 0x0028f80001d27983 */ /* 0x000ee20000300800 */
[----:B------:R-:W3:Y:S01]  /*b8070*/  LDL.LU R208, [R1+0x2900] ;  /* 0x0029000001d07983 */ /* 0x000ee20000300800 */
[----:B-----5:R-:W5:Y:S02]  /*b8080*/  LDL.LU R199, [R1+0x2908] ;  /* 0x0029080001c77983 */ /* 0x020f640000300800 */
[----:B----4-:R-:W4:Y:S02]  /*b8090*/  LDL.LU R198, [R1+0x290c] ;  /* 0x00290c0001c67983 */ /* 0x010f240000300800 */
[----:B------:R-:W5:Y:S01]  /*b80a0*/  LDL.LU R196, [R1+0x2914] ;  /* 0x0029140001c47983 */ /* 0x000f620000300800 */
[----:B------:R-:W-:Y:S01]  /*b80b0*/  MOV R136, R195 ;  /* 0x000000c300887202 */ /* 0x000fe20000000f00 */
[----:B------:R-:W-:Y:S01]  /*b80c0*/  IMAD.MOV.U32 R242, RZ, RZ, R176 ;  /* 0x000000fffff27224 */ /* 0x000fe200078e00b0 */
[----:B------:R-:W-:Y:S01]  /*b80d0*/  MOV R243, R2 ;  /* 0x0000000200f37202 */ /* 0x000fe20000000f00 */
[----:B------:R-:W5:Y:S04]  /*b80e0*/  LDL.LU R176, [R1+0x3588] ;  /* 0x0035880001b07983 */ /* 0x000f680000300800 */
[----:B------:R1:W-:Y:S01]  /*b80f0*/  LDGSTS.E [R132+0x18a00], [R136.64], P1 ;  /* 0x18a0000088847fae */ /* 0x0003e20008921844 */
[----:B------:R-:W5:Y:S01]  /*b8100*/  LDL.LU R2, [R1+0x3584] ;  /* 0x0035840001027983 */ /* 0x000f620000300800 */
[----:B------:R-:W-:Y:S01]  /*b8110*/  HMMA.1688.F32.TF32 R168, R172, R246, R248 ;  /* 0x000000f6aca8723c */ /* 0x000fe200000810f8 */
[----:B-1----:R-:W-:Y:S01]  /*b8120*/  MOV R136, R193 ;  /* 0x000000c100887202 */ /* 0x002fe20000000f00 */
[----:B------:R-:W-:-:S05]  /*b8130*/  IMAD.MOV.U32 R137, RZ, RZ, R194 ;  /* 0x000000ffff897224 */ /* 0x000fca00078e00c2 */
[----:B------:R-:W-:Y:S01]  /*b8140*/  MOV R246, R157 ;  /* 0x0000009d00f67202 */ /* 0x000fe20000000f00 */
[----:B------:R1:W-:Y:S01]  /*b8150*/  LDGSTS.E [R132+0x18c00], [R136.64], P1 ;  /* 0x18c0000088847fae */ /* 0x0003e20008921844 */
[----:B------:R-:W-:Y:S01]  /*b8160*/  IMAD.MOV.U32 R247, RZ, RZ, R156 ;  /* 0x000000fffff77224 */ /* 0x000fe200078e009c */
[----:B------:R-:W-:Y:S01]  /*b8170*/  ISETP.GT.AND P5, PT, R3, 0x41, PT ;  /* 0x000000410300780c */ /* 0x000fe20003fa4270 */
[----:B------:R-:W-:Y:S02]  /*b8180*/  IMAD.X R192, R192, 0x1, R0, P3 ;  /* 0x00000001c0c07824 */ /* 0x000fe400018e0600 */
[----:B-1----:R-:W-:-:S03]  /*b8190*/  IMAD.MOV.U32 R136, RZ, RZ, R133 ;  /* 0x000000ffff887224 */ /* 0x002fc600078e0085 */
[----:B------:R1:W-:Y:S01]  /*b81a0*/  STL [R1+0x2954], R192 ;  /* 0x002954c001007387 */ /* 0x0003e20000100800 */
[----:B------:R-:W1:Y:S02]  /*b81b0*/  LDL.LU R212, [R1+0x1170] ;  /* 0x0011700001d47983 */ /* 0x000e640000300800 */
[----:B------:R-:W1:Y:S02]  /*b81c0*/  LDL.LU R213, [R1+0x1174] ;  /* 0x0011740001d57983 */ /* 0x000e640000300800 */
[----:B------:R-:W-:Y:S01]  /*b81d0*/  IMAD.MOV.U32 R137, RZ, RZ, R192 ;  /* 0x000000ffff897224 */ /* 0x000fe200078e00c0 */
[----:B------:R-:W1:Y:S01]  /*b81e0*/  LDL.LU R214, [R1+0x1178] ;  /* 0x0011780001d67983 */ /* 0x000e620000300800 */
[----:B------:R-:W1:Y:S01]  /*b81f0*/  LDL.LU R215, [R1+0x117c] ;  /* 0x00117c0001d77983 */ /* 0x000e620000300800 */
[----:B------:R-:W-:Y:S01]  /*b8200*/  ISETP.GT.AND P3, PT, R3, 0x3d, PT ;  /* 0x0000003d0300780c */ /* 0x000fe20003f64270 */
[----:B------:R-:W5:Y:S01]  /*b8210*/  LDL.LU R157, [R1+0x3580] ;  /* 0x00358000019d7983 */ /* 0x000f620000300800 */
[----:B------:R-:W5:Y:S01]  /*b8220*/  LDL.LU R156, [R1+0x357c] ;  /* 0x00357c00019c7983 */ /* 0x000f620000300800 */
[----:B------:R-:W5:Y:S03]  /*b8230*/  LDL.LU R197, [R1+0x2910] ;  /* 0x0029100001c57983 */ /* 0x000f660000300800 */
[----:B------:R2:W-:Y:S01]  /*b8240*/  LDGSTS.E [R132+0x18e00], [R136.64], P1 ;  /* 0x18e0000088847fae */ /* 0x0005e20008921844 */
[----:B------:R-:W5:Y:S02]  /*b8250*/  LDL.LU R248, [R1+0x11a0] ;  /* 0x0011a00001f87983 */ /* 0x000f640000300800 */
[----:B------:R-:W5:Y:S02]  /*b8260*/  LDL.LU R249, [R1+0x11a4] ;  /* 0x0011a40001f97983 */ /* 0x000f640000300800 */
[----:B------:R-:W5:Y:S01]  /*b8270*/  LDL.LU R250, [R1+0x11a8] ;  /* 0x0011a80001fa7983 */ /* 0x000f620000300800 */
[----:B------:R-:W5:Y:S01]  /*b8280*/  LDL.LU R251, [R1+0x11ac] ;  /* 0x0011ac0001fb7983 */ /* 0x000f620000300800 */
[----:B------:R-:W-:Y:S01]  /*b8290*/  SEL R133, RZ, 0x4, !P5 ;  /* 0x00000004ff857807 */ /* 0x000fe20006800000 */
[----:B------:R-:W5:Y:S02]  /*b82a0*/  LDL.LU R205, [R1+0x287c] ;  /* 0x00287c0001cd7983 */ /* 0x000f640000300800 */
[----:B------:R-:W5:Y:S01]  /*b82b0*/  LDL.LU R203, [R1+0x2884] ;  /* 0x0028840001cb7983 */ /* 0x000f620000300800 */
[----:B------:R-:W5:Y:S01]  /*b82c0*/  LDL.LU R201, [R1+0x288c] ;  /* 0x00288c0001c97983 */ /* 0x000f620000300800 */
[----:B--2---:R-:W-:-:S02]  /*b82d0*/  SEL R136, RZ, 0x4, !P3 ;  /* 0x00000004ff887807 */ /* 0x004fc40005800000 */
[----:B------:R-:W-:-:S05]  /*b82e0*/  IADD3 R209, P1, R209, R252, RZ ;  /* 0x000000fcd1d17210 */ /* 0x000fca0007f3e0ff */
[----:B------:R-:W-:Y:S01]  /*b82f0*/  STL [R1+0x28fc], R209 ;  /* 0x0028fcd101007387 */ /* 0x000fe20000100800 */
[----:B------:R-:W-:Y:S02]  /*b8300*/  SEL R133, R133, RZ, !P0 ;  /* 0x000000ff85857207 */ /* 0x000fe40004000000 */
[-C--:B---3--:R-:W-:Y:S01]  /*b8310*/  IADD3 R207, P3, R207, R252.reuse, RZ ;  /* 0x000000fccfcf7210 */ /* 0x088fe20007f7e0ff */
[--C-:B------:R-:W-:Y:S01]  /*b8320*/  IMAD.X R210, R210, 0x1, R0.reuse, P1 ;  /* 0x00000001d2d27824 */ /* 0x100fe200008e0600 */
[----:B----4-:R-:W-:Y:S02]  /*b8330*/  IADD3 R198, P5, R198, R252, RZ ;  /* 0x000000fcc6c67210 */ /* 0x010fe40007fbe0ff */
[----:B------:R-:W-:Y:S01]  /*b8340*/  IADD3.X R208, R208, R0, RZ, P3, !PT ;  /* 0x00000000d0d07210 */ /* 0x000fe20001ffe4ff */
[----:B------:R-:W-:Y:S02]  /*b8350*/  STL [R1+0x2904], R207 ;  /* 0x002904cf01007387 */ /* 0x000fe40000100800 */
[----:B------:R-:W-:Y:S02]  /*b8360*/  STL [R1+0x290c], R198 ;  /* 0x00290cc601007387 */ /* 0x000fe40000100800 */
[----:B------:R-:W-:Y:S02]  /*b8370*/  STL [R1+0x28f8], R210 ;  /* 0x0028f8d201007387 */ /* 0x000fe40000100800 */
[----:B-----5:R-:W-:Y:S01]  /*b8380*/  IMAD.X R199, R199, 0x1, R0, P5 ;  /* 0x00000001c7c77824 */ /* 0x020fe200028e0600 */
[----:B------:R2:W-:Y:S01]  /*b8390*/  STL [R1+0x2900], R208 ;  /* 0x002900d001007387 */ /* 0x0005e20000100800 */
[----:B------:R-:W3:Y:S01]  /*b83a0*/  LDL.LU R206, [R1+0x2878] ;  /* 0x0028780001ce7983 */ /* 0x000ee20000300800 */
[----:B------:R-:W-:-:S02]  /*b83b0*/  IADD3 R196, P5, R196, R252, RZ ;  /* 0x000000fcc4c47210 */ /* 0x000fc40007fbe0ff */
[----:B------:R-:W-:Y:S01]  /*b83c0*/  STL [R1+0x2908], R199 ;  /* 0x002908c701007387 */ /* 0x000fe20000100800 */
[----:B------:R-:W4:Y:S02]  /*b83d0*/  LDL.LU R204, [R1+0x2880] ;  /* 0x0028800001cc7983 */ /* 0x000f240000300800 */
[----:B------:R-:W-:Y:S02]  /*b83e0*/  STL [R1+0x2914], R196 ;  /* 0x002914c401007387 */ /* 0x000fe40000100800 */
[----:B------:R-:W5:Y:S01]  /*b83f0*/  LDL.LU R202, [R1+0x2888] ;  /* 0x0028880001ca7983 */ /* 0x000f620000300800 */
[----:B------:R-:W-:Y:S01]  /*b8400*/  ISETP.NE.U32.AND P3, PT, R133, RZ, PT ;  /* 0x000000ff8500720c */ /* 0x000fe20003f65070 */
[----:B------:R-:W2:Y:S01]  /*b8410*/  LDL.LU R200, [R1+0x2890] ;  /* 0x0028900001c87983 */ /* 0x000ea20000300800 */
[----:B------:R-:W2:Y:S01]  /*b8420*/  LDL.LU R133, [R1+0x2894] ;  /* 0x0028940001857983 */ /* 0x000ea20000300800 */
[----:B------:R-:W-:Y:S02]  /*b8430*/  SEL R136, R136, RZ, !P0 ;  /* 0x000000ff88887207 */ /* 0x000fe40004000000 */
[----:B------:R-:W-:-:S02]  /*b8440*/  MOV R137, R210 ;  /* 0x000000d200897202 */ /* 0x000fc40000000f00 */
[----:B------:R-:W-:Y:S01]  /*b8450*/  ISETP.NE.U32.AND P1, PT, R136, RZ, PT ;  /* 0x000000ff8800720c */ /* 0x000fe20003f25070 */
[----:B------:R-:W-:-:S05]  /*b8460*/  IMAD.MOV.U32 R136, RZ, RZ, R209 ;  /* 0x000000ffff887224 */ /* 0x000fca00078e00d1 */
[----:B------:R1:W-:Y:S02]  /*b8470*/  LDGSTS.E [R132+0x1a800], [R136.64], P2 ;  /* 0x1a80000088847fae */ /* 0x0003e40009121844 */
[----:B-1----:R-:W-:Y:S01]  /*b8480*/  IMAD.MOV.U32 R136, RZ, RZ, R207 ;  /* 0x000000ffff887224 */ /* 0x002fe200078e00cf */
[----:B------:R-:W-:-:S05]  /*b8490*/  MOV R137, R208 ;  /* 0x000000d000897202 */ /* 0x000fca0000000f00 */
[----:B------:R1:W-:Y:S01]  /*b84a0*/  LDGSTS.E [R132+0x1aa00], [R136.64], P2 ;  /* 0x1aa0000088847fae */ /* 0x0003e20009121844 */
[----:B------:R-:W-:Y:S02]  /*b84b0*/  IMAD.X R197, R197, 0x1, R0, P5 ;  /* 0x00000001c5c57824 */ /* 0x000fe400028e0600 */
[----:B-1----:R-:W-:Y:S02]  /*b84c0*/  IMAD.MOV.U32 R136, RZ, RZ, R198 ;  /* 0x000000ffff887224 */ /* 0x002fe400078e00c6 */
[----:B------:R-:W-:Y:S01]  /*b84d0*/  IMAD.MOV.U32 R137, RZ, RZ, R199 ;  /* 0x000000ffff897224 */ /* 0x000fe200078e00c7 */
[----:B------:R-:W-:-:S04]  /*b84e0*/  IADD3 R205, P5, R205, R252, RZ ;  /* 0x000000fccdcd7210 */ /* 0x000fc80007fbe0ff */
[----:B------:R1:W-:Y:S02]  /*b84f0*/  LDGSTS.E [R132+0x1ac00], [R136.64], P2 ;  /* 0x1ac0000088847fae */ /* 0x0003e40009121844 */
[----:B-1----:R-:W-:Y:S01]  /*b8500*/  MOV R136, R196 ;  /* 0x000000c400887202 */ /* 0x002fe20000000f00 */
[----:B------:R-:W-:-:S05]  /*b8510*/  IMAD.MOV.U32 R137, RZ, RZ, R197 ;  /* 0x000000ffff897224 */ /* 0x000fca00078e00c5 */
[----:B------:R1:W-:Y:S01]  /*b8520*/  LDGSTS.E [R132+0x1ae00], [R136.64], P2 ;  /* 0x1ae0000088847fae */ /* 0x0003e20009121844 */
[----:B------:R-:W-:-:S03]  /*b8530*/  IADD3 R203, P2, R203, R252, RZ ;  /* 0x000000fccbcb7210 */ /* 0x000fc60007f5e0ff */
[----:B------:R-:W-:Y:S01]  /*b8540*/  STL [R1+0x2910], R197 ;  /* 0x002910c501007387 */ /* 0x000fe20000100800 */
[----:B------:R-:W-:Y:S03]  /*b8550*/  STL [R1+0x287c], R205 ;  /* 0x00287ccd01007387 */ /* 0x000fe60000100800 */
[----:B------:R-:W-:Y:S01]  /*b8560*/  STL [R1+0x2884], R203 ;  /* 0x002884cb01007387 */ /* 0x000fe20000100800 */
[----:B-1----:R-:W-:Y:S01]  /*b8570*/  IMAD.MOV.U32 R136, RZ, RZ, R205 ;  /* 0x000000ffff887224 */ /* 0x002fe200078e00cd */
[----:B------:R-:W-:Y:S07]  /*b8580*/  HMMA.1688.F32.TF32 R192, R172, R242, R212 ;  /* 0x000000f2acc0723c */ /* 0x000fee00000810d4 */
[----:B------:R-:W-:Y:S01]  /*b8590*/  IMAD.MOV.U32 R242, RZ, RZ, R149 ;  /* 0x000000fffff27224 */ /* 0x000fe200078e0095 */
[----:B------:R-:W-:Y:S01]  /*b85a0*/  MOV R243, R148 ;  /* 0x0000009400f37202 */ /* 0x000fe20000000f00 */
[----:B---3--:R-:W-:Y:S01]  /*b85b0*/  IMAD.X R206, R206, 0x1, R0, P5 ;  /* 0x00000001cece7824 */ /* 0x008fe200028e0600 */
[----:B------:R-:W-:-:S02]  /*b85c0*/  IADD3 R201, P5, R201, R252, RZ ;  /* 0x000000fcc9c97210 */ /* 0x000fc40007fbe0ff */
[----:B----4-:R-:W-:Y:S02]  /*b85d0*/  IADD3.X R204, R204, R0, RZ, P2, !PT ;  /* 0x00000000cccc7210 */ /* 0x010fe400017fe4ff */
[----:B------:R-:W-:Y:S01]  /*b85e0*/  MOV R137, R206 ;  /* 0x000000ce00897202 */ /* 0x000fe20000000f00 */
[----:B-----5:R-:W-:Y:S01]  /*b85f0*/  IMAD.X R202, R202, 0x1, R0, P5 ;  /* 0x00000001caca7824 */ /* 0x020fe200028e0600 */
[----:B------:R-:W-:Y:S04]  /*b8600*/  STL [R1+0x2878], R206 ;  /* 0x002878ce01007387 */ /* 0x000fe80000100800 */
[----:B------:R1:W-:Y:S01]  /*b8610*/  LDGSTS.E [R132+0x1c800], [R136.64], P4 ;  /* 0x1c80000088847fae */ /* 0x0003e2000a121844 */
[----:B--2---:R-:W-:Y:S01]  /*b8620*/  IADD3 R133, P2, R133, R252, RZ ;  /* 0x000000fc85857210 */ /* 0x004fe20007f5e0ff */
[----:B------:R-:W-:Y:S02]  /*b8630*/  STL [R1+0x288c], R201 ;  /* 0x00288cc901007387 */ /* 0x000fe40000100800 */
[----:B------:R-:W-:Y:S01]  /*b8640*/  STL [R1+0x2880], R204 ;  /* 0x002880cc01007387 */ /* 0x000fe20000100800 */
[----:B------:R-:W-:Y:S01]  /*b8650*/  IADD3.X R200, R200, R0, RZ, P2, !PT ;  /* 0x00000000c8c87210 */ /* 0x000fe200017fe4ff */
[----:B------:R-:W-:Y:S01]  /*b8660*/  STL [R1+0x2894], R133 ;  /* 0x0028948501007387 */ /* 0x000fe20000100800 */
[----:B------:R-:W-:Y:S02]  /*b8670*/  STL [R1+0x2888], R202 ;  /* 0x002888ca01007387 */ /* 0x000fe40000100800 */
[----:B------:R-:W2:Y:S02]  /*b8680*/  LDL.LU R208, [R1+0x27fc] ;  /* 0x0027fc0001d07983 */ /* 0x000ea40000300800 */
[----:B------:R-:W3:Y:S01]  /*b8690*/  LDL.LU R216, [R1+0x27f8] ;  /* 0x0027f80001d87983 */ /* 0x000ee20000300800 */
[----:B------:R-:W4:Y:S01]  /*b86a0*/  LDL.LU R215, [R1+0x2800] ;  /* 0x0028000001d77983 */ /* 0x000f220000300800 */
[----:B-1----:R-:W-:-:S02]  /*b86b0*/  IMAD.MOV.U32 R136, RZ, RZ, R203 ;  /* 0x000000ffff887224 */ /* 0x002fc400078e00cb */
[----:B------:R-:W-:Y:S01]  /*b86c0*/  IMAD.MOV.U32 R137, RZ, RZ, R204 ;  /* 0x000000ffff897224 */ /* 0x000fe200078e00cc */
[----:B------:R1:W-:Y:S01]  /*b86d0*/  STL [R1+0x2890], R200 ;  /* 0x002890c801007387 */ /* 0x0003e20000100800 */
[----:B------:R-:W5:Y:S02]  /*b86e0*/  LDL.LU R214, [R1+0x2804] ;  /* 0x0028040001d67983 */ /* 0x000f640000300800 */
[----:B------:R-:W3:Y:S02]  /*b86f0*/  LDL.LU R207, [R1+0x2808] ;  /* 0x0028080001cf7983 */ /* 0x000ee40000300800 */
[----:B------:R-:W4:Y:S01]  /*b8700*/  LDL.LU R149, [R1+0x3578] ;  /* 0x0035780001957983 */ /* 0x000f220000300800 */
[----:B------:R1:W-:Y:S04]  /*b8710*/  LDGSTS.E [R132+0x1ca00], [R136.64], P4 ;  /* 0x1ca0000088847fae */ /* 0x0003e8000a121844 */
[----:B------:R-:W4:Y:S01]  /*b8720*/  LDL.LU R148, [R1+0x3574] ;  /* 0x0035740001947983 */ /* 0x000f220000300800 */
[----:B-1----:R-:W-:-:S02]  /*b8730*/  IMAD.MOV.U32 R136, RZ, RZ, R201 ;  /* 0x000000ffff887224 */ /* 0x002fc400078e00c9 */
[----:B------:R-:W-:-:S05]  /*b8740*/  IMAD.MOV.U32 R137, RZ, RZ, R202 ;  /* 0x000000ffff897224 */ /* 0x000fca00078e00ca */
[----:B------:R1:W-:Y:S02]  /*b8750*/  LDGSTS.E [R132+0x1cc00], [R136.64], P4 ;  /* 0x1cc0000088847fae */ /* 0x0003e4000a121844 */
[----:B-1----:R-:W-:Y:S02]  /*b8760*/  IMAD.MOV.U32 R137, RZ, RZ, R200 ;  /* 0x000000ffff897224 */ /* 0x002fe400078e00c8 */
[----:B------:R-:W4:Y:S01]  /*b8770*/  LDL.LU R200, [R1+0x11b0] ;  /* 0x0011b00001c87983 */ /* 0x000f220000300800 */
[----:B------:R-:W4:Y:S02]  /*b8780*/  LDL.LU R201, [R1+0x11b4] ;  /* 0x0011b40001c97983 */ /* 0x000f240000300800 */
[----:B------:R-:W4:Y:S02]  /*b8790*/  LDL.LU R202, [R1+0x11b8] ;  /* 0x0011b80001ca7983 */ /* 0x000f240000300800 */
[----:B------:R-:W4:Y:S01]  /*b87a0*/  LDL.LU R203, [R1+0x11bc] ;  /* 0x0011bc0001cb7983 */ /* 0x000f220000300800 */
[----:B------:R-:W4:Y:S01]  /*b87b0*/  LDL.LU R206, [R1+0x280c] ;  /* 0x00280c0001ce7983 */ /* 0x000f220000300800 */
[----:B------:R-:W4:Y:S01]  /*b87c0*/  LDL.LU R204, [R1+0x2814] ;  /* 0x0028140001cc7983 */ /* 0x000f220000300800 */
[----:B------:R-:W-:Y:S01]  /*b87d0*/  MOV R136, R133 ;  /* 0x0000008500887202 */ /* 0x000fe20000000f00 */
[----:B------:R-:W-:Y:S01]  /*b87e0*/  HMMA.1688.F32.TF32 R196, R172, R246, R248 ;  /* 0x000000f6acc4723c */ /* 0x000fe200000810f8 */
[----:B------:R-:W-:-:S02]  /*b87f0*/  ISETP.GT.AND P2, PT, R3, 0x45, PT ;  /* 0x000000450300780c */ /* 0x000fc40003f44270 */
[----:B------:R-:W-:Y:S01]  /*b8800*/  ISETP.GT.AND P5, PT, R3, 0x49, PT ;  /* 0x000000490300780c */ /* 0x000fe20003fa4270 */
[----:B------:R1:W-:Y:S03]  /*b8810*/  LDGSTS.E [R132+0x1ce00], [R136.64], P4 ;  /* 0x1ce0000088847fae */ /* 0x0003e6000a121844 */
[----:B------:R-:W-:Y:S02]  /*b8820*/  IMAD.MOV.U32 R246, RZ, RZ, R141 ;  /* 0x000000fffff67224 */ /* 0x000fe400078e008d */
[----:B------:R-:W4:Y:S01]  /*b8830*/  LDL.LU R141, [R1+0x3570] ;  /* 0x00357000018d7983 */ /* 0x000f220000300800 */
[----:B------:R-:W4:Y:S02]  /*b8840*/  LDL.LU R205, [R1+0x2810] ;  /* 0x0028100001cd7983 */ /* 0x000f240000300800 */
[----:B------:R-:W4:Y:S02]  /*b8850*/  LDL.LU R248, [R1+0x11e0] ;  /* 0x0011e00001f87983 */ /* 0x000f240000300800 */
[----:B------:R-:W4:Y:S01]  /*b8860*/  LDL.LU R249, [R1+0x11e4] ;  /* 0x0011e40001f97983 */ /* 0x000f220000300800 */
[----:B------:R-:W4:Y:S01]  /*b8870*/  LDL.LU R250, [R1+0x11e8] ;  /* 0x0011e80001fa7983 */ /* 0x000f220000300800 */
[----:B------:R-:W4:Y:S01]  /*b8880*/  LDL.LU R251, [R1+0x11ec] ;  /* 0x0011ec0001fb7983 */ /* 0x000f220000300800 */
[----:B------:R-:W-:-:S02]  /*b8890*/  SEL R133, RZ, 0x4, !P5 ;  /* 0x00000004ff857807 */ /* 0x000fc40006800000 */
[----:B-1----:R-:W-:Y:S01]  /*b88a0*/  SEL R136, RZ, 0x4, !P2 ;  /* 0x00000004ff887807 */ /* 0x002fe20005000000 */
[----:B------:R-:W4:Y:S01]  /*b88b0*/  LDL.LU R212, [R1+0x277c] ;  /* 0x00277c0001d47983 */ /* 0x000f220000300800 */
[----:B------:R-:W-:Y:S02]  /*b88c0*/  IMAD.MOV.U32 R247, RZ, RZ, R152 ;  /* 0x000000fffff77224 */ /* 0x000fe400078e0098 */
[----:B------:R-:W4:Y:S02]  /*b88d0*/  LDL.LU R210, [R1+0x2784] ;  /* 0x0027840001d27983 */ /* 0x000f240000300800 */
[----:B------:R-:W4:Y:S01]  /*b88e0*/  LDL.LU R152, [R1+0x278c] ;  /* 0x00278c0001987983 */ /* 0x000f220000300800 */
[----:B------:R-:W-:Y:S02]  /*b88f0*/  SEL R133, R133, RZ, !P0 ;  /* 0x000000ff85857207 */ /* 0x000fe40004000000 */
[----:B------:R-:W-:Y:S02]  /*b8900*/  SEL R136, R136, RZ, !P0 ;  /* 0x000000ff88887207 */ /* 0x000fe40004000000 */
[----:B--2---:R-:W-:-:S02]  /*b8910*/  IADD3 R208, P2, R208, R252, RZ ;  /* 0x000000fcd0d07210 */ /* 0x004fc40007f5e0ff */
[----:B-----5:R-:W-:Y:S02]  /*b8920*/  IADD3 R214, P4, R214, R252, RZ ;  /* 0x000000fcd6d67210 */ /* 0x020fe40007f9e0ff */
[----:B---3--:R-:W-:Y:S01]  /*b8930*/  IADD3.X R216, R216, R0, RZ, P2, !PT ;  /* 0x00000000d8d87210 */ /* 0x008fe200017fe4ff */
[----:B------:R1:W-:Y:S02]  /*b8940*/  STL [R1+0x27fc], R208 ;  /* 0x0027fcd001007387 */ /* 0x0003e40000100800 */
[----:B------:R-:W-:Y:S02]  /*b8950*/  STL [R1+0x2804], R214 ;  /* 0x002804d601007387 */ /* 0x000fe40000100800 */
[----:B----4-:R-:W-:Y:S01]  /*b8960*/  IMAD.X R215, R215, 0x1, R0, P4 ;  /* 0x00000001d7d77824 */ /* 0x010fe200020e0600 */
[----:B------:R-:W-:Y:S02]  /*b8970*/  ISETP.NE.U32.AND P4, PT, R133, RZ, PT ;  /* 0x000000ff8500720c */ /* 0x000fe40003f85070 */
[----:B------:R-:W-:Y:S01]  /*b8980*/  ISETP.NE.U32.AND P2, PT, R136, RZ, PT ;  /* 0x000000ff8800720c */ /* 0x000fe20003f45070 */
[----:B------:R-:W-:Y:S01]  /*b8990*/  MOV R136, R208 ;  /* 0x000000d000887202 */ /* 0x000fe20000000f00 */
[----:B------:R-:W-:-:S05]  /*b89a0*/  IADD3 R206, P5, R206, R252, RZ ;  /* 0x000000fccece7210 */ /* 0x000fca0007fbe0ff */
[----:B------:R-:W-:Y:S01]  /*b89b0*/  STL [R1+0x280c], R206 ;  /* 0x00280cce01007387 */ /* 0x000fe20000100800 */
[----:B------:R2:W-:Y:S02]  /*b89c0*/  STL [R1+0x27f8], R216 ;  /* 0x0027f8d801007387 */ /* 0x0005e40000100800 */
[----:B------:R-:W-:Y:S02]  /*b89d0*/  STL [R1+0x2800], R215 ;  /* 0x002800d701007387 */ /* 0x000fe40000100800 */
[----:B------:R-:W-:Y:S01]  /*b89e0*/  IMAD.X R207, R207, 0x1, R0, P5 ;  /* 0x00000001cfcf7824 */ /* 0x000fe200028e0600 */
[----:B------:R-:W3:Y:S01]  /*b89f0*/  LDL.LU R213, [R1+0x2778] ;  /* 0x0027780001d57983 */ /* 0x000ee20000300800 */
[----:B------:R-:W-:-:S03]  /*b8a00*/  IADD3 R204, P5, R204, R252, RZ ;  /* 0x000000fccccc7210 */ /* 0x000fc60007fbe0ff */
[----:B------:R-:W-:Y:S01]  /*b8a10*/  STL [R1+0x2808], R207 ;  /* 0x002808cf01007387 */ /* 0x000fe20000100800 */
[----:B------:R-:W4:Y:S02]  /*b8a20*/  LDL.LU R211, [R1+0x2780] ;  /* 0x0027800001d37983 */ /* 0x000f240000300800 */
[----:B------:R-:W-:Y:S02]  /*b8a30*/  STL [R1+0x2814], R204 ;  /* 0x002814cc01007387 */ /* 0x000fe40000100800 */
[----:B------:R-:W5:Y:S01]  /*b8a40*/  LDL.LU R209, [R1+0x2788] ;  /* 0x0027880001d17983 */ /* 0x000f620000300800 */
[----:B------:R-:W2:Y:S01]  /*b8a50*/  LDL.LU R133, [R1+0x2794] ;  /* 0x0027940001857983 */ /* 0x000ea20000300800 */
[----:B-1----:R-:W2:Y:S02]  /*b8a60*/  LDL.LU R208, [R1+0x2790] ;  /* 0x0027900001d07983 */ /* 0x002ea40000300800 */
[----:B------:R-:W-:-:S05]  /*b8a70*/  IMAD.MOV.U32 R137, RZ, RZ, R216 ;  /* 0x000000ffff897224 */ /* 0x000fca00078e00d8 */
[----:B------:R1:W-:Y:S01]  /*b8a80*/  LDGSTS.E [R132+0x1e800], [R136.64], P1 ;  /* 0x1e80000088847fae */ /* 0x0003e20008921844 */
[----:B------:R-:W-:Y:S01]  /*b8a90*/  IMAD.X R205, R205, 0x1, R0, P5 ;  /* 0x00000001cdcd7824 */ /* 0x000fe200028e0600 */
[----:B-1----:R-:W-:Y:S01]  /*b8aa0*/  MOV R136, R214 ;  /* 0x000000d600887202 */ /* 0x002fe20000000f00 */
[----:B------:R-:W-:-:S05]  /*b8ab0*/  IMAD.MOV.U32 R137, RZ, RZ, R215 ;  /* 0x000000ffff897224 */ /* 0x000fca00078e00d7 */
[----:B------:R1:W-:Y:S01]  /*b8ac0*/  LDGSTS.E [R132+0x1ea00], [R136.64], P1 ;  /* 0x1ea0000088847fae */ /* 0x0003e20008921844 */
[----:B------:R-:W-:Y:S01]  /*b8ad0*/  IADD3 R212, P5, R212, R252, RZ ;  /* 0x000000fcd4d47210 */ /* 0x000fe20007fbe0ff */
[----:B-1----:R-:W-:Y:S01]  /*b8ae0*/  IMAD.MOV.U32 R136, RZ, RZ, R206 ;  /* 0x000000ffff887224 */ /* 0x002fe200078e00ce */
[----:B------:R-:W-:-:S05]  /*b8af0*/  MOV R137, R207 ;  /* 0x000000cf00897202 */ /* 0x000fca0000000f00 */
[----:B------:R1:W-:Y:S02]  /*b8b00*/  LDGSTS.E [R132+0x1ec00], [R136.64], P1 ;  /* 0x1ec0000088847fae */ /* 0x0003e40008921844 */
[----:B-1----:R-:W-:Y:S02]  /*b8b10*/  IMAD.MOV.U32 R136, RZ, RZ, R204 ;  /* 0x000000ffff887224 */ /* 0x002fe400078e00cc */
[----:B------:R-:W-:-:S05]  /*b8b20*/  IMAD.MOV.U32 R137, RZ, RZ, R205 ;  /* 0x000000ffff897224 */ /* 0x000fca00078e00cd */
[----:B------:R1:W-:Y:S01]  /*b8b30*/  LDGSTS.E [R132+0x1ee00], [R136.64], P1 ;  /* 0x1ee0000088847fae */ /* 0x0003e20008921844 */
[----:B------:R-:W-:-:S03]  /*b8b40*/  IADD3 R210, P1, R210, R252, RZ ;  /* 0x000000fcd2d27210 */ /* 0x000fc60007f3e0ff */
[----:B------:R-:W-:Y:S01]  /*b8b50*/  STL [R1+0x2810], R205 ;  /* 0x002810cd01007387 */ /* 0x000fe20000100800 */
[----:B------:R-:W-:Y:S01]  /*b8b60*/  STL [R1+0x277c], R212 ;  /* 0x00277cd401007387 */ /* 0x000fe20000100800 */
[----:B-1----:R-:W-:Y:S02]  /*b8b70*/  MOV R136, R212 ;  /* 0x000000d400887202 */ /* 0x002fe40000000f00 */
[----:B------:R-:W-:Y:S01]  /*b8b80*/  STL [R1+0x2784], R210 ;  /* 0x002784d201007387 */ /* 0x000fe20000100800 */
[----:B------:R-:W-:Y:S07]  /*b8b90*/  HMMA.1688.F32.TF32 R200, R172, R242, R200 ;  /* 0x000000f2acc8723c */ /* 0x000fee00000810c8 */
[----:B------:R-:W-:Y:S01]  /*b8ba0*/  MOV R242, R140 ;  /* 0x0000008c00f27202 */ /* 0x000fe20000000f00 */
[----:B------:R-:W-:Y:S01]  /*b8bb0*/  IMAD.MOV.U32 R243, RZ, RZ, R144 ;  /* 0x000000fffff37224 */ /* 0x000fe200078e0090 */
[----:B---3--:R-:W-:Y:S01]  /*b8bc0*/  IADD3.X R213, R213, R0, RZ, P5, !PT ;  /* 0x00000000d5d57210 */ /* 0x008fe20002ffe4ff */
[----:B------:R-:W-:-:S04]  /*b8bd0*/  IADD3 R152, P5, R152, R252, RZ ;  /* 0x000000fc98987210 */ /* 0x000fc80007fbe0ff */
[----:B------:R-:W-:Y:S02]  /*b8be0*/  IMAD.MOV.U32 R137, RZ, RZ, R213 ;  /* 0x000000ffff897224 */ /* 0x000fe400078e00d5 */
[--C-:B----4-:R-:W-:Y:S02]  /*b8bf0*/  IMAD.X R211, R211, 0x1, R0.reuse, P1 ;  /* 0x00000001d3d37824 */ /* 0x110fe400008e0600 */
[--C-:B-----5:R-:W-:Y:S01]  /*b8c00*/  IMAD.X R209, R209, 0x1, R0.reuse, P5 ;  /* 0x00000001d1d17824 */ /* 0x120fe200028e0600 */
[----:B--2---:R-:W-:Y:S01]  /*b8c10*/  IADD3 R133, P1, R133, R252, RZ ;  /* 0x000000fc85857210 */ /* 0x004fe20007f3e0ff */
[----:B------:R1:W-:Y:S04]  /*b8c20*/  LDGSTS.E [R132+0x20800], [R136.64], P3 ;  /* 0x2080000088847fae */ /* 0x0003e80009921844 */
[----:B------:R-:W-:Y:S01]  /*b8c30*/  STL [R1+0x2778], R213 ;  /* 0x002778d501007387 */ /* 0x000fe20000100800 */
[----:B------:R2:W-:Y:S02]  /*b8c40*/  STL [R1+0x278c], R152 ;  /* 0x00278c9801007387 */ /* 0x0005e40000100800 */
[----:B------:R-:W-:Y:S02]  /*b8c50*/  STL [R1+0x2780], R211 ;  /* 0x002780d301007387 */ /* 0x000fe40000100800 */
[----:B------:R-:W-:Y:S01]  /*b8c60*/  IMAD.X R208, R208, 0x1, R0, P1 ;  /* 0x00000001d0d07824 */ /* 0x000fe200008e0600 */
[----:B------:R-:W-:Y:S01]  /*b8c70*/  STL [R1+0x2794], R133 ;  /* 0x0027948501007387 */ /* 0x000fe20000100800 */
[----:B-1----:R-:W-:Y:S01]  /*b8c80*/  IMAD.MOV.U32 R136, RZ, RZ, R210 ;  /* 0x000000ffff887224 */ /* 0x002fe200078e00d2 */
[----:B------:R-:W-:-:S02]  /*b8c90*/  MOV R137, R211 ;  /* 0x000000d300897202 */ /* 0x000fc40000000f00 */
[----:B------:R-:W-:Y:S01]  /*b8ca0*/  STL [R1+0x2788], R209 ;  /* 0x002788d101007387 */ /* 0x000fe20000100800 */
[----:B------:R-:W3:Y:S03]  /*b8cb0*/  LDL.LU R216, [R1+0x26d8] ;  /* 0x0026d80001d87983 */ /* 0x000ee60000300800 */
[----:B------:R1:W-:Y:S02]  /*b8cc0*/  LDGSTS.E [R132+0x20a00], [R136.64], P3 ;  /* 0x20a0000088847fae */ /* 0x0003e40009921844 */
[----:B-1----:R-:W-:Y:S01]  /*b8cd0*/  IMAD.MOV.U32 R136, RZ, RZ, R152 ;  /* 0x000000ffff887224 */ /* 0x002fe200078e0098 */
[----:B------:R-:W-:Y:S01]  /*b8ce0*/  MOV R137, R209 ;  /* 0x000000d100897202 */ /* 0x000fe20000000f00 */
[----:B--2---:R-:W2:Y:S01]  /*b8cf0*/  LDL.LU R152, [R1+0x26dc] ;  /* 0x0026dc0001987983 */ /* 0x004ea20000300800 */
[----:B------:R1:W-:Y:S02]  /*b8d00*/  STL [R1+0x2790], R208 ;  /* 0x002790d001007387 */ /* 0x0003e40000100800 */
[----:B------:R-:W4:Y:S01]  /*b8d10*/  LDL.LU R140, [R1+0x356c] ;  /* 0x00356c00018c7983 */ /* 0x000f220000300800 */
[----:B------:R5:W-:Y:S02]  /*b8d20*/  LDGSTS.E [R132+0x20c00], [R136.64], P3 ;  /* 0x20c0000088847fae */ /* 0x000be40009921844 */
[----:B-----5:R-:W-:-:S02]  /*b8d30*/  IMAD.MOV.U32 R137, RZ, RZ, R208 ;  /* 0x000000ffff897224 */ /* 0x020fc400078e00d0 */
[----:B-1----:R-:W5:Y:S01]  /*b8d40*/  LDL.LU R208, [R1+0x1200] ;  /* 0x0012000001d07983 */ /* 0x002f620000300800 */
[----:B------:R-:W5:Y:S02]  /*b8d50*/  LDL.LU R209, [R1+0x1204] ;  /* 0x0012040001d17983 */ /* 0x000f640000300800 */
[----:B------:R-:W5:Y:S02]  /*b8d60*/  LDL.LU R210, [R1+0x1208] ;  /* 0x0012080001d27983 */ /* 0x000f640000300800 */
[----:B------:R-:W5:Y:S01]  /*b8d70*/  LDL.LU R211, [R1+0x120c] ;  /* 0x00120c0001d37983 */ /* 0x000f620000300800 */
[----:B------:R-:W4:Y:S01]  /*b8d80*/  LDL.LU R219, [R1+0x26e0] ;  /* 0x0026e00001db7983 */ /* 0x000f220000300800 */
[----:B------:R-:W4:Y:S02]  /*b8d90*/  LDL.LU R215, [R1+0x26e4] ;  /* 0x0026e40001d77983 */ /* 0x000f240000300800 */
[----:B------:R-:W5:Y:S02]  /*b8da0*/  LDL.LU R214, [R1+0x26e8] ;  /* 0x0026e80001d67983 */ /* 0x000f640000300800 */
[----:B------:R-:W5:Y:S01]  /*b8db0*/  LDL.LU R144, [R1+0x26ec] ;  /* 0x0026ec0001907983 */ /* 0x000f620000300800 */
[----:B------:R-:W5:Y:S01]  /*b8dc0*/  LDL.LU R212, [R1+0x26f4] ;  /* 0x0026f40001d47983 */ /* 0x000f620000300800 */
[----:B------:R-:W5:Y:S02]  /*b8dd0*/  LDL.LU R213, [R1+0x26f0] ;  /* 0x0026f00001d57983 */ /* 0x000f640000300800 */
[----:B------:R-:W-:Y:S01]  /*b8de0*/  IMAD.MOV.U32 R136, RZ, RZ, R133 ;  /* 0x000000ffff887224 */ /* 0x000fe200078e0085 */
[C---:B------:R-:W-:Y:S01]  /*b8df0*/  ISETP.GT.AND P1, PT, R3.reuse, 0x4d, PT ;  /* 0x0000004d0300780c */ /* 0x040fe20003f24270 */
[----:B------:R-:W-:Y:S01]  /*b8e00*/  HMMA.1688.F32.TF32 R204, R172, R246, R248 ;  /* 0x000000f6accc723c */ /* 0x000fe200000810f8 */
[----:B------:R-:W-:Y:S01]  /*b8e10*/  ISETP.GT.AND P5, PT, R3, 0x51, PT ;  /* 0x000000510300780c */ /* 0x000fe20003fa4270 */
[----:B------:R-:W5:Y:S04]  /*b8e20*/  LDL.LU R248, [R1+0x1220] ;  /* 0x0012200001f87983 */ /* 0x000f680000300800 */
[----:B------:R1:W-:Y:S01]  /*b8e30*/  LDGSTS.E [R132+0x20e00], [R136.64], P3 ;  /* 0x20e0000088847fae */ /* 0x0003e20009921844 */
[----:B------:R-:W5:Y:S02]  /*b8e40*/  LDL.LU R249, [R1+0x1224] ;  /* 0x0012240001f97983 */ /* 0x000f640000300800 */
[----:B------:R-:W5:Y:S02]  /*b8e50*/  LDL.LU R250, [R1+0x1228] ;  /* 0x0012280001fa7983 */ /* 0x000f640000300800 */
[----:B------:R-:W5:Y:S01]  /*b8e60*/  LDL.LU R251, [R1+0x122c] ;  /* 0x00122c0001fb7983 */ /* 0x000f620000300800 */
[----:B------:R-:W-:Y:S01]  /*b8e70*/  SEL R133, RZ, 0x4, !P5 ;  /* 0x00000004ff857807 */ /* 0x000fe20006800000 */
[----:B------:R-:W-:Y:S01]  /*b8e80*/  IMAD.MOV.U32 R246, RZ, RZ, R153 ;  /* 0x000000fffff67224 */ /* 0x000fe200078e0099 */
[----:B------:R-:W5:Y:S01]  /*b8e90*/  LDL.LU R217, [R1+0x265c] ;  /* 0x00265c0001d97983 */ /* 0x000f620000300800 */
[----:B------:R-:W-:Y:S01]  /*b8ea0*/  MOV R247, R145 ;  /* 0x0000009100f77202 */ /* 0x000fe20000000f00 */
[----:B------:R-:W5:Y:S02]  /*b8eb0*/  LDL.LU R153, [R1+0x2664] ;  /* 0x0026640001997983 */ /* 0x000f640000300800 */
[----:B------:R-:W5:Y:S01]  /*b8ec0*/  LDL.LU R145, [R1+0x266c] ;  /* 0x00266c0001917983 */ /* 0x000f620000300800 */
[----:B-1----:R-:W-:-:S02]  /*b8ed0*/  SEL R136, RZ, 0x4, !P1 ;  /* 0x00000004ff887807 */ /* 0x002fc40004800000 */
[----:B------:R-:W-:Y:S02]  /*b8ee0*/  SEL R133, R133, RZ, !P0 ;  /* 0x000000ff85857207 */ /* 0x000fe40004000000 */
[----:B------:R-:W-:Y:S02]  /*b8ef0*/  SEL R136, R136, RZ, !P0 ;  /* 0x000000ff88887207 */ /* 0x000fe40004000000 */
[----:B--2---:R-:W-:-:S05]  /*b8f00*/  IADD3 R152, P1, R152, R252, RZ ;  /* 0x000000fc98987210 */ /* 0x004fca0007f3e0ff */
[----:B---3--:R-:W-:Y:S01]  /*b8f10*/  IMAD.X R216, R216, 0x1, R0, P1 ;  /* 0x00000001d8d87824 */ /* 0x008fe200008e0600 */
[----:B------:R-:W-:Y:S01]  /*b8f20*/  STL [R1+0x26dc], R152 ;  /* 0x0026dc9801007387 */ /* 0x000fe20000100800 */
[----:B------:R-:W-:Y:S01]  /*b8f30*/  ISETP.NE.U32.AND P1, PT, R136, RZ, PT ;  /* 0x000000ff8800720c */ /* 0x000fe20003f25070 */
[----:B------:R-:W-:Y:S02]  /*b8f40*/  IMAD.MOV.U32 R136, RZ, RZ, R152 ;  /* 0x000000ffff887224 */ /* 0x000fe400078e0098 */
[----:B------:R-:W-:-:S05]  /*b8f50*/  IMAD.MOV.U32 R137, RZ, RZ, R216 ;  /* 0x000000ffff897224 */ /* 0x000fca00078e00d8 */
[----:B------:R1:W-:Y:S01]  /*b8f60*/  LDGSTS.E [R132+0x22800], [R136.64], P2 ;  /* 0x2280000088847fae */ /* 0x0003e20009121844 */
[-C--:B----4-:R-:W-:Y:S02]  /*b8f70*/  IADD3 R215, P3, R215, R252.reuse, RZ ;  /* 0x000000fcd7d77210 */ /* 0x090fe40007f7e0ff */
[----:B-----5:R-:W-:-:S03]  /*b8f80*/  IADD3 R144, P5, R144, R252, RZ ;  /* 0x000000fc90907210 */ /* 0x020fc60007fbe0ff */
[----:B------:R-:W-:Y:S01]  /*b8f90*/  IMAD.X R219, R219, 0x1, R0, P3 ;  /* 0x00000001dbdb7824 */ /* 0x000fe200018e0600 */
[----:B------:R-:W-:Y:S01]  /*b8fa0*/  STL [R1+0x26e4], R215 ;  /* 0x0026e4d701007387 */ /* 0x000fe20000100800 */
[----:B------:R-:W-:Y:S01]  /*b8fb0*/  IADD3.X R214, R214, R0, RZ, P5, !PT ;  /* 0x00000000d6d67210 */ /* 0x000fe20002ffe4ff */
[----:B------:R-:W-:Y:S02]  /*b8fc0*/  STL [R1+0x26ec], R144 ;  /* 0x0026ec9001007387 */ /* 0x000fe40000100800 */
[----:B------:R2:W-:Y:S01]  /*b8fd0*/  STL [R1+0x26d8], R216 ;  /* 0x0026d8d801007387 */ /* 0x0005e20000100800 */
[----:B------:R-:W-:-:S03]  /*b8fe0*/  IADD3 R212, P5, R212, R252, RZ ;  /* 0x000000fcd4d47210 */ /* 0x000fc60007fbe0ff */
[----:B------:R-:W-:Y:S01]  /*b8ff0*/  STL [R1+0x26e0], R219 ;  /* 0x0026e0db01007387 */ /* 0x000fe20000100800 */
[----:B------:R-:W3:Y:S01]  /*b9000*/  LDL.LU R218, [R1+0x2658] ;  /* 0x0026580001da7983 */ /* 0x000ee20000300800 */
[----:B------:R-:W-:Y:S01]  /*b9010*/  ISETP.NE.U32.AND P3, PT, R133, RZ, PT ;  /* 0x000000ff8500720c */ /* 0x000fe20003f65070 */
[----:B------:R-:W-:Y:S01]  /*b9020*/  STL [R1+0x26e8], R214 ;  /* 0x0026e8d601007387 */ /* 0x000fe20000100800 */
[----:B------:R-:W4:Y:S01]  /*b9030*/  LDL.LU R133, [R1+0x2674] ;  /* 0x0026740001857983 */ /* 0x000f220000300800 */
[----:B------:R-:W-:Y:S02]  /*b9040*/  STL [R1+0x26f4], R212 ;  /* 0x0026f4d401007387 */ /* 0x000fe40000100800 */
[----:B-1----:R-:W-:Y:S02]  /*b9050*/  IMAD.MOV.U32 R136, RZ, RZ, R215 ;  /* 0x000000ffff887224 */ /* 0x002fe400078e00d7 */
[----:B------:R-:W-:Y:S01]  /*b9060*/  IMAD.MOV.U32 R137, RZ, RZ, R219 ;  /* 0x000000ffff897224 */ /* 0x000fe200078e00db */
[----:B--2---:R-:W2:Y:S01]  /*b9070*/  LDL.LU R216, [R1+0x2660] ;  /* 0x0026600001d87983 */ /* 0x004ea20000300800 */
[----:B------:R-:W-:Y:S01]  /*b9080*/  IADD3.X R213, R213, R0, RZ, P5, !PT ;  /* 0x00000000d5d57210 */ /* 0x000fe20002ffe4ff */
[----:B------:R-:W5:Y:S02]  /*b9090*/  LDL.LU R152, [R1+0x2668] ;  /* 0x0026680001987983 */ /* 0x000f640000300800 */
[----:B------:R1:W-:Y:S04]  /*b90a0*/  LDGSTS.E [R132+0x22a00], [R136.64], P2 ;  /* 0x22a0000088847fae */ /* 0x0003e80009121844 */
[----:B------:R-:W-:Y:S01]  /*b90b0*/  STL [R1+0x26f0], R213 ;  /* 0x0026f0d501007387 */ /* 0x000fe20000100800 */
[----:B-1----:R-:W-:-:S03]  /*b90c0*/  MOV R136, R144 ;  /* 0x0000009000887202 */ /* 0x002fc60000000f00 */
[----:B------:R-:W5:Y:S01]  /*b90d0*/  LDL.LU R144, [R1+0x2670] ;  /* 0x0026700001907983 */ /* 0x000f620000300800 */
[----:B------:R-:W-:Y:S01]  /*b90e0*/  IMAD.MOV.U32 R137, RZ, RZ, R214 ;  /* 0x000000ffff897224 */ /* 0x000fe200078e00d6 */
[----:B------:R-:W-:-:S04]  /*b90f0*/  IADD3 R217, P5, R217, R252, RZ ;  /* 0x000000fcd9d97210 */ /* 0x000fc80007fbe0ff */
[----:B------:R1:W-:Y:S02]  /*b9100*/  LDGSTS.E [R132+0x22c00], [R136.64], P2 ;  /* 0x22c0000088847fae */ /* 0x0003e40009121844 */
[----:B-1----:R-:W-:Y:S01]  /*b9110*/  IMAD.MOV.U32 R136, RZ, RZ, R212 ;  /* 0x000000ffff887224 */ /* 0x002fe200078e00d4 */
[----:B------:R-:W-:-:S05]  /*b9120*/  MOV R137, R213 ;  /* 0x000000d500897202 */ /* 0x000fca0000000f00 */
[----:B------:R1:W-:Y:S01]  /*b9130*/  LDGSTS.E [R132+0x22e00], [R136.64], P2 ;  /* 0x22e0000088847fae */ /* 0x0003e20009121844 */
[----:B------:R-:W-:-:S03]  /*b9140*/  IADD3 R153, P2, R153, R252, RZ ;  /* 0x000000fc99997210 */ /* 0x000fc60007f5e0ff */
[----:B------:R-:W-:Y:S04]  /*b9150*/  STL [R1+0x265c], R217 ;  /* 0x00265cd901007387 */ /* 0x000fe80000100800 */
[----:B------:R-:W-:Y:S01]  /*b9160*/  STL [R1+0x2664], R153 ;  /* 0x0026649901007387 */ /* 0x000fe20000100800 */
[----:B-1----:R-:W-:Y:S02]  /*b9170*/  IMAD.MOV.U32 R136, RZ, RZ, R217 ;  /* 0x000000ffff887224 */ /* 0x002fe400078e00d9 */
[--C-:B---3--:R-:W-:Y:S01]  /*b9180*/  IMAD.X R218, R218, 0x1, R0.reuse, P5 ;  /* 0x00000001dada7824 */ /* 0x108fe200028e0600 */
[-C--:B------:R-:W-:Y:S01]  /*b9190*/  IADD3 R145, P5, R145, R252.reuse, RZ ;  /* 0x000000fc91917210 */ /* 0x080fe20007fbe0ff */
[----:B--2---:R-:W-:Y:S01]  /*b91a0*/  IMAD.X R216, R216, 0x1, R0, P2 ;  /* 0x00000001d8d87824 */ /* 0x004fe200010e0600 */
[----:B----4-:R-:W-:-:S02]  /*b91b0*/  IADD3 R133, P2, R133, R252, RZ ;  /* 0x000000fc85857210 */ /* 0x010fc40007f5e0ff */
[----:B-----5:R-:W-:Y:S01]  /*b91c0*/  IADD3.X R152, R152, R0, RZ, P5, !PT ;  /* 0x0000000098987210 */ /* 0x020fe20002ffe4ff */
[----:B------:R-:W-:Y:S01]  /*b91d0*/  STL [R1+0x2658], R218 ;  /* 0x002658da01007387 */ /* 0x000fe20000100800 */
[----:B------:R-:W-:Y:S02]  /*b91e0*/  STL [R1+0x266c], R145 ;  /* 0x00266c9101007387 */ /* 0x000fe40000100800 */
[----:B------:R-:W-:Y:S02]  /*b91f0*/  STL [R1+0x2660], R216 ;  /* 0x002660d801007387 */ /* 0x000fe40000100800 */
[----:B------:R-:W-:Y:S02]  /*b9200*/  STL [R1+0x2674], R133 ;  /* 0x0026748501007387 */ /* 0x000fe40000100800 */
[----:B------:R-:W-:Y:S01]  /*b9210*/  IMAD.MOV.U32 R137, RZ, RZ, R218 ;  /* 0x000000ffff897224 */ /* 0x000fe200078e00da */
[----:B------:R1:W-:Y:S01]  /*b9220*/  STL [R1+0x2668], R152 ;  /* 0x0026689801007387 */ /* 0x0003e20000100800 */
[----:B------:R-:W2:Y:S02]  /*b9230*/  LDL.LU R225, [R1+0x25dc] ;  /* 0x0025dc0001e17983 */ /* 0x000ea40000300800 */
[----:B------:R-:W3:Y:S02]  /*b9240*/  LDL.LU R223, [R1+0x25e4] ;  /* 0x0025e40001df7983 */ /* 0x000ee40000300800 */
[----:B------:R-:W4:Y:S01]  /*b9250*/  LDL.LU R226, [R1+0x25d8] ;  /* 0x0025d80001e27983 */ /* 0x000f220000300800 */
[----:B------:R-:W5:Y:S04]  /*b9260*/  LDL.LU R224, [R1+0x25e0] ;  /* 0x0025e00001e07983 */ /* 0x000f680000300800 */
[----:B------:R1:W-:Y:S01]  /*b9270*/  LDGSTS.E [R132+0x24800], [R136.64], P4 ;  /* 0x2480000088847fae */ /* 0x0003e2000a121844 */
[----:B------:R-:W-:-:S05]  /*b9280*/  IMAD.X R144, R144, 0x1, R0, P2 ;  /* 0x0000000190907824 */ /* 0x000fca00010e0600 */
[----:B------:R1:W-:Y:S01]  /*b9290*/  STL [R1+0x2670], R144 ;  /* 0x0026709001007387 */ /* 0x0003e20000100800 */
[----:B------:R-:W5:Y:S01]  /*b92a0*/  LDL.LU R222, [R1+0x25e8] ;  /* 0x0025e80001de7983 */ /* 0x000f620000300800 */
[----:B-1----:R-:W-:Y:S01]  /*b92b0*/  MOV R136, R153 ;  /* 0x0000009900887202 */ /* 0x002fe20000000f00 */
[----:B------:R-:W-:Y:S01]  /*b92c0*/  IMAD.MOV.U32 R137, RZ, RZ, R216 ;  /* 0x000000ffff897224 */ /* 0x000fe200078e00d8 */
[----:B------:R-:W5:Y:S04]  /*b92d0*/  LDL.LU R221, [R1+0x25ec] ;  /* 0x0025ec0001dd7983 */ /* 0x000f680000300800 */
[----:B------:R1:W-:Y:S02]  /*b92e0*/  LDGSTS.E [R132+0x24a00], [R136.64], P4 ;  /* 0x24a0000088847fae */ /* 0x0003e4000a121844 */
[----:B-1----:R-:W-:-:S02]  /*b92f0*/  IMAD.MOV.U32 R137, RZ, RZ, R152 ;  /* 0x000000ffff897224 */ /* 0x002fc400078e0098 */
[----:B------:R-:W5:Y:S01]  /*b9300*/  LDL.LU R152, [R1+0x25f4] ;  /* 0x0025f40001987983 */ /* 0x000f620000300800 */
[----:B------:R-:W-:Y:S01]  /*b9310*/  HMMA.1688.F32.TF32 R212, R172, R246, R248 ;  /* 0x000000f6acd4723c */ /* 0x000fe200000810f8 */
[----:B------:R-:W-:Y:S01]  /*b9320*/  MOV R136, R145 ;  /* 0x0000009100887202 */ /* 0x000fe20000000f00 */
[----:B------:R-:W5:Y:S01]  /*b9330*/  LDL.LU R248, [R1+0x1230] ;  /* 0x0012300001f87983 */ /* 0x000f620000300800 */
[----:B------:R-:W5:Y:S01]  /*b9340*/  LDL.LU R249, [R1+0x1234] ;  /* 0x0012340001f97983 */ /* 0x000f620000300800 */
[----:B------:R-:W5:Y:S02]  /*b9350*/  LDL.LU R250, [R1+0x1238] ;  /* 0x0012380001fa7983 */ /* 0x000f640000300800 */
[----:B------:R-:W5:Y:S01]  /*b9360*/  LDL.LU R251, [R1+0x123c] ;  /* 0x00123c0001fb7983 */ /* 0x000f620000300800 */
[----:B------:R1:W-:Y:S01]  /*b9370*/  LDGSTS.E [R132+0x24c00], [R136.64], P4 ;  /* 0x24c0000088847fae */ /* 0x0003e2000a121844 */
[----:B------:R-:W5:Y:S01]  /*b9380*/  LDL.LU R153, [R1+0x25f0] ;  /* 0x0025f00001997983 */ /* 0x000f620000300800 */
[----:B------:R-:W-:-:S02]  /*b9390*/  ISETP.GT.AND P2, PT, R3, 0x55, PT ;  /* 0x000000550300780c */ /* 0x000fc40003f44270 */
[----:B------:R-:W-:Y:S01]  /*b93a0*/  ISETP.GT.AND P5, PT, R3, 0x59, PT ;  /* 0x000000590300780c */ /* 0x000fe20003fa4270 */
        /* <DEDUP_REMOVED lines=8> */
[----:B-1----:R-:W-:Y:S01]  /*b9430*/  IMAD.MOV.U32 R136, RZ, RZ, R133 ;  /* 0x000000ffff887224 */ /* 0x002fe200078e0085 */
[----:B------:R-:W-:-:S02]  /*b9440*/  MOV R137, R144 ;  /* 0x0000009000897202 */ /* 0x000fc40000000f00 */
[----:B------:R-:W-:Y:S01]  /*b9450*/  SEL R133, RZ, 0x4, !P5 ;  /* 0x00000004ff857807 */ /* 0x000fe20006800000 */
[----:B------:R-:W5:Y:S04]  /*b9460*/  LDL.LU R144, [R1+0x2574] ;  /* 0x0025740001907983 */ /* 0x000f680000300800 */
[----:B------:R1:W-:Y:S01]  /*b9470*/  LDGSTS.E [R132+0x24e00], [R136.64], P4 ;  /* 0x24e0000088847fae */ /* 0x0003e2000a121844 */
[----:B------:R-:W-:Y:S02]  /*b9480*/  SEL R133, R133, RZ, !P0 ;  /* 0x000000ff85857207 */ /* 0x000fe40004000000 */
[----:B-1----:R-:W-:Y:S02]  /*b9490*/  SEL R136, RZ, 0x4, !P2 ;  /* 0x00000004ff887807 */ /* 0x002fe40005000000 */
[----:B--2---:R-:W-:-:S02]  /*b94a0*/  IADD3 R225, P2, R225, R252, RZ ;  /* 0x000000fce1e17210 */ /* 0x004fc40007f5e0ff */
[----:B---3--:R-:W-:Y:S02]  /*b94b0*/  IADD3 R223, P4, R223, R252, RZ ;  /* 0x000000fcdfdf7210 */ /* 0x008fe40007f9e0ff */
[----:B----4-:R-:W-:Y:S01]  /*b94c0*/  IADD3.X R226, R226, R0, RZ, P2, !PT ;  /* 0x00000000e2e27210 */ /* 0x010fe200017fe4ff */
[----:B------:R-:W-:Y:S02]  /*b94d0*/  STL [R1+0x25dc], R225 ;  /* 0x0025dce101007387 */ /* 0x000fe40000100800 */
[----:B-----5:R-:W-:Y:S02]  /*b94e0*/  IMAD.X R224, R224, 0x1, R0, P4 ;  /* 0x00000001e0e07824 */ /* 0x020fe400020e0600 */
[----:B------:R-:W-:Y:S01]  /*b94f0*/  STL [R1+0x25e4], R223 ;  /* 0x0025e4df01007387 */ /* 0x000fe20000100800 */
[----:B------:R-:W-:-:S05]  /*b9500*/  IADD3 R221, P5, R221, R252, RZ ;  /* 0x000000fcdddd7210 */ /* 0x000fca0007fbe0ff */
[----:B------:R-:W-:Y:S01]  /*b9510*/  IMAD.X R222, R222, 0x1, R0, P5 ;  /* 0x00000001dede7824 */ /* 0x000fe200028e0600 */
[----:B------:R-:W-:Y:S01]  /*b9520*/  STL [R1+0x25ec], R221 ;  /* 0x0025ecdd01007387 */ /* 0x000fe20000100800 */
[----:B------:R1:W-:Y:S02]  /*b9530*/  STL [R1+0x25d8], R226 ;  /* 0x0025d8e201007387 */ /* 0x0003e40000100800 */
[----:B------:R2:W-:Y:S01]  /*b9540*/  STL [R1+0x25e0], R224 ;  /* 0x0025e0e001007387 */ /* 0x0005e20000100800 */
[----:B------:R-:W-:Y:S01]  /*b9550*/  ISETP.NE.U32.AND P4, PT, R133, RZ, PT ;  /* 0x000000ff8500720c */ /* 0x000fe20003f85070 */
[----:B------:R-:W-:Y:S01]  /*b9560*/  STL [R1+0x25e8], R222 ;  /* 0x0025e8de01007387 */ /* 0x000fe20000100800 */
[----:B------:R-:W-:-:S05]  /*b9570*/  IADD3 R152, P5, R152, R252, RZ ;  /* 0x000000fc98987210 */ /* 0x000fca0007fbe0ff */
[----:B------:R-:W-:Y:S01]  /*b9580*/  STL [R1+0x25f4], R152 ;  /* 0x0025f49801007387 */ /* 0x000fe20000100800 */
[----:B------:R-:W3:Y:S01]  /*b9590*/  LDL.LU R133, [R1+0x2570] ;  /* 0x0025700001857983 */ /* 0x000ee20000300800 */
[----:B------:R-:W-:Y:S01]  /*b95a0*/  SEL R136, R136, RZ, !P0 ;  /* 0x000000ff88887207 */ /* 0x000fe20004000000 */
[----:B------:R-:W-:-:S03]  /*b95b0*/  IMAD.MOV.U32 R137, RZ, RZ, R226 ;  /* 0x000000ffff897224 */ /* 0x000fc600078e00e2 */
[----:B------:R-:W-:Y:S01]  /*b95c0*/  ISETP.NE.U32.AND P2, PT, R136, RZ, PT ;  /* 0x000000ff8800720c */ /* 0x000fe20003f45070 */
[----:B------:R-:W-:-:S05]  /*b95d0*/  MOV R136, R225 ;  /* 0x000000e100887202 */ /* 0x000fca0000000f00 */
[----:B------:R4:W-:Y:S01]  /*b95e0*/  LDGSTS.E [R132+0x26800], [R136.64], P1 ;  /* 0x2680000088847fae */ /* 0x0009e20008921844 */
[----:B------:R-:W-:Y:S01]  /*b95f0*/  IMAD.X R153, R153, 0x1, R0, P5 ;  /* 0x0000000199997824 */ /* 0x000fe200028e0600 */
[----:B----4-:R-:W-:Y:S01]  /*b9600*/  MOV R136, R223 ;  /* 0x000000df00887202 */ /* 0x010fe20000000f00 */
[----:B------:R-:W-:-:S05]  /*b9610*/  IMAD.MOV.U32 R137, RZ, RZ, R224 ;  /* 0x000000ffff897224 */ /* 0x000fca00078e00e0 */
[----:B------:R4:W-:Y:S01]  /*b9620*/  LDGSTS.E [R132+0x26a00], [R136.64], P1 ;  /* 0x26a0000088847fae */ /* 0x0009e20008921844 */
[----:B------:R-:W-:Y:S01]  /*b9630*/  IADD3 R219, P5, R219, R252, RZ ;  /* 0x000000fcdbdb7210 */ /* 0x000fe20007fbe0ff */
[----:B----4-:R-:W-:Y:S01]  /*b9640*/  IMAD.MOV.U32 R136, RZ, RZ, R221 ;  /* 0x000000ffff887224 */ /* 0x010fe200078e00dd */
[----:B------:R-:W-:-:S05]  /*b9650*/  MOV R137, R222 ;  /* 0x000000de00897202 */ /* 0x000fca0000000f00 */
[----:B------:R4:W-:Y:S01]  /*b9660*/  LDGSTS.E [R132+0x26c00], [R136.64], P1 ;  /* 0x26c0000088847fae */ /* 0x0009e20008921844 */
[----:B------:R-:W-:Y:S01]  /*b9670*/  IADD3.X R220, R220, R0, RZ, P5, !PT ;  /* 0x00000000dcdc7210 */ /* 0x000fe20002ffe4ff */
[----:B------:R-:W-:Y:S02]  /*b9680*/  IADD3 R145, P5, R145, R252, RZ ;  /* 0x000000fc91917210 */ /* 0x000fe40007fbe0ff */
[----:B----4-:R-:W-:Y:S02]  /*b9690*/  IMAD.MOV.U32 R136, RZ, RZ, R152 ;  /* 0x000000ffff887224 */ /* 0x010fe400078e0098 */
[----:B------:R-:W-:-:S05]  /*b96a0*/  IMAD.MOV.U32 R137, RZ, RZ, R153 ;  /* 0x000000ffff897224 */ /* 0x000fca00078e0099 */
[----:B------:R4:W-:Y:S01]  /*b96b0*/  LDGSTS.E [R132+0x26e00], [R136.64], P1 ;  /* 0x26e0000088847fae */ /* 0x0009e20008921844 */
[----:B------:R-:W-:-:S03]  /*b96c0*/  IADD3 R217, P1, R217, R252, RZ ;  /* 0x000000fcd9d97210 */ /* 0x000fc60007f3e0ff */
[----:B------:R-:W-:Y:S01]  /*b96d0*/  STL [R1+0x25f0], R153 ;  /* 0x0025f09901007387 */ /* 0x000fe20000100800 */
[----:B------:R-:W-:Y:S02]  /*b96e0*/  STL [R1+0x255c], R219 ;  /* 0x00255cdb01007387 */ /* 0x000fe40000100800 */
[--C-:B------:R-:W-:Y:S02]  /*b96f0*/  IMAD.X R216, R216, 0x1, R0.reuse, P5 ;  /* 0x00000001d8d87824 */ /* 0x100fe400028e0600 */
[----:B------:R-:W-:Y:S01]  /*b9700*/  IMAD.X R218, R218, 0x1, R0, P1 ;  /* 0x00000001dada7824 */ /* 0x000fe200008e0600 */
[----:B------:R-:W-:Y:S01]  /*b9710*/  IADD3 R144, P1, R144, R252, RZ ;  /* 0x000000fc90907210 */ /* 0x000fe20007f3e0ff */
[----:B------:R-:W-:Y:S01]  /*b9720*/  STL [R1+0x2564], R217 ;  /* 0x002564d901007387 */ /* 0x000fe20000100800 */
[----:B------:R-:W-:Y:S01]  /*b9730*/  STL [R1+0x2558], R220 ;  /* 0x002558dc01007387 */ /* 0x000fe20000100800 */
[----:B----4-:R-:W-:Y:S01]  /*b9740*/  MOV R136, R219 ;  /* 0x000000db00887202 */ /* 0x010fe20000000f00 */
[----:B------:R-:W-:Y:S01]  /*b9750*/  IMAD.MOV.U32 R137, RZ, RZ, R220 ;  /* 0x000000ffff897224 */ /* 0x000fe200078e00dc */
[----:B------:R4:W-:Y:S01]  /*b9760*/  STL [R1+0x256c], R145 ;  /* 0x00256c9101007387 */ /* 0x0009e20000100800 */
[----:B------:R-:W-:Y:S02]  /*b9770*/  STL [R1+0x2560], R218 ;  /* 0x002560da01007387 */ /* 0x000fe40000100800 */
[----:B------:R5:W-:Y:S02]  /*b9780*/  STL [R1+0x2574], R144 ;  /* 0x0025749001007387 */ /* 0x000be40000100800 */
[----:B------:R-:W-:Y:S01]  /*b9790*/  STL [R1+0x2568], R216 ;  /* 0x002568d801007387 */ /* 0x000fe20000100800 */
[----:B------:R2:W-:Y:S04]  /*b97a0*/  LDGSTS.E [R132+0x28800], [R136.64], P3 ;  /* 0x2880000088847fae */ /* 0x0005e80009921844 */
[----:B------:R-:W5:Y:S01]  /*b97b0*/  LDL.LU R227, [R1+0x1fb8] ;  /* 0x001fb80001e37983 */ /* 0x000f620000300800 */
[----:B------:R-:W5:Y:S02]  /*b97c0*/  LDL.LU R228, [R1+0x1fb4] ;  /* 0x001fb40001e47983 */ /* 0x000f640000300800 */
[----:B-1----:R-:W5:Y:S02]  /*b97d0*/  LDL.LU R226, [R1+0x1fbc] ;  /* 0x001fbc0001e27983 */ /* 0x002f640000300800 */
[----:B------:R-:W-:-:S02]  /*b97e0*/  IMAD.MOV.U32 R246, RZ, RZ, R157 ;  /* 0x000000fffff67224 */ /* 0x000fc400078e009d */
[----:B------:R-:W-:Y:S02]  /*b97f0*/  IMAD.MOV.U32 R247, RZ, RZ, R156 ;  /* 0x000000fffff77224 */ /* 0x000fe400078e009c */
[----:B--2---:R-:W-:Y:S01]  /*b9800*/  IMAD.MOV.U32 R136, RZ, RZ, R217 ;  /* 0x000000ffff887224 */ /* 0x004fe200078e00d9 */
[----:B------:R-:W-:Y:S01]  /*b9810*/  MOV R137, R218 ;  /* 0x000000da00897202 */ /* 0x000fe20000000f00 */
[----:B------:R-:W-:Y:S04]  /*b9820*/  HMMA.1688.F32.TF32 R156, R172, R158, R248 ;  /* 0x0000009eac9c723c */ /* 0x000fe800000810f8 */
[----:B------:R1:W-:Y:S02]  /*b9830*/  LDGSTS.E [R132+0x28a00], [R136.64], P3 ;  /* 0x28a0000088847fae */ /* 0x0003e40009921844 */
[----:B-1----:R-:W-:Y:S01]  /*b9840*/  IMAD.MOV.U32 R136, RZ, RZ, R145 ;  /* 0x000000ffff887224 */ /* 0x002fe200078e0091 */
[----:B------:R-:W-:-:S05]  /*b9850*/  MOV R137, R216 ;  /* 0x000000d800897202 */ /* 0x000fca0000000f00 */
[----:B------:R1:W-:Y:S02]  /*b9860*/  LDGSTS.E [R132+0x28c00], [R136.64], P3 ;  /* 0x28c0000088847fae */ /* 0x0003e40009921844 */
[----:B-1----:R-:W-:Y:S02]  /*b9870*/  IMAD.MOV.U32 R136, RZ, RZ, R144 ;  /* 0x000000ffff887224 */ /* 0x002fe400078e0090 */
[----:B---3--:R-:W-:-:S05]  /*b9880*/  IMAD.X R133, R133, 0x1, R0, P1 ;  /* 0x0000000185857824 */ /* 0x008fca00008e0600 */
[----:B------:R1:W-:Y:S01]  /*b9890*/  STL [R1+0x2570], R133 ;  /* 0x0025708501007387 */ /* 0x0003e20000100800 */
[----:B------:R-:W2:Y:S02]  /*b98a0*/  LDL.LU R225, [R1+0x1fc0] ;  /* 0x001fc00001e17983 */ /* 0x000ea40000300800 */
[----:B------:R-:W3:Y:S02]  /*b98b0*/  LDL.LU R224, [R1+0x1fc4] ;  /* 0x001fc40001e07983 */ /* 0x000ee40000300800 */
[----:B------:R-:W3:Y:S01]  /*b98c0*/  LDL.LU R223, [R1+0x1fc8] ;  /* 0x001fc80001df7983 */ /* 0x000ee20000300800 */
[----:B------:R-:W3:Y:S01]  /*b98d0*/  LDL.LU R248, [R1+0x1250] ;  /* 0x0012500001f87983 */ /* 0x000ee20000300800 */
[----:B------:R-:W3:Y:S02]  /*b98e0*/  LDL.LU R249, [R1+0x1254] ;  /* 0x0012540001f97983 */ /* 0x000ee40000300800 */
[----:B------:R-:W3:Y:S02]  /*b98f0*/  LDL.LU R250, [R1+0x1258] ;  /* 0x0012580001fa7983 */ /* 0x000ee40000300800 */
[----:B------:R-:W3:Y:S01]  /*b9900*/  LDL.LU R251, [R1+0x125c] ;  /* 0x00125c0001fb7983 */ /* 0x000ee20000300800 */
[----:B----4-:R-:W4:Y:S01]  /*b9910*/  LDL.LU R145, [R1+0x1fcc] ;  /* 0x001fcc0001917983 */ /* 0x010f220000300800 */
[----:B-----5:R-:W5:Y:S02]  /*b9920*/  LDL.LU R144, [R1+0x1fd0] ;  /* 0x001fd00001907983 */ /* 0x020f640000300800 */
[----:B------:R-:W-:Y:S01]  /*b9930*/  IMAD.MOV.U32 R137, RZ, RZ, R133 ;  /* 0x000000ffff897224 */ /* 0x000fe200078e0085 */
[----:B------:R-:W-:Y:S01]  /*b9940*/  HMMA.1688.F32.TF32 R152, R172, R154, R244 ;  /* 0x0000009aac98723c */ /* 0x000fe200000810f4 */
[C---:B------:R-:W-:Y:S01]  /*b9950*/  ISETP.GT.AND P1, PT, R3.reuse, 0x5d, PT ;  /* 0x0000005d0300780c */ /* 0x040fe20003f24270 */
[----:B------:R-:W4:Y:S01]  /*b9960*/  LDL.LU R244, [R1+0x1260] ;  /* 0x0012600001f47983 */ /* 0x000f220000300800 */
[----:B------:R-:W-:Y:S01]  /*b9970*/  ISETP.GT.AND P5, PT, R3, 0x61, PT ;  /* 0x000000610300780c */ /* 0x000fe20003fa4270 */
[----:B------:R-:W4:Y:S02]  /*b9980*/  LDL.LU R245, [R1+0x1264] ;  /* 0x0012640001f57983 */ /* 0x000f240000300800 */
[----:B------:R-:W4:Y:S01]  /*b9990*/  LDL.LU R222, [R1+0x2034] ;  /* 0x0020340001de7983 */ /* 0x000f220000300800 */
[----:B------:R1:W-:Y:S04]  /*b99a0*/  LDGSTS.E [R132+0x28e00], [R136.64], P3 ;  /* 0x28e0000088847fae */ /* 0x0003e80009921844 */
[----:B------:R-:W4:Y:S01]  /*b99b0*/  LDL.LU R221, [R1+0x2038] ;  /* 0x0020380001dd7983 */ /* 0x000f220000300800 */
[----:B-1----:R-:W-:-:S03]  /*b99c0*/  SEL R133, RZ, 0x4, !P5 ;  /* 0x00000004ff857807 */ /* 0x002fc60006800000 */
[----:B------:R-:W4:Y:S01]  /*b99d0*/  LDL.LU R220, [R1+0x203c] ;  /* 0x00203c0001dc7983 */ /* 0x000f220000300800 */
[----:B------:R-:W4:Y:S03]  /*b99e0*/  LDL.LU R219, [R1+0x2040] ;  /* 0x0020400001db7983 */ /* 0x000f260000300800 */
[----:B------:R-:W4:Y:S01]  /*b99f0*/  LDL.LU R218, [R1+0x2044] ;  /* 0x0020440001da7983 */ /* 0x000f220000300800 */
[----:B------:R-:W4:Y:S02]  /*b9a00*/  LDL.LU R217, [R1+0x2048] ;  /* 0x0020480001d97983 */ /* 0x000f240000300800 */
[----:B------:R-:W4:Y:S01]  /*b9a10*/  LDL.LU R216, [R1+0x2050] ;  /* 0x0020500001d87983 */ /* 0x000f220000300800 */
[----:B------:R-:W-:Y:S02]  /*b9a20*/  SEL R136, RZ, 0x4, !P1 ;  /* 0x00000004ff887807 */ /* 0x000fe40004800000 */
[----:B------:R-:W-:-:S02]  /*b9a30*/  SEL R133, R133, RZ, !P0 ;  /* 0x000000ff85857207 */ /* 0x000fc40004000000 */
[----:B------:R-:W-:-:S05]  /*b9a40*/  IADD3 R227, P1, R227, R252, RZ ;  /* 0x000000fce3e37210 */ /* 0x000fca0007f3e0ff */
[--C-:B------:R-:W-:Y:S01]  /*b9a50*/  IMAD.X R228, R228, 0x1, R0.reuse, P1 ;  /* 0x00000001e4e47824 */ /* 0x100fe200008e0600 */
[----:B------:R-:W-:Y:S01]  /*b9a60*/  STL [R1+0x1fb8], R227 ;  /* 0x001fb8e301007387 */ /* 0x000fe20000100800 */
[-C--:B--2---:R-:W-:Y:S02]  /*b9a70*/  IADD3 R225, P3, R225, R252.reuse, RZ ;  /* 0x000000fce1e17210 */ /* 0x084fe40007f7e0ff */
[----:B---3--:R-:W-:Y:S02]  /*b9a80*/  IADD3 R223, P5, R223, R252, RZ ;  /* 0x000000fcdfdf7210 */ /* 0x008fe40007fbe0ff */
[----:B------:R-:W-:Y:S01]  /*b9a90*/  IADD3.X R226, R226, R0, RZ, P3, !PT ;  /* 0x00000000e2e27210 */ /* 0x000fe20001ffe4ff */
[----:B------:R-:W-:Y:S02]  /*b9aa0*/  STL [R1+0x1fc0], R225 ;  /* 0x001fc0e101007387 */ /* 0x000fe40000100800 */
[----:B------:R-:W-:Y:S01]  /*b9ab0*/  IMAD.X R224, R224, 0x1, R0, P5 ;  /* 0x00000001e0e07824 */ /* 0x000fe200028e0600 */
[----:B-----5:R-:W-:Y:S01]  /*b9ac0*/  IADD3 R144, P5, R144, R252, RZ ;  /* 0x000000fc90907210 */ /* 0x020fe20007fbe0ff */
[----:B------:R-:W-:Y:S01]  /*b9ad0*/  STL [R1+0x1fc8], R223 ;  /* 0x001fc8df01007387 */ /* 0x000fe20000100800 */
[----:B------:R-:W-:Y:S02]  /*b9ae0*/  STL [R1+0x1fb4], R228 ;  /* 0x001fb4e401007387 */ /* 0x000fe40000100800 */
[----:B------:R-:W-:Y:S02]  /*b9af0*/  STL [R1+0x1fbc], R226 ;  /* 0x001fbce201007387 */ /* 0x000fe40000100800 */
[----:B------:R-:W-:Y:S01]  /*b9b00*/  STL [R1+0x1fc4], R224 ;  /* 0x001fc4e001007387 */ /* 0x000fe20000100800 */
[----:B------:R-:W-:Y:S01]  /*b9b10*/  ISETP.NE.U32.AND P3, PT, R133, RZ, PT ;  /* 0x000000ff8500720c */ /* 0x000fe20003f65070 */
[----:B------:R-:W-:Y:S01]  /*b9b20*/  STL [R1+0x1fd0], R144 ;  /* 0x001fd09001007387 */ /* 0x000fe20000100800 */
[----:B------:R-:W2:Y:S01]  /*b9b30*/  LDL.LU R133, [R1+0x204c] ;  /* 0x00204c0001857983 */ /* 0x000ea20000300800 */
[----:B------:R-:W-:-:S02]  /*b9b40*/  SEL R136, R136, RZ, !P0 ;  /* 0x000000ff88887207 */ /* 0x000fc40004000000 */
[----:B------:R-:W-:Y:S02]  /*b9b50*/  MOV R137, R228 ;  /* 0x000000e400897202 */ /* 0x000fe40000000f00 */
[----:B------:R-:W-:Y:S01]  /*b9b60*/  ISETP.NE.U32.AND P1, PT, R136, RZ, PT ;  /* 0x000000ff8800720c */ /* 0x000fe20003f25070 */
[----:B------:R-:W-:-:S05]  /*b9b70*/  IMAD.MOV.U32 R136, RZ, RZ, R227 ;  /* 0x000000ffff887224 */ /* 0x000fca00078e00e3 */
[----:B------:R1:W-:Y:S01]  /*b9b80*/  LDGSTS.E [R132+0x2a800], [R136.64], P2 ;  /* 0x2a80000088847fae */ /* 0x0003e20009121844 */
[----:B----4-:R-:W-:Y:S02]  /*b9b90*/  IMAD.X R145, R145, 0x1, R0, P5 ;  /* 0x0000000191917824 */ /* 0x010fe400028e0600 */
[----:B-1----:R-:W-:Y:S01]  /*b9ba0*/  IMAD.MOV.U32 R136, RZ, RZ, R225 ;  /* 0x000000ffff887224 */ /* 0x002fe200078e00e1 */
[----:B------:R-:W-:-:S05]  /*b9bb0*/  MOV R137, R226 ;  /* 0x000000e200897202 */ /* 0x000fca0000000f00 */
[----:B------:R1:W-:Y:S01]  /*b9bc0*/  LDGSTS.E [R132+0x2aa00], [R136.64], P2 ;  /* 0x2aa0000088847fae */ /* 0x0003e20009121844 */
[----:B------:R-:W-:Y:S01]  /*b9bd0*/  IADD3 R221, P5, R221, R252, RZ ;  /* 0x000000fcdddd7210 */ /* 0x000fe20007fbe0ff */
[----:B-1----:R-:W-:Y:S02]  /*b9be0*/  IMAD.MOV.U32 R136, RZ, RZ, R223 ;  /* 0x000000ffff887224 */ /* 0x002fe400078e00df */
[----:B------:R-:W-:-:S05]  /*b9bf0*/  IMAD.MOV.U32 R137, RZ, RZ, R224 ;  /* 0x000000ffff897224 */ /* 0x000fca00078e00e0 */
[----:B------:R1:W-:Y:S01]  /*b9c00*/  LDGSTS.E [R132+0x2ac00], [R136.64], P2 ;  /* 0x2ac0000088847fae */ /* 0x0003e20009121844 */
[----:B------:R-:W-:Y:S01]  /*b9c10*/  IMAD.X R222, R222, 0x1, R0, P5 ;  /* 0x00000001dede7824 */ /* 0x000fe200028e0600 */
[----:B------:R-:W-:Y:S02]  /*b9c20*/  IADD3 R217, P5, R217, R252, RZ ;  /* 0x000000fcd9d97210 */ /* 0x000fe40007fbe0ff */
[----:B-1----:R-:W-:Y:S01]  /*b9c30*/  MOV R136, R144 ;  /* 0x0000009000887202 */ /* 0x002fe20000000f00 */
[----:B------:R-:W-:-:S05]  /*b9c40*/  IMAD.MOV.U32 R137, RZ, RZ, R145 ;  /* 0x000000ffff897224 */ /* 0x000fca00078e0091 */
[----:B------:R1:W-:Y:S01]  /*b9c50*/  LDGSTS.E [R132+0x2ae00], [R136.64], P2 ;  /* 0x2ae0000088847fae */ /* 0x0003e20009121844 */
[----:B------:R-:W-:-:S03]  /*b9c60*/  IADD3 R219, P2, R219, R252, RZ ;  /* 0x000000fcdbdb7210 */ /* 0x000fc60007f5e0ff */
[----:B------:R-:W-:Y:S01]  /*b9c70*/  STL [R1+0x1fcc], R145 ;  /* 0x001fcc9101007387 */ /* 0x000fe20000100800 */
[----:B------:R-:W-:Y:S01]  /*b9c80*/  STL [R1+0x2038], R221 ;  /* 0x002038dd01007387 */ /* 0x000fe20000100800 */
[----:B------:R-:W-:Y:S01]  /*b9c90*/  IADD3.X R220, R220, R0, RZ, P2, !PT ;  /* 0x00000000dcdc7210 */ /* 0x000fe200017fe4ff */
[----:B------:R-:W-:Y:S01]  /*b9ca0*/  IADD3 R216, P2, R216, R252, RZ ;  /* 0x000000fcd8d87210 */ /* 0x000fe20007f5e0ff */
[----:B------:R-:W-:Y:S01]  /*b9cb0*/  STL [R1+0x2040], R219 ;  /* 0x002040db01007387 */ /* 0x000fe20000100800 */
[----:B------:R-:W-:Y:S02]  /*b9cc0*/  IMAD.X R218, R218, 0x1, R0, P5 ;  /* 0x00000001dada7824 */ /* 0x000fe400028e0600 */
[----:B------:R-:W-:Y:S02]  /*b9cd0*/  STL [R1+0x2034], R222 ;  /* 0x002034de01007387 */ /* 0x000fe40000100800 */
[----:B-1----:R-:W-:Y:S01]  /*b9ce0*/  IMAD.MOV.U32 R136, RZ, RZ, R221 ;  /* 0x000000ffff887224 */ /* 0x002fe200078e00dd */
[----:B------:R-:W-:Y:S01]  /*b9cf0*/  MOV R137, R222 ;  /* 0x000000de00897202 */ /* 0x000fe20000000f00 */
[----:B------:R-:W-:Y:S01]  /*b9d00*/  STL [R1+0x2048], R217 ;  /* 0x002048d901007387 */ /* 0x000fe20000100800 */
[----:B------:R1:W-:Y:S02]  /*b9d10*/  STL [R1+0x203c], R220 ;  /* 0x00203cdc01007387 */ /* 0x0003e40000100800 */
[----:B------:R-:W-:Y:S02]  /*b9d20*/  STL [R1+0x2050], R216 ;  /* 0x002050d801007387 */ /* 0x000fe40000100800 */
[----:B------:R3:W-:Y:S01]  /*b9d30*/  STL [R1+0x2044], R218 ;  /* 0x002044da01007387 */ /* 0x0007e20000100800 */
[----:B------:R4:W-:Y:S01]  /*b9d40*/  LDGSTS.E [R132+0x2c800], [R136.64], P4 ;  /* 0x2c80000088847fae */ /* 0x0009e2000a121844 */
[----:B------:R-:W-:Y:S01]  /*b9d50*/  MOV R246, R149 ;  /* 0x0000009500f67202 */ /* 0x000fe20000000f00 */
[----:B------:R-:W-:-:S02]  /*b9d60*/  IMAD.MOV.U32 R247, RZ, RZ, R148 ;  /* 0x000000fffff77224 */ /* 0x000fc400078e0094 */
[----:B------:R-:W-:Y:S01]  /*b9d70*/  HMMA.1688.F32.TF32 R148, R172, R150, R248 ;  /* 0x00000096ac94723c */ /* 0x000fe200000810f8 */
[----:B----4-:R-:W-:Y:S02]  /*b9d80*/  IMAD.MOV.U32 R137, RZ, RZ, R220 ;  /* 0x000000ffff897224 */ /* 0x010fe400078e00dc */
[----:B-1----:R-:W4:Y:S01]  /*b9d90*/  LDL.LU R220, [R1+0x20b8] ;  /* 0x0020b80001dc7983 */ /* 0x002f220000300800 */
[----:B------:R-:W5:Y:S02]  /*b9da0*/  LDL.LU R228, [R1+0x20b4] ;  /* 0x0020b40001e47983 */ /* 0x000f640000300800 */
[----:B------:R-:W5:Y:S02]  /*b9db0*/  LDL.LU R227, [R1+0x20bc] ;  /* 0x0020bc0001e37983 */ /* 0x000f640000300800 */
[----:B------:R-:W-:-:S05]  /*b9dc0*/  IMAD.MOV.U32 R136, RZ, RZ, R219 ;  /* 0x000000ffff887224 */ /* 0x000fca00078e00db */
[----:B------:R1:W-:Y:S02]  /*b9dd0*/  LDGSTS.E [R132+0x2ca00], [R136.64], P4 ;  /* 0x2ca0000088847fae */ /* 0x0003e4000a121844 */
[----:B-1----:R-:W-:Y:S01]  /*b9de0*/  IMAD.MOV.U32 R137, RZ, RZ, R218 ;  /* 0x000000ffff897224 */ /* 0x002fe200078e00da */
[----:B--2---:R-:W-:-:S05]  /*b9df0*/  IADD3.X R133, R133, R0, RZ, P2, !PT ;  /* 0x0000000085857210 */ /* 0x004fca00017fe4ff */
[----:B------:R1:W-:Y:S01]  /*b9e00*/  STL [R1+0x204c], R133 ;  /* 0x00204c8501007387 */ /* 0x0003e20000100800 */
        /* <DEDUP_REMOVED lines=9> */
[----:B------:R-:W-:Y:S01]  /*b9ea0*/  IMAD.MOV.U32 R136, RZ, RZ, R217 ;  /* 0x000000ffff887224 */ /* 0x000fe200078e00d9 */
[----:B------:R-:W-:-:S04]  /*b9eb0*/  ISETP.GT.AND P2, PT, R3, 0x65, PT ;  /* 0x000000650300780c */ /* 0x000fc80003f44270 */
[----:B------:R1:W-:Y:S01]  /*b9ec0*/  LDGSTS.E [R132+0x2cc00], [R136.64], P4 ;  /* 0x2cc0000088847fae */ /* 0x0003e2000a121844 */
[----:B------:R-:W-:Y:S02]  /*b9ed0*/  ISETP.GT.AND P5, PT, R3, 0x69, PT ;  /* 0x000000690300780c */ /* 0x000fe40003fa4270 */
[----:B-1----:R-:W-:Y:S01]  /*b9ee0*/  MOV R136, R216 ;  /* 0x000000d800887202 */ /* 0x002fe20000000f00 */
[----:B------:R-:W-:-:S05]  /*b9ef0*/  IMAD.MOV.U32 R137, RZ, RZ, R133 ;  /* 0x000000ffff897224 */ /* 0x000fca00078e0085 */
[----:B------:R1:W-:Y:S01]  /*b9f00*/  LDGSTS.E [R132+0x2ce00], [R136.64], P4 ;  /* 0x2ce0000088847fae */ /* 0x0003e2000a121844 */
[----:B------:R-:W-:Y:S01]  /*b9f10*/  HMMA.1688.F32.TF32 R144, R172, R146, R244 ;  /* 0x00000092ac90723c */ /* 0x000fe200000810f4 */
[----:B------:R-:W3:Y:S02]  /*b9f20*/  LDL.LU R244, [R1+0x1290] ;  /* 0x0012900001f47983 */ /* 0x000ee40000300800 */
[----:B------:R-:W3:Y:S01]  /*b9f30*/  LDL.LU R245, [R1+0x1294] ;  /* 0x0012940001f57983 */ /* 0x000ee20000300800 */
[----:B------:R-:W3:Y:S01]  /*b9f40*/  LDL.LU R217, [R1+0x2134] ;  /* 0x0021340001d97983 */ /* 0x000ee20000300800 */
[----:B------:R-:W-:Y:S01]  /*b9f50*/  SEL R133, RZ, 0x4, !P5 ;  /* 0x00000004ff857807 */ /* 0x000fe20006800000 */
[----:B------:R-:W3:Y:S02]  /*b9f60*/  LDL.LU R216, [R1+0x2138] ;  /* 0x0021380001d87983 */ /* 0x000ee40000300800 */
[----:B------:R-:W3:Y:S01]  /*b9f70*/  LDL.LU R222, [R1+0x213c] ;  /* 0x00213c0001de7983 */ /* 0x000ee20000300800 */
[----:B------:R-:W3:Y:S01]  /*b9f80*/  LDL.LU R221, [R1+0x2140] ;  /* 0x0021400001dd7983 */ /* 0x000ee20000300800 */
[----:B------:R-:W3:Y:S01]  /*b9f90*/  LDL.LU R219, [R1+0x2148] ;  /* 0x0021480001db7983 */ /* 0x000ee20000300800 */
[----:B-1----:R-:W-:-:S04]  /*b9fa0*/  SEL R136, RZ, 0x4, !P2 ;  /* 0x00000004ff887807 */ /* 0x002fc80005000000 */
[----:B------:R-:W-:Y:S02]  /*b9fb0*/  SEL R136, R136, RZ, !P0 ;  /* 0x000000ff88887207 */ /* 0x000fe40004000000 */
[----:B------:R-:W-:Y:S02]  /*b9fc0*/  SEL R133, R133, RZ, !P0 ;  /* 0x000000ff85857207 */ /* 0x000fe40004000000 */
[----:B----4-:R-:W-:-:S05]  /*b9fd0*/  IADD3 R220, P2, R220, R252, RZ ;  /* 0x000000fcdcdc7210 */ /* 0x010fca0007f5e0ff */
[----:B-----5:R-:W-:Y:S01]  /*b9fe0*/  IMAD.X R228, R228, 0x1, R0, P2 ;  /* 0x00000001e4e47824 */ /* 0x020fe200010e0600 */
[----:B------:R-:W-:Y:S01]  /*b9ff0*/  ISETP.NE.U32.AND P2, PT, R136, RZ, PT ;  /* 0x000000ff8800720c */ /* 0x000fe20003f45070 */
[----:B------:R-:W-:Y:S02]  /*ba000*/  IMAD.MOV.U32 R136, RZ, RZ, R220 ;  /* 0x000000ffff887224 */ /* 0x000fe400078e00dc */
[----:B------:R-:W-:Y:S01]  /*ba010*/  IMAD.MOV.U32 R137, RZ, RZ, R228 ;  /* 0x000000ffff897224 */ /* 0x000fe200078e00e4 */
[----:B------:R1:W-:Y:S04]  /*ba020*/  STL [R1+0x20b8], R220 ;  /* 0x0020b8dc01007387 */ /* 0x0003e80000100800 */
[----:B------:R4:W-:Y:S01]  /*ba030*/  LDGSTS.E [R132+0x2e800], [R136.64], P1 ;  /* 0x2e80000088847fae */ /* 0x0009e20008921844 */
[----:B--2---:R-:W-:-:S02]  /*ba040*/  IADD3 R226, P4, R226, R252, RZ ;  /* 0x000000fce2e27210 */ /* 0x004fc40007f9e0ff */
[----:B------:R-:W-:-:S03]  /*ba050*/  IADD3 R224, P5, R224, R252, RZ ;  /* 0x000000fce0e07210 */ /* 0x000fc60007fbe0ff */
[----:B------:R-:W-:Y:S01]  /*ba060*/  IMAD.X R227, R227, 0x1, R0, P4 ;  /* 0x00000001e3e37824 */ /* 0x000fe200020e0600 */
[----:B------:R-:W-:Y:S01]  /*ba070*/  STL [R1+0x20c0], R226 ;  /* 0x0020c0e201007387 */ /* 0x000fe20000100800 */
[----:B------:R-:W-:Y:S01]  /*ba080*/  STL [R1+0x20c8], R224 ;  /* 0x0020c8e001007387 */ /* 0x000fe20000100800 */
[----:B------:R-:W-:Y:S01]  /*ba090*/  IADD3.X R225, R225, R0, RZ, P5, !PT ;  /* 0x00000000e1e17210 */ /* 0x000fe20002ffe4ff */
[----:B---3--:R-:W-:Y:S01]  /*ba0a0*/  IADD3 R218, P5, R218, R252, RZ ;  /* 0x000000fcdada7210 */ /* 0x008fe20007fbe0ff */
[----:B------:R-:W-:Y:S01]  /*ba0b0*/  STL [R1+0x20b4], R228 ;  /* 0x0020b4e401007387 */ /* 0x000fe20000100800 */
[----:B----4-:R-:W-:Y:S02]  /*ba0c0*/  IMAD.MOV.U32 R136, RZ, RZ, R226 ;  /* 0x000000ffff887224 */ /* 0x010fe400078e00e2 */
[----:B------:R-:W-:Y:S01]  /*ba0d0*/  IMAD.MOV.U32 R137, RZ, RZ, R227 ;  /* 0x000000ffff897224 */ /* 0x000fe200078e00e3 */
[----:B------:R-:W-:Y:S01]  /*ba0e0*/  ISETP.NE.U32.AND P4, PT, R133, RZ, PT ;  /* 0x000000ff8500720c */ /* 0x000fe20003f85070 */
[----:B------:R-:W-:Y:S01]  /*ba0f0*/  STL [R1+0x20bc], R227 ;  /* 0x0020bce301007387 */ /* 0x000fe20000100800 */
[----:B------:R-:W2:Y:S02]  /*ba100*/  LDL.LU R133, [R1+0x2150] ;  /* 0x0021500001857983 */ /* 0x000ea40000300800 */
[----:B------:R-:W-:Y:S02]  /*ba110*/  STL [R1+0x20c4], R225 ;  /* 0x0020c4e101007387 */ /* 0x000fe40000100800 */
[----:B------:R3:W-:Y:S01]  /*ba120*/  STL [R1+0x20d0], R218 ;  /* 0x0020d0da01007387 */ /* 0x0007e20000100800 */
[----:B-1----:R-:W4:Y:S04]  /*ba130*/  LDL.LU R220, [R1+0x2144] ;  /* 0x0021440001dc7983 */ /* 0x002f280000300800 */
[----:B------:R1:W-:Y:S01]  /*ba140*/  LDGSTS.E [R132+0x2ea00], [R136.64], P1 ;  /* 0x2ea0000088847fae */ /* 0x0003e20008921844 */
[----:B------:R-:W-:-:S05]  /*ba150*/  IADD3.X R223, R223, R0, RZ, P5, !PT ;  /* 0x00000000dfdf7210 */ /* 0x000fca0002ffe4ff */
[----:B------:R5:W-:Y:S01]  /*ba160*/  STL [R1+0x20cc], R223 ;  /* 0x0020ccdf01007387 */ /* 0x000be20000100800 */
[----:B-1----:R-:W-:Y:S01]  /*ba170*/  MOV R136, R224 ;  /* 0x000000e000887202 */ /* 0x002fe20000000f00 */
[----:B------:R-:W-:-:S05]  /*ba180*/  IMAD.MOV.U32 R137, RZ, RZ, R225 ;  /* 0x000000ffff897224 */ /* 0x000fca00078e00e1 */
[----:B------:R1:W-:Y:S02]  /*ba190*/  LDGSTS.E [R132+0x2ec00], [R136.64], P1 ;  /* 0x2ec0000088847fae */ /* 0x0003e40008921844 */
[----:B-1----:R-:W-:Y:S02]  /*ba1a0*/  IMAD.MOV.U32 R136, RZ, RZ, R218 ;  /* 0x000000ffff887224 */ /* 0x002fe400078e00da */
[----:B---3--:R-:W3:Y:S01]  /*ba1b0*/  LDL.LU R218, [R1+0x214c] ;  /* 0x00214c0001da7983 */ /* 0x008ee20000300800 */
[----:B------:R-:W-:Y:S02]  /*ba1c0*/  MOV R137, R223 ;  /* 0x000000df00897202 */ /* 0x000fe40000000f00 */
[----:B------:R-:W-:-:S03]  /*ba1d0*/  IADD3 R216, P5, R216, R252, RZ ;  /* 0x000000fcd8d87210 */ /* 0x000fc60007fbe0ff */
[----:B------:R1:W-:Y:S01]  /*ba1e0*/  LDGSTS.E [R132+0x2ee00], [R136.64], P1 ;  /* 0x2ee0000088847fae */ /* 0x0003e20008921844 */
[-C--:B------:R-:W-:Y:S01]  /*ba1f0*/  IADD3 R221, P1, R221, R252.reuse, RZ ;  /* 0x000000fcdddd7210 */ /* 0x080fe20007f3e0ff */
[--C-:B------:R-:W-:Y:S01]  /*ba200*/  IMAD.X R217, R217, 0x1, R0.reuse, P5 ;  /* 0x00000001d9d97824 */ /* 0x100fe200028e0600 */
[----:B------:R-:W-:Y:S01]  /*ba210*/  IADD3 R219, P5, R219, R252, RZ ;  /* 0x000000fcdbdb7210 */ /* 0x000fe20007fbe0ff */
[----:B------:R1:W-:Y:S02]  /*ba220*/  STL [R1+0x2138], R216 ;  /* 0x002138d801007387 */ /* 0x0003e40000100800 */
[----:B------:R-:W-:Y:S02]  /*ba230*/  IMAD.X R222, R222, 0x1, R0, P1 ;  /* 0x00000001dede7824 */ /* 0x000fe400008e0600 */
[----:B------:R-:W-:Y:S01]  /*ba240*/  STL [R1+0x2140], R221 ;  /* 0x002140dd01007387 */ /* 0x000fe20000100800 */
[----:B------:R1:W-:Y:S01]  /*ba250*/  STL [R1+0x2134], R217 ;  /* 0x002134d901007387 */ /* 0x0003e20000100800 */
[----:B------:R2:W-:Y:S02]  /*ba260*/  STL [R1+0x2148], R219 ;  /* 0x002148db01007387 */ /* 0x0005e40000100800 */
[----:B------:R-:W-:Y:S01]  /*ba270*/  IMAD.MOV.U32 R246, RZ, RZ, R141 ;  /* 0x000000fffff67224 */ /* 0x000fe200078e008d */
[----:B------:R-:W-:Y:S01]  /*ba280*/  MOV R247, R140 ;  /* 0x0000008c00f77202 */ /* 0x000fe20000000f00 */
[----:B------:R2:W-:Y:S04]  /*ba290*/  STL [R1+0x213c], R222 ;  /* 0x00213cde01007387 */ /* 0x0005e80000100800 */
[----:B------:R2:W-:Y:S02]  /*ba2a0*/  LDGSTS.E [R132+0x30800], [R216.64], P3 ;  /* 0x30800000d8847fae */ /* 0x0005e40009921844 */
[----:B-1----:R-:W-:Y:S01]  /*ba2b0*/  HMMA.1688.F32.TF32 R136, R172, R138, R244 ;  /* 0x0000008aac88723c */ /* 0x002fe200000810f4 */
[----:B--2---:R-:W-:-:S02]  /*ba2c0*/  IADD3 R133, P1, R133, R252, RZ ;  /* 0x000000fc85857210 */ /* 0x004fc40007f3e0ff */
[----:B----4-:R-:W-:-:S03]  /*ba2d0*/  IADD3.X R220, R220, R0, RZ, P5, !PT ;  /* 0x00000000dcdc7210 */ /* 0x010fc60002ffe4ff */
[----:B------:R-:W-:Y:S02]  /*ba2e0*/  STL [R1+0x2150], R133 ;  /* 0x0021508501007387 */ /* 0x000fe40000100800 */
[----:B------:R1:W-:Y:S02]  /*ba2f0*/  STL [R1+0x2144], R220 ;  /* 0x002144dc01007387 */ /* 0x0003e40000100800 */
[----:B------:R-:W2:Y:S02]  /*ba300*/  LDL.LU R231, [R1+0x21b4] ;  /* 0x0021b40001e77983 */ /* 0x000ea40000300800 */
[----:B------:R-:W4:Y:S01]  /*ba310*/  LDL.LU R230, [R1+0x21b8] ;  /* 0x0021b80001e67983 */ /* 0x000f220000300800 */
[----:B------:R-:W2:Y:S01]  /*ba320*/  LDL.LU R229, [R1+0x21bc] ;  /* 0x0021bc0001e57983 */ /* 0x000ea20000300800 */
[----:B------:R-:W2:Y:S02]  /*ba330*/  LDL.LU R228, [R1+0x21c0] ;  /* 0x0021c00001e47983 */ /* 0x000ea40000300800 */
[----:B------:R-:W2:Y:S02]  /*ba340*/  LDL.LU R227, [R1+0x21c4] ;  /* 0x0021c40001e37983 */ /* 0x000ea40000300800 */
[----:B------:R-:W2:Y:S01]  /*ba350*/  LDL.LU R244, [R1+0x12b0] ;  /* 0x0012b00001f47983 */ /* 0x000ea20000300800 */
[----:B------:R-:W2:Y:S01]  /*ba360*/  LDL.LU R245, [R1+0x12b4] ;  /* 0x0012b40001f57983 */ /* 0x000ea20000300800 */
[----:B---3--:R-:W-:-:S05]  /*ba370*/  IADD3.X R218, R218, R0, RZ, P1, !PT ;  /* 0x00000000dada7210 */ /* 0x008fca0000ffe4ff */
[----:B------:R3:W-:Y:S01]  /*ba380*/  STL [R1+0x214c], R218 ;  /* 0x00214cda01007387 */ /* 0x0007e20000100800 */
[----:B------:R-:W2:Y:S02]  /*ba390*/  LDL.LU R246, [R1+0x12b8] ;  /* 0x0012b80001f67983 */ /* 0x000ea40000300800 */
[----:B------:R-:W2:Y:S02]  /*ba3a0*/  LDL.LU R247, [R1+0x12bc] ;  /* 0x0012bc0001f77983 */ /* 0x000ea40000300800 */
[----:B------:R-:W2:Y:S01]  /*ba3b0*/  LDL.LU R226, [R1+0x21c8] ;  /* 0x0021c80001e27983 */ /* 0x000ea20000300800 */
[----:B------:R-:W2:Y:S01]  /*ba3c0*/  LDL.LU R225, [R1+0x21cc] ;  /* 0x0021cc0001e17983 */ /* 0x000ea20000300800 */
[----:B-----5:R-:W5:Y:S02]  /*ba3d0*/  LDL.LU R223, [R1+0x21d0] ;  /* 0x0021d00001df7983 */ /* 0x020f640000300800 */
[----:B------:R-:W-:Y:S02]  /*ba3e0*/  IMAD.MOV.U32 R216, RZ, RZ, R221 ;  /* 0x000000ffffd87224 */ /* 0x000fe400078e00dd */
[----:B------:R-:W-:Y:S01]  /*ba3f0*/  IMAD.MOV.U32 R217, RZ, RZ, R222 ;  /* 0x000000ffffd97224 */ /* 0x000fe200078e00de */
[----:B------:R-:W-:-:S02]  /*ba400*/  ISETP.GT.AND P1, PT, R3, 0x6d, PT ;  /* 0x0000006d0300780c */ /* 0x000fc40003f24270 */
[----:B------:R-:W-:Y:S01]  /*ba410*/  ISETP.GT.AND P5, PT, R3, 0x71, PT ;  /* 0x000000710300780c */ /* 0x000fe20003fa4270 */
[----:B------:R-:W5:Y:S04]  /*ba420*/  LDL.LU R224, [R1+0x2234] ;  /* 0x0022340001e07983 */ /* 0x000f680000300800 */
[----:B------:R1:W-:Y:S02]  /*ba430*/  LDGSTS.E [R132+0x30a00], [R216.64], P3 ;  /* 0x30a00000d8847fae */ /* 0x0003e40009921844 */
[----:B-1----:R-:W-:Y:S02]  /*ba440*/  IMAD.MOV.U32 R216, RZ, RZ, R219 ;  /* 0x000000ffffd87224 */ /* 0x002fe400078e00db */
[----:B------:R-:W-:Y:S01]  /*ba450*/  IMAD.MOV.U32 R217, RZ, RZ, R220 ;  /* 0x000000ffffd97224 */ /* 0x000fe200078e00dc */
[----:B------:R-:W5:Y:S01]  /*ba460*/  LDL.LU R219, [R1+0x2238] ;  /* 0x0022380001db7983 */ /* 0x000f620000300800 */
[----:B------:R-:W5:Y:S02]  /*ba470*/  LDL.LU R222, [R1+0x223c] ;  /* 0x00223c0001de7983 */ /* 0x000f640000300800 */
[----:B------:R-:W5:Y:S02]  /*ba480*/  LDL.LU R221, [R1+0x2240] ;  /* 0x0022400001dd7983 */ /* 0x000f640000300800 */
[----:B------:R-:W5:Y:S01]  /*ba490*/  LDL.LU R220, [R1+0x2244] ;  /* 0x0022440001dc7983 */ /* 0x000f620000300800 */
[----:B------:R1:W-:Y:S02]  /*ba4a0*/  LDGSTS.E [R132+0x30c00], [R216.64], P3 ;  /* 0x30c00000d8847fae */ /* 0x0003e40009921844 */
[----:B-1----:R-:W-:Y:S01]  /*ba4b0*/  MOV R216, R133 ;  /* 0x0000008500d87202 */ /* 0x002fe20000000f00 */
[----:B------:R-:W-:Y:S01]  /*ba4c0*/  IMAD.MOV.U32 R217, RZ, RZ, R218 ;  /* 0x000000ffffd97224 */ /* 0x000fe200078e00da */
[----:B------:R-:W-:Y:S01]  /*ba4d0*/  SEL R133, RZ, 0x4, !P5 ;  /* 0x00000004ff857807 */ /* 0x000fe20006800000 */
[----:B---3--:R-:W3:Y:S04]  /*ba4e0*/  LDL.LU R218, [R1+0x2248] ;  /* 0x0022480001da7983 */ /* 0x008ee80000300800 */
[----:B------:R1:W-:Y:S01]  /*ba4f0*/  LDGSTS.E [R132+0x30e00], [R216.64], P3 ;  /* 0x30e00000d8847fae */ /* 0x0003e20009921844 */
[----:B------:R-:W-:-:S02]  /*ba500*/  SEL R133, R133, RZ, !P0 ;  /* 0x000000ff85857207 */ /* 0x000fc40004000000 */
[----:B-1----:R-:W-:-:S04]  /*ba510*/  SEL R216, RZ, 0x4, !P1 ;  /* 0x00000004ffd87807 */ /* 0x002fc80004800000 */
[----:B------:R-:W-:Y:S02]  /*ba520*/  SEL R216, R216, RZ, !P0 ;  /* 0x000000ffd8d87207 */ /* 0x000fe40004000000 */
[-C--:B----4-:R-:W-:Y:S02]  /*ba530*/  IADD3 R230, P1, R230, R252.reuse, RZ ;  /* 0x000000fce6e67210 */ /* 0x090fe40007f3e0ff */
[----:B--2---:R-:W-:-:S03]  /*ba540*/  IADD3 R228, P3, R228, R252, RZ ;  /* 0x000000fce4e47210 */ /* 0x004fc60007f7e0ff */
[----:B------:R-:W-:Y:S01]  /*ba550*/  IMAD.X R231, R231, 0x1, R0, P1 ;  /* 0x00000001e7e77824 */ /* 0x000fe200008e0600 */
[----:B------:R-:W-:Y:S01]  /*ba560*/  IADD3.X R229, R229, R0, RZ, P3, !PT ;  /* 0x00000000e5e57210 */ /* 0x000fe20001ffe4ff */
[----:B------:R-:W-:Y:S01]  /*ba570*/  STL [R1+0x21b8], R230 ;  /* 0x0021b8e601007387 */ /* 0x000fe20000100800 */
[----:B------:R-:W-:Y:S01]  /*ba580*/  STL [R1+0x21c0], R228 ;  /* 0x0021c0e401007387 */ /* 0x000fe20000100800 */
[----:B------:R-:W-:Y:S02]  /*ba590*/  ISETP.NE.U32.AND P1, PT, R216, RZ, PT ;  /* 0x000000ffd800720c */ /* 0x000fe40003f25070 */
[----:B------:R-:W-:Y:S02]  /*ba5a0*/  ISETP.NE.U32.AND P3, PT, R133, RZ, PT ;  /* 0x000000ff8500720c */ /* 0x000fe40003f65070 */
[----:B------:R-:W-:-:S05]  /*ba5b0*/  IADD3 R226, P5, R226, R252, RZ ;  /* 0x000000fce2e27210 */ /* 0x000fca0007fbe0ff */
[----:B------:R-:W-:Y:S01]  /*ba5c0*/  IMAD.X R227, R227, 0x1, R0, P5 ;  /* 0x00000001e3e37824 */ /* 0x000fe200028e0600 */
[----:B------:R-:W-:Y:S01]  /*ba5d0*/  STL [R1+0x21c8], R226 ;  /* 0x0021c8e201007387 */ /* 0x000fe20000100800 */
[----:B-----5:R-:W-:-:S03]  /*ba5e0*/  IADD3 R223, P5, R223, R252, RZ ;  /* 0x000000fcdfdf7210 */ /* 0x020fc60007fbe0ff */
[----:B------:R-:W-:Y:S01]  /*ba5f0*/  STL [R1+0x21b4], R231 ;  /* 0x0021b4e701007387 */ /* 0x000fe20000100800 */
[----:B------:R-:W-:Y:S03]  /*ba600*/  STL [R1+0x21bc], R229 ;  /* 0x0021bce501007387 */ /* 0x000fe60000100800 */
[----:B------:R1:W-:Y:S01]  /*ba610*/  STL [R1+0x21c4], R227 ;  /* 0x0021c4e301007387 */ /* 0x0003e20000100800 */
[----:B------:R-:W2:Y:S02]  /*ba620*/  LDL.LU R216, [R1+0x224c] ;  /* 0x00224c0001d87983 */ /* 0x000ea40000300800 */
[----:B------:R-:W-:Y:S02]  /*ba630*/  STL [R1+0x21d0], R223 ;  /* 0x0021d0df01007387 */ /* 0x000fe40000100800 */
[----:B------:R-:W4:Y:S01]  /*ba640*/  LDL.LU R133, [R1+0x2250] ;  /* 0x0022500001857983 */ /* 0x000f220000300800 */
[C---:B------:R-:W-:Y:S08]  /*ba650*/  HMMA.1688.F32.TF32 R208, R172.reuse, R242, R208 ;  /* 0x000000f2acd0723c */ /* 0x040ff000000810d0 */
[C---:B------:R-:W-:Y:S08]  /*ba660*/  HMMA.1688.F32.TF32 R140, R172.reuse, R142, R248 ;  /* 0x0000008eac8c723c */ /* 0x040ff000000810f8 */
[----:B------:R-:W-:Y:S07]  /*ba670*/  HMMA.1688.F32.TF32 R172, R172, R134, R244 ;  /* 0x00000086acac723c */ /* 0x000fee00000810f4 */
[----:B------:R-:W-:Y:S01]  /*ba680*/  IMAD.MOV.U32 R134, RZ, RZ, R230 ;  /* 0x000000ffff867224 */ /* 0x000fe200078e00e6 */
[----:B------:R-:W-:-:S05]  /*ba690*/  MOV R135, R231 ;  /* 0x000000e700877202 */ /* 0x000fca0000000f00 */
[----:B------:R5:W-:Y:S01]  /*ba6a0*/  LDGSTS.E [R132+0x32800], [R134.64], P2 ;  /* 0x3280000086847fae */ /* 0x000be20009121844 */
[----:B------:R-:W-:Y:S02]  /*ba6b0*/  IMAD.X R225, R225, 0x1, R0, P5 ;  /* 0x00000001e1e17824 */ /* 0x000fe400028e0600 */
[----:B-----5:R-:W-:Y:S01]  /*ba6c0*/  IMAD.MOV.U32 R134, RZ, RZ, R228 ;  /* 0x000000ffff867224 */ /* 0x020fe200078e00e4 */
[----:B------:R-:W-:-:S05]  /*ba6d0*/  MOV R135, R229 ;  /* 0x000000e500877202 */ /* 0x000fca0000000f00 */
[----:B------:R5:W-:Y:S01]  /*ba6e0*/  LDGSTS.E [R132+0x32a00], [R134.64], P2 ;  /* 0x32a0000086847fae */ /* 0x000be20009121844 */
[----:B------:R-:W-:Y:S01]  /*ba6f0*/  IADD3 R219, P5, R219, R252, RZ ;  /* 0x000000fcdbdb7210 */ /* 0x000fe20007fbe0ff */
[----:B-----5:R-:W-:Y:S02]  /*ba700*/  IMAD.MOV.U32 R134, RZ, RZ, R226 ;  /* 0x000000ffff867224 */ /* 0x020fe400078e00e2 */
[----:B------:R-:W-:-:S05]  /*ba710*/  IMAD.MOV.U32 R135, RZ, RZ, R227 ;  /* 0x000000ffff877224 */ /* 0x000fca00078e00e3 */
[----:B------:R5:W-:Y:S04]  /*ba720*/  LDGSTS.E [R132+0x32c00], [R134.64], P2 ;  /* 0x32c0000086847fae */ /* 0x000be80009121844 */
[----:B------:R3:W-:Y:S01]  /*ba730*/  STL [R1+0x21cc], R225 ;  /* 0x0021cce101007387 */ /* 0x0007e20000100800 */
[----:B-1----:R-:W2:Y:S02]  /*ba740*/  LDL.LU R227, [R1+0x22b8] ;  /* 0x0022b80001e37983 */ /* 0x002ea40000300800 */
[--C-:B------:R-:W-:Y:S01]  /*ba750*/  IMAD.X R224, R224, 0x1, R0.reuse, P5 ;  /* 0x00000001e0e07824 */ /* 0x100fe200028e0600 */
[----:B-----5:R-:W-:Y:S01]  /*ba760*/  MOV R134, R223 ;  /* 0x000000df00867202 */ /* 0x020fe20000000f00 */
[----:B------:R-:W-:Y:S01]  /*ba770*/  IMAD.MOV.U32 R135, RZ, RZ, R225 ;  /* 0x000000ffff877224 */ /* 0x000fe200078e00e1 */
[-C--:B---3--:R-:W-:Y:S01]  /*ba780*/  IADD3 R218, P5, R218, R252.reuse, RZ ;  /* 0x000000fcdada7210 */ /* 0x088fe20007fbe0ff */
[----:B------:R-:W3:Y:S04]  /*ba790*/  LDL.LU R225, [R1+0x22c0] ;  /* 0x0022c00001e17983 */ /* 0x000ee80000300800 */
[----:B------:R1:W-:Y:S01]  /*ba7a0*/  LDGSTS.E [R132+0x32e00], [R134.64], P2 ;  /* 0x32e0000086847fae */ /* 0x0003e20009121844 */
[----:B------:R-:W-:Y:S01]  /*ba7b0*/  IADD3 R221, P2, R221, R252, RZ ;  /* 0x000000fcdddd7210 */ /* 0x000fe20007f5e0ff */
[----:B------:R5:W-:Y:S02]  /*ba7c0*/  STL [R1+0x2238], R219 ;  /* 0x002238db01007387 */ /* 0x000be40000100800 */
[----:B------:R-:W3:Y:S01]  /*ba7d0*/  LDL.LU R223, [R1+0x22c8] ;  /* 0x0022c80001df7983 */ /* 0x000ee20000300800 */
[----:B------:R-:W-:Y:S01]  /*ba7e0*/  IADD3.X R222, R222, R0, RZ, P2, !PT ;  /* 0x00000000dede7210 */ /* 0x000fe200017fe4ff */
[----:B------:R-:W-:Y:S01]  /*ba7f0*/  STL [R1+0x2240], R221 ;  /* 0x002240dd01007387 */ /* 0x000fe20000100800 */
[----:B------:R1:W-:Y:S02]  /*ba800*/  STL [R1+0x2234], R224 ;  /* 0x002234e001007387 */ /* 0x0003e40000100800 */
[----:B------:R-:W-:Y:S02]  /*ba810*/  STL [R1+0x2248], R218 ;  /* 0x002248da01007387 */ /* 0x000fe40000100800 */
[----:B------:R-:W-:Y:S01]  /*ba820*/  IMAD.X R220, R220, 0x1, R0, P5 ;  /* 0x00000001dcdc7824 */ /* 0x000fe200028e0600 */
[----:B------:R1:W-:Y:S01]  /*ba830*/  STL [R1+0x223c], R222 ;  /* 0x00223cde01007387 */ /* 0x0003e20000100800 */
[----:B------:R-:W3:Y:S01]  /*ba840*/  LDL.LU R228, [R1+0x22b4] ;  /* 0x0022b40001e47983 */ /* 0x000ee20000300800 */
[----:B------:R-:W-:Y:S07]  /*ba850*/  HMMA.1688.F32.TF32 R160, R176, R128, R160 ;  /* 0x00000080b0a0723c */ /* 0x000fee00000810a0 */
[----:B------:R-:W-:Y:S01]  /*ba860*/  IMAD.MOV.U32 R128, RZ, RZ, R219 ;  /* 0x000000ffff807224 */ /* 0x000fe200078e00db */
[----:B------:R-:W-:-:S05]  /*ba870*/  MOV R129, R224 ;  /* 0x000000e000817202 */ /* 0x000fca0000000f00 */
[----:B------:R1:W-:Y:S02]  /*ba880*/  LDGSTS.E [R132+0x34800], [R128.64], P4 ;  /* 0x3480000080847fae */ /* 0x0003e4000a121844 */
[----:B-1----:R-:W-:Y:S02]  /*ba890*/  IMAD.MOV.U32 R128, RZ, RZ, R221 ;  /* 0x000000ffff807224 */ /* 0x002fe400078e00dd */
[----:B------:R-:W-:-:S05]  /*ba8a0*/  IMAD.MOV.U32 R129, RZ, RZ, R222 ;  /* 0x000000ffff817224 */ /* 0x000fca00078e00de */
[----:B------:R1:W-:Y:S02]  /*ba8b0*/  LDGSTS.E [R132+0x34a00], [R128.64], P4 ;  /* 0x34a0000080847fae */ /* 0x0003e4000a121844 */
[----:B-1----:R-:W-:Y:S02]  /*ba8c0*/  IMAD.MOV.U32 R128, RZ, RZ, R218 ;  /* 0x000000ffff807224 */ /* 0x002fe400078e00da */
[----:B------:R-:W-:-:S05]  /*ba8d0*/  IMAD.MOV.U32 R129, RZ, RZ, R220 ;  /* 0x000000ffff817224 */ /* 0x000fca00078e00dc */
[----:B------:R1:W-:Y:S01]  /*ba8e0*/  LDGSTS.E [R132+0x34c00], [R128.64], P4 ;  /* 0x34c0000080847fae */ /* 0x0003e2000a121844 */
[----:B----4-:R-:W-:-:S05]  /*ba8f0*/  IADD3 R133, P2, R133, R252, RZ ;  /* 0x000000fc85857210 */ /* 0x010fca0007f5e0ff */
[----:B------:R-:W-:Y:S01]  /*ba900*/  STL [R1+0x2250], R133 ;  /* 0x0022508501007387 */ /* 0x000fe20000100800 */
[----:B------:R4:W-:Y:S02]  /*ba910*/  STL [R1+0x2244], R220 ;  /* 0x002244dc01007387 */ /* 0x0009e40000100800 */
[----:B-----5:R-:W5:Y:S02]  /*ba920*/  LDL.LU R219, [R1+0x22d0] ;  /* 0x0022d00001db7983 */ /* 0x020f640000300800 */
[----:B------:R-:W5:Y:S01]  /*ba930*/  LDL.LU R226, [R1+0x22bc] ;  /* 0x0022bc0001e27983 */ /* 0x000f620000300800 */
[----:B------:R-:W5:Y:S01]  /*ba940*/  LDL.LU R224, [R1+0x22c4] ;  /* 0x0022c40001e07983 */ /* 0x000f620000300800 */
[----:B------:R-:W5:Y:S01]  /*ba950*/  LDL.LU R221, [R1+0x22cc] ;  /* 0x0022cc0001dd7983 */ /* 0x000f620000300800 */
[----:B--2---:R-:W-:Y:S01]  /*ba960*/  IADD3.X R216, R216, R0, RZ, P2, !PT ;  /* 0x00000000d8d87210 */ /* 0x004fe200017fe4ff */
[----:B------:R-:W2:Y:S04]  /*ba970*/  LDL.LU R135, [R1+0x2338] ;  /* 0x0023380001877983 */ /* 0x000ea80000300800 */
[----:B------:R1:W-:Y:S01]  /*ba980*/  STL [R1+0x224c], R216 ;  /* 0x00224cd801007387 */ /* 0x0003e20000100800 */
[----:B------:R-:W2:Y:S02]  /*ba990*/  LDL.LU R222, [R1+0x2334] ;  /* 0x0023340001de7983 */ /* 0x000ea40000300800 */
[----:B----4-:R-:W4:Y:S02]  /*ba9a0*/  LDL.LU R220, [R1+0x233c] ;  /* 0x00233c0001dc7983 */ /* 0x010f240000300800 */
[----:B------:R-:W2:Y:S02]  /*ba9b0*/  LDL.LU R218, [R1+0x2340] ;  /* 0x0023400001da7983 */ /* 0x000ea40000300800 */
[----:B-1----:R-:W-:Y:S01]  /*ba9c0*/  IMAD.MOV.U32 R129, RZ, RZ, R216 ;  /* 0x000000ffff817224 */ /* 0x002fe200078e00d8 */
[----:B------:R-:W4:Y:S04]  /*ba9d0*/  LDL.LU R217, [R1+0x2344] ;  /* 0x0023440001d97983 */ /* 0x000f280000300800 */
[----:B------:R-:W4:Y:S01]  /*ba9e0*/  LDL.LU R216, [R1+0x2348] ;  /* 0x0023480001d87983 */ /* 0x000f220000300800 */
[----:B------:R-:W-:Y:S01]  /*ba9f0*/  MOV R128, R133 ;  /* 0x0000008500807202 */ /* 0x000fe20000000f00 */
[----:B------:R-:W4:Y:S02]  /*baa00*/  LDL.LU R134, [R1+0x234c] ;  /* 0x00234c0001867983 */ /* 0x000f240000300800 */
[----:B------:R-:W4:Y:S01]  /*baa10*/  LDL.LU R133, [R1+0x2350] ;  /* 0x0023500001857983 */ /* 0x000f220000300800 */
[C---:B------:R-:W-:Y:S01]  /*baa20*/  ISETP.GT.AND P2, PT, R3.reuse, 0x75, PT ;  /* 0x000000750300780c */ /* 0x040fe20003f44270 */
[----:B------:R1:W-:Y:S01]  /*baa30*/  LDGSTS.E [R132+0x34e00], [R128.64], P4 ;  /* 0x34e0000080847fae */ /* 0x0003e2000a121844 */
[----:B------:R-:W-:Y:S01]  /*baa40*/  ISETP.GT.AND P5, PT, R3, 0x79, PT ;  /* 0x000000790300780c */ /* 0x000fe20003fa4270 */
[----:B------:R-:W-:Y:S01]  /*baa50*/  HMMA.1688.F32.TF32 R164, R176, R124, R164 ;  /* 0x0000007cb0a4723c */ /* 0x000fe200000810a4 */
[----:B-1----:R-:W-:-:S02]  /*baa60*/  SEL R129, RZ, 0x4, !P2 ;  /* 0x00000004ff817807 */ /* 0x002fc40005000000 */
[----:B------:R-:W-:Y:S02]  /*baa70*/  IADD3 R227, P2, R227, R252, RZ ;  /* 0x000000fce3e37210 */ /* 0x000fe40007f5e0ff */
[----:B------:R-:W-:-:S03]  /*baa80*/  SEL R128, RZ, 0x4, !P5 ;  /* 0x00000004ff807807 */ /* 0x000fc60006800000 */
[----:B------:R-:W-:Y:S01]  /*baa90*/  IMAD.MOV.U32 R124, RZ, RZ, R227 ;  /* 0x000000ffff7c7224 */ /* 0x000fe200078e00e3 */
[-C--:B---3--:R-:W-:Y:S02]  /*baaa0*/  IADD3 R225, P4, R225, R252.reuse, RZ ;  /* 0x000000fce1e17210 */ /* 0x088fe40007f9e0ff */
[----:B------:R-:W-:Y:S01]  /*baab0*/  IADD3 R223, P5, R223, R252, RZ ;  /* 0x000000fcdfdf7210 */ /* 0x000fe20007fbe0ff */
[----:B------:R-:W-:-:S05]  /*baac0*/  IMAD.X R228, R228, 0x1, R0, P2 ;  /* 0x00000001e4e47824 */ /* 0x000fca00010e0600 */
[----:B------:R-:W-:-:S05]  /*baad0*/  MOV R125, R228 ;  /* 0x000000e4007d7202 */ /* 0x000fca0000000f00 */
[----:B------:R1:W-:Y:S02]  /*baae0*/  LDGSTS.E [R132+0x36800], [R124.64], P1 ;  /* 0x368000007c847fae */ /* 0x0003e40008921844 */
[----:B-1----:R-:W-:Y:S02]  /*baaf0*/  IMAD.MOV.U32 R124, RZ, RZ, R225 ;  /* 0x000000ffff7c7224 */ /* 0x002fe400078e00e1 */
[----:B------:R-:W-:Y:S01]  /*bab00*/  STL [R1+0x22b8], R227 ;  /* 0x0022b8e301007387 */ /* 0x000fe20000100800 */
[----:B------:R-:W-:Y:S02]  /*bab10*/  STL [R1+0x22c0], R225 ;  /* 0x0022c0e101007387 */ /* 0x000fe40000100800 */
[----:B------:R1:W-:Y:S02]  /*bab20*/  STL [R1+0x22c8], R223 ;  /* 0x0022c8df01007387 */ /* 0x0003e40000100800 */
[----:B------:R-:W-:Y:S01]  /*bab30*/  STL [R1+0x22b4], R228 ;  /* 0x0022b4e401007387 */ /* 0x000fe20000100800 */
[----:B------:R-:W-:Y:S01]  /*bab40*/  HMMA.1688.F32.TF32 R168, R176, R120, R168 ;  /* 0x00000078b0a8723c */ /* 0x000fe200000810a8 */
[----:B------:R-:W-:-:S02]  /*bab50*/  SEL R129, R129, RZ, !P0 ;  /* 0x000000ff81817207 */ /* 0x000fc40004000000 */
[----:B------:R-:W-:Y:S02]  /*bab60*/  SEL R128, R128, RZ, !P0 ;  /* 0x000000ff80807207 */ /* 0x000fe40004000000 */
[----:B------:R-:W-:Y:S02]  /*bab70*/  ISETP.NE.U32.AND P2, PT, R129, RZ, PT ;  /* 0x000000ff8100720c */ /* 0x000fe40003f45070 */
[----:B-----5:R-:W-:Y:S01]  /*bab80*/  IADD3.X R226, R226, R0, RZ, P4, !PT ;  /* 0x00000000e2e27210 */ /* 0x020fe200027fe4ff */
[----:B------:R-:W-:-:S03]  /*bab90*/  IMAD.X R224, R224, 0x1, R0, P5 ;  /* 0x00000001e0e07824 */ /* 0x000fc600028e0600 */
[----:B------:R-:W-:Y:S02]  /*baba0*/  MOV R125, R226 ;  /* 0x000000e2007d7202 */ /* 0x000fe40000000f00 */
[----:B------:R-:W-:-:S03]  /*babb0*/  IADD3 R219, P5, R219, R252, RZ ;  /* 0x000000fcdbdb7210 */ /* 0x000fc60007fbe0ff */
[----:B------:R3:W-:Y:S02]  /*babc0*/  LDGSTS.E [R132+0x36a00], [R124.64], P1 ;  /* 0x36a000007c847fae */ /* 0x0007e40008921844 */
[----:B------:R-:W-:Y:S01]  /*babd0*/  IMAD.X R221, R221, 0x1, R0, P5 ;  /* 0x00000001dddd7824 */ /* 0x000fe200028e0600 */
[----:B--2---:R-:W-:Y:S01]  /*babe0*/  IADD3 R135, P5, R135, R252, RZ ;  /* 0x000000fc87877210 */ /* 0x004fe20007fbe0ff */
[----:B---3--:R-:W-:Y:S02]  /*babf0*/  IMAD.MOV.U32 R124, RZ, RZ, R223 ;  /* 0x000000ffff7c7224 */ /* 0x008fe400078e00df */
[----:B------:R-:W-:-:S05]  /*bac00*/  IMAD.MOV.U32 R125, RZ, RZ, R224 ;  /* 0x000000ffff7d7224 */ /* 0x000fca00078e00e0 */
[----:B------:R2:W-:Y:S04]  /*bac10*/  LDGSTS.E [R132+0x36c00], [R124.64], P1 ;  /* 0x36c000007c847fae */ /* 0x0005e80008921844 */
[----:B------:R-:W-:Y:S01]  /*bac20*/  STL [R1+0x22bc], R226 ;  /* 0x0022bce201007387 */ /* 0x000fe20000100800 */
[----:B------:R-:W-:Y:S02]  /*bac30*/  STL [R1+0x22c4], R224 ;  /* 0x0022c4e001007387 */ /* 0x000fe40000100800 */
[----:B------:R-:W-:Y:S02]  /*bac40*/  STL [R1+0x22d0], R219 ;  /* 0x0022d0db01007387 */ /* 0x000fe40000100800 */
[----:B------:R3:W-:Y:S01]  /*bac50*/  STL [R1+0x22cc], R221 ;  /* 0x0022ccdd01007387 */ /* 0x0007e20000100800 */
[----:B-1----:R-:W5:Y:S01]  /*bac60*/  LDL.LU R223, [R1+0x23b8] ;  /* 0x0023b80001df7983 */ /* 0x002f620000300800 */
[----:B--2---:R-:W-:Y:S01]  /*bac70*/  MOV R124, R219 ;  /* 0x000000db007c7202 */ /* 0x004fe20000000f00 */
[----:B------:R-:W-:-:S02]  /*bac80*/  IMAD.MOV.U32 R125, RZ, RZ, R221 ;  /* 0x000000ffff7d7224 */ /* 0x000fc400078e00dd */
[--C-:B------:R-:W-:Y:S01]  /*bac90*/  IMAD.X R222, R222, 0x1, R0.reuse, P5 ;  /* 0x00000001dede7824 */ /* 0x100fe200028e0600 */
[----:B---3--:R-:W2:Y:S04]  /*baca0*/  LDL.LU R221, [R1+0x23c0] ;  /* 0x0023c00001dd7983 */ /* 0x008ea80000300800 */
[----:B------:R1:W-:Y:S01]  /*bacb0*/  LDGSTS.E [R132+0x36e00], [R124.64], P1 ;  /* 0x36e000007c847fae */ /* 0x0003e20008921844 */
[-C--:B------:R-:W-:Y:S02]  /*bacc0*/  IADD3 R218, P1, R218, R252.reuse, RZ ;  /* 0x000000fcdada7210 */ /* 0x080fe40007f3e0ff */
[----:B----4-:R-:W-:Y:S01]  /*bacd0*/  IADD3 R216, P5, R216, R252, RZ ;  /* 0x000000fcd8d87210 */ /* 0x010fe20007fbe0ff */
[----:B------:R3:W-:Y:S01]  /*bace0*/  STL [R1+0x2338], R135 ;  /* 0x0023388701007387 */ /* 0x0007e20000100800 */
[----:B------:R-:W4:Y:S01]  /*bacf0*/  LDL.LU R219, [R1+0x23c8] ;  /* 0x0023c80001db7983 */ /* 0x000f220000300800 */
[----:B------:R-:W-:Y:S01]  /*bad00*/  IADD3.X R220, R220, R0, RZ, P1, !PT ;  /* 0x00000000dcdc7210 */ /* 0x000fe20000ffe4ff */
[----:B------:R-:W-:Y:S02]  /*bad10*/  STL [R1+0x2340], R218 ;  /* 0x002340da01007387 */ /* 0x000fe40000100800 */
[----:B------:R1:W-:Y:S01]  /*bad20*/  STL [R1+0x2334], R222 ;  /* 0x002334de01007387 */ /* 0x0003e20000100800 */
[----:B------:R-:W-:Y:S01]  /*bad30*/  STL [R1+0x2348], R216 ;  /* 0x002348d801007387 */ /* 0x000fe20000100800 */
[----:B------:R-:W-:Y:S01]  /*bad40*/  IADD3 R133, P1, R133, R252, RZ ;  /* 0x000000fc85857210 */ /* 0x000fe20007f3e0ff */
[----:B------:R1:W-:Y:S02]  /*bad50*/  STL [R1+0x233c], R220 ;  /* 0x00233cdc01007387 */ /* 0x0003e40000100800 */
[----:B------:R-:W-:Y:S01]  /*bad60*/  IMAD.X R217, R217, 0x1, R0, P5 ;  /* 0x00000001d9d97824 */ /* 0x000fe200028e0600 */
[----:B------:R-:W4:Y:S01]  /*bad70*/  LDL.LU R224, [R1+0x23b4] ;  /* 0x0023b40001e07983 */ /* 0x000f220000300800 */
[----:B------:R-:W-:Y:S02]  /*bad80*/  STL [R1+0x2350], R133 ;  /* 0x0023508501007387 */ /* 0x000fe40000100800 */
[----:B------:R-:W-:Y:S01]  /*bad90*/  IMAD.MOV.U32 R120, RZ, RZ, R135 ;  /* 0x000000ffff787224 */ /* 0x000fe200078e0087 */
[----:B------:R-:W-:Y:S01]  /*bada0*/  MOV R121, R222 ;  /* 0x000000de00797202 */ /* 0x000fe20000000f00 */
[----:B------:R1:W-:Y:S01]  /*badb0*/  STL [R1+0x2344], R217 ;  /* 0x002344d901007387 */ /* 0x0003e20000100800 */
[----:B---3--:R-:W3:Y:S02]  /*badc0*/  LDL.LU R135, [R1+0x23d0] ;  /* 0x0023d00001877983 */ /* 0x008ee40000300800 */
[----:B-1----:R-:W3:Y:S01]  /*badd0*/  LDL.LU R222, [R1+0x23bc] ;  /* 0x0023bc0001de7983 */ /* 0x002ee20000300800 */
[----:B------:R1:W-:Y:S01]  /*bade0*/  LDGSTS.E [R132+0x38800], [R120.64], P3 ;  /* 0x3880000078847fae */ /* 0x0003e20009921844 */
[----:B------:R-:W-:Y:S01]  /*badf0*/  IADD3.X R134, R134, R0, RZ, P1, !PT ;  /* 0x0000000086867210 */ /* 0x000fe20000ffe4ff */
[----:B-1----:R-:W-:-:S02]  /*bae00*/  IMAD.MOV.U32 R120, RZ, RZ, R218 ;  /* 0x000000ffff787224 */ /* 0x002fc400078e00da */
[----:B------:R-:W-:Y:S02]  /*bae10*/  IMAD.MOV.U32 R121, RZ, RZ, R220 ;  /* 0x000000ffff797224 */ /* 0x000fe400078e00dc */
[----:B------:R-:W3:Y:S04]  /*bae20*/  LDL.LU R220, [R1+0x23c4] ;  /* 0x0023c40001dc7983 */ /* 0x000ee80000300800 */
[----:B------:R1:W-:Y:S02]  /*bae30*/  LDGSTS.E [R132+0x38a00], [R120.64], P3 ;  /* 0x38a0000078847fae */ /* 0x0003e40009921844 */
[----:B-1----:R-:W-:Y:S02]  /*bae40*/  IMAD.MOV.U32 R121, RZ, RZ, R217 ;  /* 0x000000ffff797224 */ /* 0x002fe400078e00d9 */
[----:B------:R-:W3:Y:S01]  /*bae50*/  LDL.LU R217, [R1+0x23cc] ;  /* 0x0023cc0001d97983 */ /* 0x000ee20000300800 */
[----:B------:R-:W-:-:S02]  /*bae60*/  IMAD.MOV.U32 R120, RZ, RZ, R216 ;  /* 0x000000ffff787224 */ /* 0x000fc400078e00d8 */
[----:B------:R-:W3:Y:S02]  /*bae70*/  LDL.LU R216, [R1+0x2438] ;  /* 0x0024380001d87983 */ /* 0x000ee40000300800 */
[----:B------:R1:W-:Y:S01]  /*bae80*/  STL [R1+0x234c], R134 ;  /* 0x00234c8601007387 */ /* 0x0003e20000100800 */
[----:B------:R-:W3:Y:S04]  /*bae90*/  LDL.LU R218, [R1+0x2434] ;  /* 0x0024340001da7983 */ /* 0x000ee80000300800 */
[----:B------:R1:W-:Y:S01]  /*baea0*/  LDGSTS.E [R132+0x38c00], [R120.64], P3 ;  /* 0x38c0000078847fae */ /* 0x0003e20009921844 */
[----:B------:R-:W-:Y:S01]  /*baeb0*/  ISETP.NE.U32.AND P4, PT, R128, RZ, PT ;  /* 0x000000ff8000720c */ /* 0x000fe20003f85070 */
[----:B-1----:R-:W-:Y:S01]  /*baec0*/  IMAD.MOV.U32 R121, RZ, RZ, R134 ;  /* 0x000000ffff797224 */ /* 0x002fe200078e0086 */
[----:B------:R-:W-:Y:S01]  /*baed0*/  MOV R120, R133 ;  /* 0x0000008500787202 */ /* 0x000fe20000000f00 */
[----:B------:R-:W3:Y:S01]  /*baee0*/  LDL.LU R134, [R1+0x243c] ;  /* 0x00243c0001867983 */ /* 0x000ee20000300800 */
[----:B------:R-:W3:Y:S02]  /*baef0*/  LDL.LU R133, [R1+0x2440] ;  /* 0x0024400001857983 */ /* 0x000ee40000300800 */
[----:B------:R-:W3:Y:S02]  /*baf00*/  LDL.LU R129, [R1+0x2444] ;  /* 0x0024440001817983 */ /* 0x000ee40000300800 */
[----:B------:R-:W3:Y:S01]  /*baf10*/  LDL.LU R128, [R1+0x2448] ;  /* 0x0024480001807983 */ /* 0x000ee20000300800 */
[----:B------:R-:W3:Y:S01]  /*baf20*/  LDL.LU R125, [R1+0x244c] ;  /* 0x00244c00017d7983 */ /* 0x000ee20000300800 */
[----:B------:R-:W3:Y:S03]  /*baf30*/  LDL.LU R124, [R1+0x2450] ;  /* 0x00245000017c7983 */ /* 0x000ee60000300800 */
[----:B------:R1:W-:Y:S01]  /*baf40*/  LDGSTS.E [R132+0x38e00], [R120.64], P3 ;  /* 0x38e0000078847fae */ /* 0x0003e20009921844 */
[----:B------:R-:W-:-:S02]  /*baf50*/  ISETP.GT.AND P5, PT, R3, 0x2, PT ;  /* 0x000000020300780c */ /* 0x000fc40003fa4270 */
[----:B------:R-:W-:Y:S01]  /*baf60*/  ISETP.GT.AND P1, PT, R3, 0x7d, PT ;  /* 0x0000007d0300780c */ /* 0x000fe20003f24270 */
[----:B------:R-:W-:Y:S01]  /*baf70*/  HMMA.1688.F32.TF32 R192, R176, R116, R192 ;  /* 0x00000074b0c0723c */ /* 0x000fe200000810c0 */
[----:B-1----:R-:W-:Y:S02]  /*baf80*/  SEL R120, RZ, 0x4, !P5 ;  /* 0x00000004ff787807 */ /* 0x002fe40006800000 */
[----:B------:R-:W-:-:S04]  /*baf90*/  SEL R121, RZ, 0x4, !P1 ;  /* 0x00000004ff797807 */ /* 0x000fc80004800000 */
[----:B------:R-:W-:Y:S01]  /*bafa0*/  SEL R121, R121, RZ, !P0 ;  /* 0x000000ff79797207 */ /* 0x000fe20004000000 */
[----:B------:R-:W-:Y:S01]  /*bafb0*/  HMMA.1688.F32.TF32 R196, R176, R112, R196 ;  /* 0x00000070b0c4723c */ /* 0x000fe200000810c4 */
[----:B-----5:R-:W-:-:S05]  /*bafc0*/  IADD3 R223, P3, R223, R252, RZ ;  /* 0x000000fcdfdf7210 */ /* 0x020fca0007f7e0ff */
[----:B------:R-:W-:Y:S01]  /*bafd0*/  IMAD.MOV.U32 R116, RZ, RZ, R223 ;  /* 0x000000ffff747224 */ /* 0x000fe200078e00df */
[-C--:B--2---:R-:W-:Y:S02]  /*bafe0*/  IADD3 R221, P5, R221, R252.reuse, RZ ;  /* 0x000000fcdddd7210 */ /* 0x084fe40007fbe0ff */
[----:B----4-:R-:W-:Y:S01]  /*baff0*/  IADD3 R219, P1, R219, R252, RZ ;  /* 0x000000fcdbdb7210 */ /* 0x010fe20007f3e0ff */
[----:B------:R-:W-:-:S05]  /*bb000*/  IMAD.X R224, R224, 0x1, R0, P3 ;  /* 0x00000001e0e07824 */ /* 0x000fca00018e0600 */
[----:B------:R-:W-:Y:S02]  /*bb010*/  MOV R117, R224 ;  /* 0x000000e000757202 */ /* 0x000fe40000000f00 */
[----:B---3--:R-:W-:-:S03]  /*bb020*/  IADD3.X R222, R222, R0, RZ, P5, !PT ;  /* 0x00000000dede7210 */ /* 0x008fc60002ffe4ff */
[----:B------:R1:W-:Y:S02]  /*bb030*/  LDGSTS.E [R132+0x3a800], [R116.64], P2 ;  /* 0x3a80000074847fae */ /* 0x0003e40009121844 */
[----:B-1----:R-:W-:Y:S01]  /*bb040*/  IMAD.MOV.U32 R116, RZ, RZ, R221 ;  /* 0x000000ffff747224 */ /* 0x002fe200078e00dd */
[----:B------:R-:W-:Y:S01]  /*bb050*/  MOV R117, R222 ;  /* 0x000000de00757202 */ /* 0x000fe20000000f00 */
[----:B------:R-:W-:Y:S01]  /*bb060*/  IMAD.X R220, R220, 0x1, R0, P1 ;  /* 0x00000001dcdc7824 */ /* 0x000fe200008e0600 */
[----:B------:R-:W-:-:S03]  /*bb070*/  IADD3 R135, P1, R135, R252, RZ ;  /* 0x000000fc87877210 */ /* 0x000fc60007f3e0ff */
[----:B------:R1:W-:Y:S04]  /*bb080*/  LDGSTS.E [R132+0x3aa00], [R116.64], P2 ;  /* 0x3aa0000074847fae */ /* 0x0003e80009121844 */
[----:B------:R-:W-:Y:S01]  /*bb090*/  STL [R1+0x23b8], R223 ;  /* 0x0023b8df01007387 */ /* 0x000fe20000100800 */
[----:B------:R-:W-:Y:S02]  /*bb0a0*/  STL [R1+0x23c0], R221 ;  /* 0x0023c0dd01007387 */ /* 0x000fe40000100800 */
[----:B------:R-:W-:Y:S02]  /*bb0b0*/  STL [R1+0x23c8], R219 ;  /* 0x0023c8db01007387 */ /* 0x000fe40000100800 */
[----:B------:R-:W-:Y:S02]  /*bb0c0*/  IMAD.X R217, R217, 0x1, R0, P1 ;  /* 0x00000001d9d97824 */ /* 0x000fe400008e0600 */
[----:B-1----:R-:W-:-:S02]  /*bb0d0*/  IMAD.MOV.U32 R116, RZ, RZ, R219 ;  /* 0x000000ffff747224 */ /* 0x002fc400078e00db */
[----:B------:R-:W-:Y:S01]  /*bb0e0*/  IMAD.MOV.U32 R117, RZ, RZ, R220 ;  /* 0x000000ffff757224 */ /* 0x000fe200078e00dc */
[----:B------:R-:W-:-:S04]  /*bb0f0*/  IADD3 R216, P1, R216, R252, RZ ;  /* 0x000000fcd8d87210 */ /* 0x000fc80007f3e0ff */
[----:B------:R1:W-:Y:S04]  /*bb100*/  LDGSTS.E [R132+0x3ac00], [R116.64], P2 ;  /* 0x3ac0000074847fae */ /* 0x0003e80009121844 */
[----:B------:R-:W-:Y:S01]  /*bb110*/  STL [R1+0x23b4], R224 ;  /* 0x0023b4e001007387 */ /* 0x000fe20000100800 */
[----:B------:R-:W-:Y:S02]  /*bb120*/  STL [R1+0x23bc], R222 ;  /* 0x0023bcde01007387 */ /* 0x000fe40000100800 */
[----:B------:R-:W-:Y:S02]  /*bb130*/  STL [R1+0x23c4], R220 ;  /* 0x0023c4dc01007387 */ /* 0x000fe40000100800 */
[----:B------:R-:W-:Y:S01]  /*bb140*/  STL [R1+0x23d0], R135 ;  /* 0x0023d08701007387 */ /* 0x000fe20000100800 */
[----:B------:R-:W-:-:S02]  /*bb150*/  ISETP.NE.U32.AND P3, PT, R121, RZ, PT ;  /* 0x000000ff7900720c */ /* 0x000fc40003f65070 */
[----:B-1----:R-:W-:Y:S01]  /*bb160*/  MOV R116, R135 ;  /* 0x0000008700747202 */ /* 0x002fe20000000f00 */
[----:B------:R-:W-:Y:S01]  /*bb170*/  IMAD.MOV.U32 R117, RZ, RZ, R217 ;  /* 0x000000ffff757224 */ /* 0x000fe200078e00d9 */
[----:B------:R1:W-:Y:S01]  /*bb180*/  STL [R1+0x23cc], R217 ;  /* 0x0023ccd901007387 */ /* 0x0003e20000100800 */
[--C-:B------:R-:W-:Y:S02]  /*bb190*/  IMAD.X R218, R218, 0x1, R0.reuse, P1 ;  /* 0x00000001dada7824 */ /* 0x100fe400008e0600 */
[----:B------:R-:W2:Y:S01]  /*bb1a0*/  LDL.LU R121, [R1+0x24b8] ;  /* 0x0024b80001797983 */ /* 0x000ea20000300800 */
[----:B------:R3:W-:Y:S01]  /*bb1b0*/  LDGSTS.E [R132+0x3ae00], [R116.64], P2 ;  /* 0x3ae0000074847fae */ /* 0x0007e20009121844 */
[-C--:B------:R-:W-:Y:S02]  /*bb1c0*/  IADD3 R133, P2, R133, R252.reuse, RZ ;  /* 0x000000fc85857210 */ /* 0x080fe40007f5e0ff */
[----:B------:R-:W-:Y:S02]  /*bb1d0*/  IADD3 R128, P1, R128, R252, RZ ;  /* 0x000000fc80807210 */ /* 0x000fe40007f3e0ff */
[----:B------:R-:W-:Y:S01]  /*bb1e0*/  IADD3.X R134, R134, R0, RZ, P2, !PT ;  /* 0x0000000086867210 */ /* 0x000fe200017fe4ff */
[----:B-1----:R-:W4:Y:S01]  /*bb1f0*/  LDL.LU R217, [R1+0x24c0] ;  /* 0x0024c00001d97983 */ /* 0x002f220000300800 */
[----:B------:R-:W-:Y:S02]  /*bb200*/  STL [R1+0x2438], R216 ;  /* 0x002438d801007387 */ /* 0x000fe40000100800 */
[----:B------:R-:W5:Y:S02]  /*bb210*/  LDL.LU R135, [R1+0x24c8] ;  /* 0x0024c80001877983 */ /* 0x000f640000300800 */
[----:B------:R-:W-:Y:S01]  /*bb220*/  STL [R1+0x2440], R133 ;  /* 0x0024408501007387 */ /* 0x000fe20000100800 */
[----:B------:R-:W-:Y:S01]  /*bb230*/  IADD3 R124, P2, R124, R252, RZ ;  /* 0x000000fc7c7c7210 */ /* 0x000fe20007f5e0ff */
[----:B------:R1:W-:Y:S01]  /*bb240*/  STL [R1+0x2434], R218 ;  /* 0x002434da01007387 */ /* 0x0003e20000100800 */
[----:B------:R-:W-:-:S02]  /*bb250*/  IMAD.X R129, R129, 0x1, R0, P1 ;  /* 0x0000000181817824 */ /* 0x000fc400008e0600 */
[----:B------:R-:W-:Y:S02]  /*bb260*/  STL [R1+0x2448], R128 ;  /* 0x0024488001007387 */ /* 0x000fe40000100800 */
[----:B------:R1:W-:Y:S01]  /*bb270*/  STL [R1+0x243c], R134 ;  /* 0x00243c8601007387 */ /* 0x0003e20000100800 */
[----:B------:R-:W5:Y:S01]  /*bb280*/  LDL.LU R219, [R1+0x24b4] ;  /* 0x0024b40001db7983 */ /* 0x000f620000300800 */
[----:B------:R-:W-:Y:S02]  /*bb290*/  STL [R1+0x2450], R124 ;  /* 0x0024507c01007387 */ /* 0x000fe40000100800 */
[----:B------:R1:W-:Y:S01]  /*bb2a0*/  STL [R1+0x2444], R129 ;  /* 0x0024448101007387 */ /* 0x0003e20000100800 */
[----:B------:R-:W-:Y:S01]  /*bb2b0*/  MOV R113, R218 ;  /* 0x000000da00717202 */ /* 0x000fe20000000f00 */
[----:B---3--:R-:W3:Y:S01]  /*bb2c0*/  LDL.LU R116, [R1+0x24d0] ;  /* 0x0024d00001747983 */ /* 0x008ee20000300800 */
[----:B------:R-:W-:Y:S02]  /*bb2d0*/  IMAD.MOV.U32 R112, RZ, RZ, R216 ;  /* 0x000000ffff707224 */ /* 0x000fe400078e00d8 */
[----:B-1----:R-:W3:Y:S02]  /*bb2e0*/  LDL.LU R218, [R1+0x24bc] ;  /* 0x0024bc0001da7983 */ /* 0x002ee40000300800 */
[----:B------:R-:W3:Y:S01]  /*bb2f0*/  LDL.LU R216, [R1+0x24c4] ;  /* 0x0024c40001d87983 */ /* 0x000ee20000300800 */
[----:B------:R1:W-:Y:S01]  /*bb300*/  LDGSTS.E [R132+0x3c800], [R112.64], P4 ;  /* 0x3c80000070847fae */ /* 0x0003e2000a121844 */
[----:B------:R-:W-:Y:S01]  /*bb310*/  IADD3.X R125, R125, R0, RZ, P2, !PT ;  /* 0x000000007d7d7210 */ /* 0x000fe200017fe4ff */
[----:B-1----:R-:W-:-:S02]  /*bb320*/  IMAD.MOV.U32 R112, RZ, RZ, R133 ;  /* 0x000000ffff707224 */ /* 0x002fc400078e0085 */
[----:B------:R-:W-:Y:S02]  /*bb330*/  IMAD.MOV.U32 R113, RZ, RZ, R134 ;  /* 0x000000ffff717224 */ /* 0x000fe400078e0086 */
[----:B------:R-:W3:Y:S04]  /*bb340*/  LDL.LU R134, [R1+0x24cc] ;  /* 0x0024cc0001867983 */ /* 0x000ee80000300800 */
[----:B------:R1:W-:Y:S01]  /*bb350*/  LDGSTS.E [R132+0x3ca00], [R112.64], P4 ;  /* 0x3ca0000070847fae */ /* 0x0003e2000a121844 */
[----:B------:R-:W3:Y:S02]  /*bb360*/  LDL R243, [R1+0x1764] ;  /* 0x0017640001f37983 */ /* 0x000ee40000100800 */
[----:B------:R1:W-:Y:S02]  /*bb370*/  STL [R1+0x244c], R125 ;  /* 0x00244c7d01007387 */ /* 0x0003e40000100800 */
[----:B------:R-:W3:Y:S01]  /*bb380*/  LDL.LU R133, [R1+0x2f4c] ;  /* 0x002f4c0001857983 */ /* 0x000ee20000300800 */
[----:B------:R-:W-:Y:S01]  /*bb390*/  SEL R120, R120, RZ, !P0 ;  /* 0x000000ff78787207 */ /* 0x000fe20004000000 */
[----:B-1----:R-:W-:-:S02]  /*bb3a0*/  IMAD.MOV.U32 R112, RZ, RZ, R128 ;  /* 0x000000ffff707224 */ /* 0x002fc400078e0080 */
[----:B------:R-:W-:Y:S01]  /*bb3b0*/  IMAD.MOV.U32 R113, RZ, RZ, R129 ;  /* 0x000000ffff717224 */ /* 0x000fe200078e0081 */
[----:B------:R-:W3:Y:S01]  /*bb3c0*/  LDL.LU R128, [R1+0x2f58] ;  /* 0x002f580001807983 */ /* 0x000ee20000300800 */
[----:B------:R-:W3:Y:S03]  /*bb3d0*/  LDL.LU R129, [R1+0x2f44] ;  /* 0x002f440001817983 */ /* 0x000ee60000300800 */
[----:B------:R1:W-:Y:S01]  /*bb3e0*/  LDGSTS.E [R132+0x3cc00], [R112.64], P4 ;  /* 0x3cc0000070847fae */ /* 0x0003e2000a121844 */
[----:B------:R-:W-:Y:S01]  /*bb3f0*/  ISETP.NE.U32.AND P5, PT, R120, RZ, PT ;  /* 0x000000ff7800720c */ /* 0x000fe20003fa5070 */
[----:B-1----:R-:W-:Y:S02]  /*bb400*/  IMAD.MOV.U32 R113, RZ, RZ, R125 ;  /* 0x000000ffff717224 */ /* 0x002fe400078e007d */
[----:B------:R-:W3:Y:S01]  /*bb410*/  LDL.LU R125, [R1+0x2f50] ;  /* 0x002f5000017d7983 */ /* 0x000ee20000300800 */
[----:B------:R-:W-:-:S02]  /*bb420*/  MOV R112, R124 ;  /* 0x0000007c00707202 */ /* 0x000fc40000000f00 */
[----:B------:R-:W3:Y:S02]  /*bb430*/  LDL.LU R124, [R1+0x2f3c] ;  /* 0x002f3c00017c7983 */ /* 0x000ee40000300800 */
[----:B------:R-:W3:Y:S01]  /*bb440*/  LDL.LU R120, [R1+0x2f48] ;  /* 0x002f480001787983 */ /* 0x000ee20000300800 */
[----:B------:R-:W3:Y:S01]  /*bb450*/  LDL.LU R117, [R1+0x2f40] ;  /* 0x002f400001757983 */ /* 0x000ee20000300800 */
[----:B------:R-:W-:-:S03]  /*bb460*/  ISETP.GT.AND P1, PT, R3, 0x6, PT ;  /* 0x000000060300780c */ /* 0x000fc60003f24270 */
[----:B------:R1:W-:Y:S02]  /*bb470*/  LDGSTS.E [R132+0x3ce00], [R112.64], P4 ;  /* 0x3ce0000070847fae */ /* 0x0003e4000a121844 */
[----:B-1----:R-:W-:Y:S01]  /*bb480*/  SEL R113, RZ, 0x4, !P1 ;  /* 0x00000004ff717807 */ /* 0x002fe20004800000 */
[----:B------:R-:W-:Y:S01]  /*bb490*/  HMMA.1688.F32.TF32 R200, R176, R108, R200 ;  /* 0x0000006cb0c8723c */ /* 0x000fe200000810c8 */
[-C--:B--2---:R-:W-:Y:S02]  /*bb4a0*/  IADD3 R121, P1, R121, R252.reuse, RZ ;  /* 0x000000fc79797210 */ /* 0x084fe40007f3e0ff */
[-C--:B----4-:R-:W-:Y:S02]  /*bb4b0*/  IADD3 R217, P6, R217, R252.reuse, RZ ;  /* 0x000000fcd9d97210 */ /* 0x090fe40007fde0ff */
[----:B-----5:R-:W-:Y:S01]  /*bb4c0*/  IADD3 R135, P4, R135, R252, RZ ;  /* 0x000000fc87877210 */ /* 0x020fe20007f9e0ff */
[----:B------:R1:W-:Y:S02]  /*bb4d0*/  STL [R1+0x24b8], R121 ;  /* 0x0024b87901007387 */ /* 0x0003e40000100800 */
[----:B------:R-:W-:Y:S02]  /*bb4e0*/  STL [R1+0x24c0], R217 ;  /* 0x0024c0d901007387 */ /* 0x000fe40000100800 */
[--C-:B------:R-:W-:Y:S01]  /*bb4f0*/  IMAD.X R219, R219, 0x1, R0.reuse, P1 ;  /* 0x00000001dbdb7824 */ /* 0x100fe200008e0600 */
[----:B------:R-:W-:Y:S01]  /*bb500*/  STL [R1+0x24c8], R135 ;  /* 0x0024c88701007387 */ /* 0x000fe20000100800 */
[----:B---3--:R-:W-:Y:S01]  /*bb510*/  IADD3.X R218, R218, R0, RZ, P6, !PT ;  /* 0x00000000dada7210 */ /* 0x008fe200037fe4ff */
[----:B------:R-:W-:-:S02]  /*bb520*/  IMAD.X R216, R216, 0x1, R0, P4 ;  /* 0x00000001d8d87824 */ /* 0x000fc400020e0600 */
[----:B------:R2:W-:Y:S02]  /*bb530*/  STL [R1+0x24b4], R219 ;  /* 0x0024b4db01007387 */ /* 0x0005e40000100800 */
[----:B------:R-:W-:Y:S02]  /*bb540*/  STL [R1+0x24bc], R218 ;  /* 0x0024bcda01007387 */ /* 0x000fe40000100800 */
[----:B------:R-:W-:Y:S01]  /*bb550*/  IMAD.MOV.U32 R108, RZ, RZ, R121 ;  /* 0x000000ffff6c7224 */ /* 0x000fe200078e0079 */
[----:B------:R-:W-:Y:S01]  /*bb560*/  STL [R1+0x24c4], R216 ;  /* 0x0024c4d801007387 */ /* 0x000fe20000100800 */
[----:B-1----:R-:W3:Y:S01]  /*bb570*/  LDL.LU R121, [R1+0x2f34] ;  /* 0x002f340001797983 */ /* 0x002ee20000300800 */
[----:B------:R-:W-:Y:S02]  /*bb580*/  MOV R109, R219 ;  /* 0x000000db006d7202 */ /* 0x000fe40000000f00 */
[----:B------:R-:W-:-:S03]  /*bb590*/  IADD3 R116, P4, R116, R252, RZ ;  /* 0x000000fc74747210 */ /* 0x000fc60007f9e0ff */
[----:B------:R1:W-:Y:S04]  /*bb5a0*/  LDGSTS.E [R132+0x3e800], [R108.64], P3 ;  /* 0x3e8000006c847fae */ /* 0x0003e80009921844 */
[----:B------:R-:W4:Y:S01]  /*bb5b0*/  S2R R244, SR_TID.X ;  /* 0x0000000000f47919 */ /* 0x000f220000002100 */
[----:B-1----:R-:W-:Y:S01]  /*bb5c0*/  IMAD.MOV.U32 R108, RZ, RZ, R217 ;  /* 0x000000ffff6c7224 */ /* 0x002fe200078e00d9 */
[----:B------:R-:W-:Y:S01]  /*bb5d0*/  MOV R109, R218 ;  /* 0x000000da006d7202 */ /* 0x000fe20000000f00 */
[----:B------:R-:W-:-:S04]  /*bb5e0*/  IMAD.X R134, R134, 0x1, R0, P4 ;  /* 0x0000000186867824 */ /* 0x000fc800020e0600 */
[----:B------:R1:W-:Y:S02]  /*bb5f0*/  LDGSTS.E [R132+0x3ea00], [R108.64], P3 ;  /* 0x3ea000006c847fae */ /* 0x0003e40009921844 */
[----:B-1----:R-:W-:Y:S02]  /*bb600*/  IMAD.MOV.U32 R108, RZ, RZ, R135 ;  /* 0x000000ffff6c7224 */ /* 0x002fe400078e0087 */
[----:B------:R-:W-:-:S05]  /*bb610*/  IMAD.MOV.U32 R109, RZ, RZ, R216 ;  /* 0x000000ffff6d7224 */ /* 0x000fca00078e00d8 */
[----:B------:R1:W-:Y:S01]  /*bb620*/  LDGSTS.E [R132+0x3ec00], [R108.64], P3 ;  /* 0x3ec000006c847fae */ /* 0x0003e20009921844 */
[----:B------:R-:W-:-:S03]  /*bb630*/  IADD3 R128, P4, R128, R252, RZ ;  /* 0x000000fc80807210 */ /* 0x000fc60007f9e0ff */
[----:B------:R-:W-:Y:S01]  /*bb640*/  STL [R1+0x24d0], R116 ;  /* 0x0024d07401007387 */ /* 0x000fe20000100800 */
[----:B------:R-:W-:Y:S01]  /*bb650*/  ISETP.GT.AND P2, PT, R3, 0xa, PT ;  /* 0x0000000a0300780c */ /* 0x000fe20003f44270 */
[----:B------:R5:W-:Y:S02]  /*bb660*/  STL [R1+0x24cc], R134 ;  /* 0x0024cc8601007387 */ /* 0x000be40000100800 */
[----:B--2---:R-:W2:Y:S02]  /*bb670*/  LDL.LU R219, [R1+0x2ed8] ;  /* 0x002ed80001db7983 */ /* 0x004ea40000300800 */
[----:B-1----:R-:W-:Y:S02]  /*bb680*/  IMAD.MOV.U32 R108, RZ, RZ, R116 ;  /* 0x000000ffff6c7224 */ /* 0x002fe400078e0074 */
[----:B------:R-:W-:Y:S01]  /*bb690*/  IMAD.MOV.U32 R109, RZ, RZ, R134 ;  /* 0x000000ffff6d7224 */ /* 0x000fe200078e0086 */
[----:B------:R-:W-:Y:S01]  /*bb6a0*/  IADD3.X R133, R133, R0, RZ, P4, !PT ;  /* 0x0000000085857210 */ /* 0x000fe200027fe4ff */
[----:B------:R-:W2:Y:S04]  /*bb6b0*/  LDL.LU R217, [R1+0x2ed0] ;  /* 0x002ed00001d97983 */ /* 0x000ea80000300800 */
[----:B------:R1:W-:Y:S01]  /*bb6c0*/  LDGSTS.E [R132+0x3ee00], [R108.64], P3 ;  /* 0x3ee000006c847fae */ /* 0x0003e20009921844 */
[----:B------:R-:W-:-:S02]  /*bb6d0*/  IADD3 R125, P3, R125, R252, RZ ;  /* 0x000000fc7d7d7210 */ /* 0x000fc40007f7e0ff */
[-C--:B------:R-:W-:Y:S01]  /*bb6e0*/  IADD3 R120, P4, R120, R252.reuse, RZ ;  /* 0x000000fc78787210 */ /* 0x080fe20007f9e0ff */
[----:B------:R1:W-:Y:S01]  /*bb6f0*/  STL [R1+0x2f58], R128 ;  /* 0x002f588001007387 */ /* 0x0003e20000100800 */
[----:B------:R-:W-:Y:S01]  /*bb700*/  SEL R112, RZ, 0x4, !P2 ;  /* 0x00000004ff707807 */ /* 0x000fe20005000000 */
[----:B-----5:R-:W5:Y:S01]  /*bb710*/  LDL.LU R134, [R1+0x2ec8] ;  /* 0x002ec80001867983 */ /* 0x020f620000300800 */
[----:B------:R-:W-:Y:S02]  /*bb720*/  IMAD.X R129, R129, 0x1, R0, P3 ;  /* 0x0000000181817824 */ /* 0x000fe400018e0600 */
[----:B------:R-:W-:Y:S02]  /*bb730*/  STL [R1+0x2f50], R125 ;  /* 0x002f507d01007387 */ /* 0x000fe40000100800 */
[----:B------:R-:W-:Y:S01]  /*bb740*/  STL [R1+0x2f4c], R133 ;  /* 0x002f4c8501007387 */ /* 0x000fe20000100800 */
[----:B----4-:R-:W-:Y:S02]  /*bb750*/  LOP3.LUT R245, R244, 0x7f, RZ, 0xc0, !PT ;  /* 0x0000007ff4f57812 */ /* 0x010fe400078ec0ff */
[----:B------:R-:W-:Y:S01]  /*bb760*/  IADD3 R117, P3, R117, R252, RZ ;  /* 0x000000fc75757210 */ /* 0x000fe20007f7e0ff */
[----:B------:R4:W-:Y:S01]  /*bb770*/  STL [R1+0x2f48], R120 ;  /* 0x002f487801007387 */ /* 0x0009e20000100800 */
[----:B------:R-:W-:-:S02]  /*bb780*/  SEL R112, R112, RZ, !P0 ;  /* 0x000000ff70707207 */ /* 0x000fc40004000000 */
[----:B------:R-:W-:Y:S01]  /*bb790*/  IADD3.X R124, R124, R0, RZ, P4, !PT ;  /* 0x000000007c7c7210 */ /* 0x000fe200027fe4ff */
[----:B------:R3:W-:Y:S01]  /*bb7a0*/  STL [R1+0x2f44], R129 ;  /* 0x002f448101007387 */ /* 0x0007e20000100800 */
[----:B------:R-:W5:Y:S01]  /*bb7b0*/  LDL.LU R220, [R1+0x2ecc] ;  /* 0x002ecc0001dc7983 */ /* 0x000f620000300800 */
[----:B------:R-:W-:Y:S02]  /*bb7c0*/  SHF.L.U32 R246, R245, 0x2, RZ ;  /* 0x00000002f5f67819 */ /* 0x000fe400000006ff */
[----:B------:R-:W-:Y:S01]  /*bb7d0*/  ISETP.NE.U32.AND P1, PT, R112, RZ, PT ;  /* 0x000000ff7000720c */ /* 0x000fe20003f25070 */
[----:B------:R-:W-:Y:S02]  /*bb7e0*/  STL [R1+0x2f40], R117 ;  /* 0x002f407501007387 */ /* 0x000fe40000100800 */
[----:B------:R-:W-:Y:S01]  /*bb7f0*/  IMAD.MOV.U32 R112, RZ, RZ, R128 ;  /* 0x000000ffff707224 */ /* 0x000fe200078e0080 */
[----:B------:R3:W-:Y:S01]  /*bb800*/  STL [R1+0x2f3c], R124 ;  /* 0x002f3c7c01007387 */ /* 0x0007e20000100800 */
[----:B-1----:R-:W5:Y:S01]  /*bb810*/  LDL.LU R128, [R1+0x2ec0] ;  /* 0x002ec00001807983 */ /* 0x002f620000300800 */
[----:B------:R-:W-:-:S02]  /*bb820*/  SEL R113, R113, RZ, !P0 ;  /* 0x000000ff71717207 */ /* 0x000fc40004000000 */
[----:B------:R-:W-:Y:S01]  /*bb830*/  LOP3.LUT R116, R246, 0x40, RZ, 0x3c, !PT ;  /* 0x00000040f6747812 */ /* 0x000fe200078e3cff */
[----:B------:R-:W5:Y:S01]  /*bb840*/  LDL.LU R218, [R1+0x2ec4] ;  /* 0x002ec40001da7983 */ /* 0x000f620000300800 */
[----:B------:R-:W5:Y:S01]  /*bb850*/  LDL.LU R216, [R1+0x2ebc] ;  /* 0x002ebc0001d87983 */ /* 0x000f620000300800 */
[----:B------:R-:W-:Y:S01]  /*bb860*/  ISETP.NE.U32.AND P2, PT, R113, RZ, PT ;  /* 0x000000ff7100720c */ /* 0x000fe20003f45070 */
[----:B------:R-:W-:Y:S02]  /*bb870*/  IMAD.MOV.U32 R113, RZ, RZ, R133 ;  /* 0x000000ffff717224 */ /* 0x000fe400078e0085 */
[----:B------:R-:W-:Y:S01]  /*bb880*/  IMAD R108, R243, 0x40000, R116 ;  /* 0x00040000f36c7824 */ /* 0x000fe200078e0274 */
[----:B------:R-:W5:Y:S04]  /*bb890*/  LDL.LU R132, [R1+0x2eb4] ;  /* 0x002eb40001847983 */ /* 0x000f680000300800 */
[----:B------:R1:W-:Y:S02]  /*bb8a0*/  LDGSTS.E [R108+0x1000], [R112.64], P5 ;  /* 0x01000000706c7fae */ /* 0x0003e4000a921844 */
[----:B-1----:R-:W-:Y:S01]  /*bb8b0*/  MOV R112, R125 ;  /* 0x0000007d00707202 */ /* 0x002fe20000000f00 */
[----:B------:R-:W-:-:S05]  /*bb8c0*/  IMAD.MOV.U32 R113, RZ, RZ, R129 ;  /* 0x000000ffff717224 */ /* 0x000fca00078e0081 */
[----:B------:R1:W-:Y:S02]  /*bb8d0*/  LDGSTS.E [R108+0x1200], [R112.64], P5 ;  /* 0x01200000706c7fae */ /* 0x0003e4000a921844 */
[----:B-1----:R-:W-:Y:S02]  /*bb8e0*/  MOV R112, R120 ;  /* 0x0000007800707202 */ /* 0x002fe40000000f00 */
[----:B----4-:R-:W4:Y:S01]  /*bb8f0*/  LDL.LU R120, [R1+0x2e58] ;  /* 0x002e580001787983 */ /* 0x010f220000300800 */
[----:B------:R-:W-:-:S05]  /*bb900*/  IMAD.MOV.U32 R113, RZ, RZ, R124 ;  /* 0x000000ffff717224 */ /* 0x000fca00078e007c */
[----:B------:R1:W-:Y:S02]  /*bb910*/  LDGSTS.E [R108+0x1400], [R112.64], P5 ;  /* 0x01400000706c7fae */ /* 0x0003e4000a921844 */
[----:B-1----:R-:W-:Y:S02]  /*bb920*/  IMAD.MOV.U32 R112, RZ, RZ, R117 ;  /* 0x000000ffff707224 */ /* 0x002fe400078e0075 */
[----:B---3--:R-:W-:-:S05]  /*bb930*/  IMAD.X R121, R121, 0x1, R0, P3 ;  /* 0x0000000179797824 */ /* 0x008fca00018e0600 */
[----:B------:R1:W-:Y:S01]  /*bb940*/  STL [R1+0x2f34], R121 ;  /* 0x002f347901007387 */ /* 0x0003e20000100800 */
[----:B------:R-:W3:Y:S02]  /*bb950*/  LDL.LU R135, [R1+0x2e4c] ;  /* 0x002e4c0001877983 */ /* 0x000ee40000300800 */
[----:B------:R-:W3:Y:S02]  /*bb960*/  LDL.LU R133, [R1+0x2e44] ;  /* 0x002e440001857983 */ /* 0x000ee40000300800 */
[----:B------:R-:W3:Y:S01]  /*bb970*/  LDL.LU R129, [R1+0x2e50] ;  /* 0x002e500001817983 */ /* 0x000ee20000300800 */
[----:B------:R-:W3:Y:S01]  /*bb980*/  LDL.LU R125, [R1+0x2e3c] ;  /* 0x002e3c00017d7983 */ /* 0x000ee20000300800 */
[----:B------:R-:W3:Y:S01]  /*bb990*/  LDL.LU R124, [R1+0x2e48] ;  /* 0x002e4800017c7983 */ /* 0x000ee20000300800 */
[----:B------:R-:W-:Y:S02]  /*bb9a0*/  MOV R113, R121 ;  /* 0x0000007900717202 */ /* 0x000fe40000000f00 */
[----:B-1----:R-:W3:Y:S01]  /*bb9b0*/  LDL.LU R121, [R1+0x2e34] ;  /* 0x002e340001797983 */ /* 0x002ee20000300800 */
[----:B------:R-:W3:Y:S01]  /*bb9c0*/  LDL.LU R117, [R1+0x2e40] ;  /* 0x002e400001757983 */ /* 0x000ee20000300800 */
[----:B------:R-:W-:-:S02]  /*bb9d0*/  ISETP.GT.AND P3, PT, R3, 0xe, PT ;  /* 0x0000000e0300780c */ /* 0x000fc40003f64270 */
[----:B------:R1:W-:Y:S01]  /*bb9e0*/  LDGSTS.E [R108+0x1600], [R112.64], P5 ;  /* 0x01600000706c7fae */ /* 0x0003e2000a921844 */
[----:B------:R-:W-:Y:S01]  /*bb9f0*/  ISETP.GT.AND P4, PT, R3, 0x12, PT ;  /* 0x000000120300780c */ /* 0x000fe20003f84270 */
[----:B------:R-:W-:Y:S03]  /*bba00*/  HMMA.1688.F32.TF32 R204, R176, R104, R204 ;  /* 0x00000068b0cc723c */ /* 0x000fe600000810cc */
[----:B------:R-:W-:Y:S02]  /*bba10*/  SEL R109, RZ, 0x4, !P4 ;  /* 0x00000004ff6d7807 */ /* 0x000fe40006000000 */
[----:B-1----:R-:W-:Y:S02]  /*bba20*/  SEL R112, RZ, 0x4, !P3 ;  /* 0x00000004ff707807 */ /* 0x002fe40005800000 */
[----:B--2---:R-:W-:-:S05]  /*bba30*/  IADD3 R219, P3, R219, R252, RZ ;  /* 0x000000fcdbdb7210 */ /* 0x004fca0007f7e0ff */
[----:B------:R-:W-:Y:S01]  /*bba40*/  IMAD.MOV.U32 R104, RZ, RZ, R219 ;  /* 0x000000ffff687224 */ /* 0x000fe200078e00db */
[-C--:B------:R-:W-:Y:S02]  /*bba50*/  IADD3 R217, P4, R217, R252.reuse, RZ ;  /* 0x000000fcd9d97210 */ /* 0x080fe40007f9e0ff */
[----:B-----5:R-:W-:Y:S01]  /*bba60*/  IADD3 R134, P5, R134, R252, RZ ;  /* 0x000000fc86867210 */ /* 0x020fe20007fbe0ff */
[----:B------:R-:W-:-:S04]  /*bba70*/  IMAD.X R220, R220, 0x1, R0, P3 ;  /* 0x00000001dcdc7824 */ /* 0x000fc800018e0600 */
[----:B------:R-:W-:Y:S02]  /*bba80*/  IMAD.MOV.U32 R105, RZ, RZ, R220 ;  /* 0x000000ffff697224 */ /* 0x000fe400078e00dc */
[----:B------:R-:W-:-:S03]  /*bba90*/  IMAD.X R218, R218, 0x1, R0, P4 ;  /* 0x00000001dada7824 */ /* 0x000fc600020e0600 */
[----:B------:R1:W-:Y:S01]  /*bbaa0*/  LDGSTS.E [R108+0x3000], [R104.64], P2 ;  /* 0x03000000686c7fae */ /* 0x0003e20009121844 */
[----:B------:R-:W-:Y:S01]  /*bbab0*/  IADD3.X R216, R216, R0, RZ, P5, !PT ;  /* 0x00000000d8d87210 */ /* 0x000fe20002ffe4ff */
[----:B------:R-:W-:Y:S02]  /*bbac0*/  IADD3 R128, P5, R128, R252, RZ ;  /* 0x000000fc80807210 */ /* 0x000fe40007fbe0ff */
[----:B-1----:R-:W-:Y:S02]  /*bbad0*/  IMAD.MOV.U32 R104, RZ, RZ, R217 ;  /* 0x000000ffff687224 */ /* 0x002fe400078e00d9 */
[----:B------:R-:W-:Y:S01]  /*bbae0*/  IMAD.MOV.U32 R105, RZ, RZ, R218 ;  /* 0x000000ffff697224 */ /* 0x000fe200078e00da */
[----:B------:R-:W-:-:S04]  /*bbaf0*/  IADD3.X R132, R132, R0, RZ, P5, !PT ;  /* 0x0000000084847210 */ /* 0x000fc80002ffe4ff */
[----:B------:R1:W-:Y:S04]  /*bbb00*/  LDGSTS.E [R108+0x3200], [R104.64], P2 ;  /* 0x03200000686c7fae */ /* 0x0003e80009121844 */
[----:B------:R-:W-:Y:S01]  /*bbb10*/  STL [R1+0x2ed8], R219 ;  /* 0x002ed8db01007387 */ /* 0x000fe20000100800 */
[----:B------:R-:W-:Y:S02]  /*bbb20*/  STL [R1+0x2ed0], R217 ;  /* 0x002ed0d901007387 */ /* 0x000fe40000100800 */
[----:B------:R2:W-:Y:S01]  /*bbb30*/  STL [R1+0x2ec8], R134 ;  /* 0x002ec88601007387 */ /* 0x0005e20000100800 */
[----:B-1----:R-:W-:Y:S01]  /*bbb40*/  MOV R104, R134 ;  /* 0x0000008600687202 */ /* 0x002fe20000000f00 */
[----:B------:R-:W-:-:S05]  /*bbb50*/  IMAD.MOV.U32 R105, RZ, RZ, R216 ;  /* 0x000000ffff697224 */ /* 0x000fca00078e00d8 */
[----:B------:R1:W-:Y:S04]  /*bbb60*/  LDGSTS.E [R108+0x3400], [R104.64], P2 ;  /* 0x03400000686c7fae */ /* 0x0003e80009121844 */
[----:B------:R-:W-:Y:S01]  /*bbb70*/  STL [R1+0x2ecc], R220 ;  /* 0x002eccdc01007387 */ /* 0x000fe20000100800 */
[----:B------:R-:W-:Y:S01]  /*bbb80*/  STL [R1+0x2ec4], R218 ;  /* 0x002ec4da01007387 */ /* 0x000fe20000100800 */
[----:B----4-:R-:W-:Y:S02]  /*bbb90*/  IADD3 R120, P5, R120, R252, RZ ;  /* 0x000000fc78787210 */ /* 0x010fe40007fbe0ff */
[----:B------:R-:W-:Y:S01]  /*bbba0*/  STL [R1+0x2ebc], R216 ;  /* 0x002ebcd801007387 */ /* 0x000fe20000100800 */
[----:B-1----:R-:W-:Y:S01]  /*bbbb0*/  IMAD.MOV.U32 R104, RZ, RZ, R128 ;  /* 0x000000ffff687224 */ /* 0x002fe200078e0080 */
[----:B------:R-:W-:-:S02]  /*bbbc0*/  MOV R105, R132 ;  /* 0x0000008400697202 */ /* 0x000fc40000000f00 */
[----:B------:R-:W-:Y:S01]  /*bbbd0*/  STL [R1+0x2ec0], R128 ;  /* 0x002ec08001007387 */ /* 0x000fe20000100800 */
[----:B------:R1:W-:Y:S02]  /*bbbe0*/  STL [R1+0x2eb4], R132 ;  /* 0x002eb48401007387 */ /* 0x0003e40000100800 */
[----:B--2---:R-:W2:Y:S01]  /*bbbf0*/  LDL.LU R134, [R1+0x2dd8] ;  /* 0x002dd80001867983 */ /* 0x004ea20000300800 */
[----:B------:R4:W-:Y:S01]  /*bbc00*/  LDGSTS.E [R108+0x3600], [R104.64], P2 ;  /* 0x03600000686c7fae */ /* 0x0009e20009121844 */
[----:B------:R-:W-:Y:S03]  /*bbc10*/  HMMA.1688.F32.TF32 R208, R176, R100, R208 ;  /* 0x00000064b0d0723c */ /* 0x000fe600000810d0 */
[----:B-1----:R-:W2:Y:S01]  /*bbc20*/  LDL.LU R132, [R1+0x2dd0] ;  /* 0x002dd00001847983 */ /* 0x002ea20000300800 */
[----:B------:R-:W-:Y:S02]  /*bbc30*/  STL [R1+0x2e58], R120 ;  /* 0x002e587801007387 */ /* 0x000fe40000100800 */
[----:B------:R-:W2:Y:S02]  /*bbc40*/  LDL.LU R128, [R1+0x2dc8] ;  /* 0x002dc80001807983 */ /* 0x000ea40000300800 */
[----:B------:R-:W-:Y:S01]  /*bbc50*/  IMAD.MOV.U32 R100, RZ, RZ, R120 ;  /* 0x000000ffff647224 */ /* 0x000fe200078e0078 */
[----:B------:R-:W-:-:S02]  /*bbc60*/  SEL R109, R109, RZ, !P0 ;  /* 0x000000ff6d6d7207 */ /* 0x000fc40004000000 */
[----:B------:R-:W-:Y:S02]  /*bbc70*/  SEL R112, R112, RZ, !P0 ;  /* 0x000000ff70707207 */ /* 0x000fe40004000000 */
[----:B------:R-:W-:Y:S02]  /*bbc80*/  ISETP.NE.U32.AND P4, PT, R109, RZ, PT ;  /* 0x000000ff6d00720c */ /* 0x000fe40003f85070 */
[----:B------:R-:W-:Y:S02]  /*bbc90*/  ISETP.NE.U32.AND P3, PT, R112, RZ, PT ;  /* 0x000000ff7000720c */ /* 0x000fe40003f65070 */
[-C--:B---3--:R-:W-:Y:S01]  /*bbca0*/  IADD3 R129, P2, R129, R252.reuse, RZ ;  /* 0x000000fc81817210 */ /* 0x088fe20007f5e0ff */
[----:B------:R-:W-:Y:S01]  /*bbcb0*/  IMAD.X R135, R135, 0x1, R0, P5 ;  /* 0x0000000187877824 */ /* 0x000fe200028e0600 */
[----:B------:R-:W-:-:S03]  /*bbcc0*/  IADD3 R124, P5, R124, R252, RZ ;  /* 0x000000fc7c7c7210 */ /* 0x000fc60007fbe0ff */
[----:B------:R-:W-:Y:S01]  /*bbcd0*/  IMAD.X R133, R133, 0x1, R0, P2 ;  /* 0x0000000185857824 */ /* 0x000fe200010e0600 */
[----:B------:R-:W-:Y:S01]  /*bbce0*/  STL [R1+0x2e50], R129 ;  /* 0x002e508101007387 */ /* 0x000fe20000100800 */
[----:B------:R1:W-:Y:S01]  /*bbcf0*/  STL [R1+0x2e4c], R135 ;  /* 0x002e4c8701007387 */ /* 0x0003e20000100800 */
[----:B------:R-:W-:Y:S01]  /*bbd00*/  IADD3 R117, P2, R117, R252, RZ ;  /* 0x000000fc75757210 */ /* 0x000fe20007f5e0ff */
[----:B------:R-:W-:Y:S01]  /*bbd10*/  STL [R1+0x2e48], R124 ;  /* 0x002e487c01007387 */ /* 0x000fe20000100800 */
[----:B------:R-:W-:Y:S01]  /*bbd20*/  IADD3.X R125, R125, R0, RZ, P5, !PT ;  /* 0x000000007d7d7210 */ /* 0x000fe20002ffe4ff */
[----:B------:R3:W-:Y:S01]  /*bbd30*/  STL [R1+0x2e44], R133 ;  /* 0x002e448501007387 */ /* 0x0007e20000100800 */
[----:B------:R-:W-:-:S03]  /*bbd40*/  IMAD.MOV.U32 R101, RZ, RZ, R135 ;  /* 0x000000ffff657224 */ /* 0x000fc600078e0087 */
[----:B-1----:R-:W5:Y:S01]  /*bbd50*/  LDL.LU R135, [R1+0x2dcc] ;  /* 0x002dcc0001877983 */ /* 0x002f620000300800 */
[----:B------:R-:W-:Y:S02]  /*bbd60*/  STL [R1+0x2e40], R117 ;  /* 0x002e407501007387 */ /* 0x000fe40000100800 */
[----:B------:R1:W-:Y:S01]  /*bbd70*/  STL [R1+0x2e3c], R125 ;  /* 0x002e3c7d01007387 */ /* 0x0003e20000100800 */
[----:B------:R1:W-:Y:S01]  /*bbd80*/  LDGSTS.E [R108+0x5000], [R100.64], P1 ;  /* 0x05000000646c7fae */ /* 0x0003e20008921844 */
[----:B------:R-:W5:Y:S02]  /*bbd90*/  LDL.LU R120, [R1+0x2dc0] ;  /* 0x002dc00001787983 */ /* 0x000f640000300800 */
[----:B-1----:R-:W-:Y:S02]  /*bbda0*/  IMAD.MOV.U32 R101, RZ, RZ, R133 ;  /* 0x000000ffff657224 */ /* 0x002fe400078e0085 */
[----:B---3--:R-:W3:Y:S01]  /*bbdb0*/  LDL.LU R133, [R1+0x2dc4] ;  /* 0x002dc40001857983 */ /* 0x008ee20000300800 */
[----:B------:R-:W-:-:S02]  /*bbdc0*/  MOV R100, R129 ;  /* 0x0000008100647202 */ /* 0x000fc40000000f00 */
[----:B------:R-:W3:Y:S03]  /*bbdd0*/  LDL.LU R129, [R1+0x2dbc] ;  /* 0x002dbc0001817983 */ /* 0x000ee60000300800 */
[----:B------:R1:W-:Y:S01]  /*bbde0*/  LDGSTS.E [R108+0x5200], [R100.64], P1 ;  /* 0x05200000646c7fae */ /* 0x0003e20008921844 */
[----:B------:R-:W-:Y:S01]  /*bbdf0*/  IMAD.X R121, R121, 0x1, R0, P2 ;  /* 0x0000000179797824 */ /* 0x000fe200010e0600 */
[----:B-1----:R-:W-:Y:S02]  /*bbe00*/  MOV R100, R124 ;  /* 0x0000007c00647202 */ /* 0x002fe40000000f00 */
[----:B------:R-:W3:Y:S01]  /*bbe10*/  LDL.LU R124, [R1+0x2db4] ;  /* 0x002db400017c7983 */ /* 0x000ee20000300800 */
[----:B------:R-:W-:Y:S02]  /*bbe20*/  IMAD.MOV.U32 R101, RZ, RZ, R125 ;  /* 0x000000ffff657224 */ /* 0x000fe400078e007d */
[----:B------:R-:W3:Y:S02]  /*bbe30*/  LDL.LU R109, [R1+0x2d58] ;  /* 0x002d5800016d7983 */ /* 0x000ee40000300800 */
[----:B------:R1:W-:Y:S01]  /*bbe40*/  STL [R1+0x2e34], R121 ;  /* 0x002e347901007387 */ /* 0x0003e20000100800 */
[----:B------:R-:W3:Y:S04]  /*bbe50*/  LDL.LU R125, [R1+0x2d4c] ;  /* 0x002d4c00017d7983 */ /* 0x000ee80000300800 */
[----:B------:R1:W-:Y:S02]  /*bbe60*/  LDGSTS.E [R108+0x5400], [R100.64], P1 ;  /* 0x05400000646c7fae */ /* 0x0003e40008921844 */
[----:B-1----:R-:W-:Y:S01]  /*bbe70*/  MOV R101, R121 ;  /* 0x0000007900657202 */ /* 0x002fe20000000f00 */
[----:B------:R-:W-:Y:S01]  /*bbe80*/  IMAD.MOV.U32 R100, RZ, RZ, R117 ;  /* 0x000000ffff647224 */ /* 0x000fe200078e0075 */
[----:B------:R-:W3:Y:S01]  /*bbe90*/  LDL.LU R121, [R1+0x2d44] ;  /* 0x002d440001797983 */ /* 0x000ee20000300800 */
[----:B------:R-:W3:Y:S02]  /*bbea0*/  LDL.LU R117, [R1+0x2d50] ;  /* 0x002d500001757983 */ /* 0x000ee40000300800 */
[----:B------:R-:W3:Y:S02]  /*bbeb0*/  LDL.LU R113, [R1+0x2d3c] ;  /* 0x002d3c0001717983 */ /* 0x000ee40000300800 */
[----:B------:R-:W3:Y:S01]  /*bbec0*/  LDL.LU R112, [R1+0x2d48] ;  /* 0x002d480001707983 */ /* 0x000ee20000300800 */
[----:B----4-:R-:W4:Y:S01]  /*bbed0*/  LDL.LU R105, [R1+0x2d34] ;  /* 0x002d340001697983 */ /* 0x010f220000300800 */
[----:B------:R-:W4:Y:S03]  /*bbee0*/  LDL.LU R104, [R1+0x2d40] ;  /* 0x002d400001687983 */ /* 0x000f260000300800 */
[----:B------:R1:W-:Y:S01]  /*bbef0*/  LDGSTS.E [R108+0x5600], [R100.64], P1 ;  /* 0x05600000646c7fae */ /* 0x0003e20008921844 */
[----:B------:R-:W-:-:S02]  /*bbf00*/  ISETP.GT.AND P2, PT, R3, 0x16, PT ;  /* 0x000000160300780c */ /* 0x000fc40003f44270 */
[----:B------:R-:W-:Y:S01]  /*bbf10*/  ISETP.GT.AND P5, PT, R3, 0x1a, PT ;  /* 0x0000001a0300780c */ /* 0x000fe20003fa4270 */
[----:B------:R-:W-:Y:S01]  /*bbf20*/  HMMA.1688.F32.TF32 R212, R176, R96, R212 ;  /* 0x00000060b0d4723c */ /* 0x000fe200000810d4 */
[----:B-1----:R-:W-:Y:S02]  /*bbf30*/  SEL R101, RZ, 0x4, !P2 ;  /* 0x00000004ff657807 */ /* 0x002fe40005000000 */
[----:B------:R-:W-:Y:S02]  /*bbf40*/  SEL R100, RZ, 0x4, !P5 ;  /* 0x00000004ff647807 */ /* 0x000fe40006800000 */
[----:B--2---:R-:W-:-:S05]  /*bbf50*/  IADD3 R134, P1, R134, R252, RZ ;  /* 0x000000fc86867210 */ /* 0x004fca0007f3e0ff */
[----:B------:R-:W-:Y:S01]  /*bbf60*/  IMAD.MOV.U32 R96, RZ, RZ, R134 ;  /* 0x000000ffff607224 */ /* 0x000fe200078e0086 */
[-C--:B------:R-:W-:Y:S02]  /*bbf70*/  IADD3 R132, P2, R132, R252.reuse, RZ ;  /* 0x000000fc84847210 */ /* 0x080fe40007f5e0ff */
[----:B------:R-:W-:Y:S01]  /*bbf80*/  IADD3 R128, P5, R128, R252, RZ ;  /* 0x000000fc80807210 */ /* 0x000fe20007fbe0ff */
[----:B------:R-:W-:Y:S02]  /*bbf90*/  STL [R1+0x2dd8], R134 ;  /* 0x002dd88601007387 */ /* 0x000fe40000100800 */
[----:B------:R-:W-:Y:S02]  /*bbfa0*/  STL [R1+0x2dd0], R132 ;  /* 0x002dd08401007387 */ /* 0x000fe40000100800 */
[----:B------:R1:W-:Y:S01]  /*bbfb0*/  STL [R1+0x2dc8], R128 ;  /* 0x002dc88001007387 */ /* 0x0003e20000100800 */
[----:B------:R-:W-:Y:S01]  /*bbfc0*/  HMMA.1688.F32.TF32 R156, R176, R92, R156 ;  /* 0x0000005cb09c723c */ /* 0x000fe2000008109c */
[----:B------:R-:W-:-:S02]  /*bbfd0*/  SEL R100, R100, RZ, !P0 ;  /* 0x000000ff64647207 */ /* 0x000fc40004000000 */
[----:B------:R-:W-:Y:S01]  /*bbfe0*/  SEL R101, R101, RZ, !P0 ;  /* 0x000000ff65657207 */ /* 0x000fe20004000000 */
[----:B-----5:R-:W-:-:S04]  /*bbff0*/  IMAD.X R135, R135, 0x1, R0, P1 ;  /* 0x0000000187877824 */ /* 0x020fc800008e0600 */
[----:B------:R-:W-:-:S05]  /*bc000*/  IMAD.MOV.U32 R97, RZ, RZ, R135 ;  /* 0x000000ffff617224 */ /* 0x000fca00078e0087 */
[----:B------:R2:W-:Y:S01]  /*bc010*/  LDGSTS.E [R108+0x7000], [R96.64], P3 ;  /* 0x07000000606c7fae */ /* 0x0005e20009921844 */
[----:B---3--:R-:W-:Y:S01]  /*bc020*/  IMAD.X R133, R133, 0x1, R0, P2 ;  /* 0x0000000185857824 */ /* 0x008fe200010e0600 */
[----:B------:R-:W-:Y:S01]  /*bc030*/  IADD3.X R129, R129, R0, RZ, P5, !PT ;  /* 0x0000000081817210 */ /* 0x000fe20002ffe4ff */
[----:B--2---:R-:W-:Y:S02]  /*bc040*/  IMAD.MOV.U32 R96, RZ, RZ, R132 ;  /* 0x000000ffff607224 */ /* 0x004fe400078e0084 */
[----:B------:R-:W-:Y:S01]  /*bc050*/  IMAD.MOV.U32 R97, RZ, RZ, R133 ;  /* 0x000000ffff617224 */ /* 0x000fe200078e0085 */
[----:B------:R-:W-:-:S04]  /*bc060*/  IADD3 R120, P5, R120, R252, RZ ;  /* 0x000000fc78787210 */ /* 0x000fc80007fbe0ff */
[----:B------:R2:W-:Y:S04]  /*bc070*/  LDGSTS.E [R108+0x7200], [R96.64], P3 ;  /* 0x07200000606c7fae */ /* 0x0005e80009921844 */
[----:B------:R-:W-:Y:S01]  /*bc080*/  STL [R1+0x2dcc], R135 ;  /* 0x002dcc8701007387 */ /* 0x000fe20000100800 */
[----:B------:R-:W-:Y:S02]  /*bc090*/  IADD3.X R124, R124, R0, RZ, P5, !PT ;  /* 0x000000007c7c7210 */ /* 0x000fe40002ffe4ff */
[----:B--2---:R-:W-:Y:S01]  /*bc0a0*/  MOV R96, R128 ;  /* 0x0000008000607202 */ /* 0x004fe20000000f00 */
[----:B------:R-:W-:-:S05]  /*bc0b0*/  IMAD.MOV.U32 R97, RZ, RZ, R129 ;  /* 0x000000ffff617224 */ /* 0x000fca00078e0081 */
[----:B------:R2:W-:Y:S01]  /*bc0c0*/  LDGSTS.E [R108+0x7400], [R96.64], P3 ;  /* 0x07400000606c7fae */ /* 0x0005e20009921844 */
[----:B------:R-:W-:-:S03]  /*bc0d0*/  IADD3 R109, P5, R109, R252, RZ ;  /* 0x000000fc6d6d7210 */ /* 0x000fc60007fbe0ff */
[----:B------:R-:W-:Y:S01]  /*bc0e0*/  STL [R1+0x2dc4], R133 ;  /* 0x002dc48501007387 */ /* 0x000fe20000100800 */
[----:B------:R-:W-:Y:S02]  /*bc0f0*/  STL [R1+0x2dbc], R129 ;  /* 0x002dbc8101007387 */ /* 0x000fe40000100800 */
[----:B------:R-:W-:Y:S02]  /*bc100*/  STL [R1+0x2dc0], R120 ;  /* 0x002dc07801007387 */ /* 0x000fe40000100800 */
[----:B--2---:R-:W-:Y:S01]  /*bc110*/  IMAD.MOV.U32 R96, RZ, RZ, R120 ;  /* 0x000000ffff607224 */ /* 0x004fe200078e0078 */
[----:B------:R-:W-:Y:S01]  /*bc120*/  MOV R97, R124 ;  /* 0x0000007c00617202 */ /* 0x000fe20000000f00 */
[----:B------:R2:W-:Y:S01]  /*bc130*/  STL [R1+0x2db4], R124 ;  /* 0x002db47c01007387 */ /* 0x0005e20000100800 */
[----:B-1----:R-:W3:Y:S03]  /*bc140*/  LDL.LU R128, [R1+0x2cd8] ;  /* 0x002cd80001807983 */ /* 0x002ee60000300800 */
[----:B------:R1:W-:Y:S01]  /*bc150*/  LDGSTS.E [R108+0x7600], [R96.64], P3 ;  /* 0x07600000606c7fae */ /* 0x0003e20009921844 */
[-C--:B------:R-:W-:Y:S01]  /*bc160*/  IADD3 R117, P3, R117, R252.reuse, RZ ;  /* 0x000000fc75757210 */ /* 0x080fe20007f7e0ff */
[--C-:B------:R-:W-:Y:S01]  /*bc170*/  IMAD.X R125, R125, 0x1, R0.reuse, P5 ;  /* 0x000000017d7d7824 */ /* 0x100fe200028e0600 */
[----:B------:R-:W-:Y:S01]  /*bc180*/  IADD3 R112, P5, R112, R252, RZ ;  /* 0x000000fc70707210 */ /* 0x000fe20007fbe0ff */
[----:B--2---:R-:W2:Y:S01]  /*bc190*/  LDL.LU R124, [R1+0x2cd0] ;  /* 0x002cd000017c7983 */ /* 0x004ea20000300800 */
[----:B------:R5:W-:Y:S02]  /*bc1a0*/  STL [R1+0x2d58], R109 ;  /* 0x002d586d01007387 */ /* 0x000be40000100800 */
[----:B------:R-:W-:-:S02]  /*bc1b0*/  IMAD.X R121, R121, 0x1, R0, P3 ;  /* 0x0000000179797824 */ /* 0x000fc400018e0600 */
[----:B------:R-:W2:Y:S01]  /*bc1c0*/  LDL.LU R120, [R1+0x2cc8] ;  /* 0x002cc80001787983 */ /* 0x000ea20000300800 */
[----:B------:R-:W-:Y:S01]  /*bc1d0*/  STL [R1+0x2d50], R117 ;  /* 0x002d507501007387 */ /* 0x000fe20000100800 */
[----:B------:R1:W-:Y:S01]  /*bc1e0*/  STL [R1+0x2d4c], R125 ;  /* 0x002d4c7d01007387 */ /* 0x0003e20000100800 */
[----:B----4-:R-:W-:Y:S01]  /*bc1f0*/  IADD3 R104, P3, R104, R252, RZ ;  /* 0x000000fc68687210 */ /* 0x010fe20007f7e0ff */
[----:B------:R-:W-:Y:S01]  /*bc200*/  STL [R1+0x2d48], R112 ;  /* 0x002d487001007387 */ /* 0x000fe20000100800 */
[----:B------:R-:W-:Y:S01]  /*bc210*/  IADD3.X R113, R113, R0, RZ, P5, !PT ;  /* 0x0000000071717210 */ /* 0x000fe20002ffe4ff */
[----:B------:R4:W-:Y:S01]  /*bc220*/  STL [R1+0x2d44], R121 ;  /* 0x002d447901007387 */ /* 0x0009e20000100800 */
[----:B------:R-:W2:Y:S02]  /*bc230*/  LDL.LU R129, [R1+0x2ccc] ;  /* 0x002ccc0001817983 */ /* 0x000ea40000300800 */
[----:B------:R-:W-:Y:S02]  /*bc240*/  STL [R1+0x2d40], R104 ;  /* 0x002d406801007387 */ /* 0x000fe40000100800 */
[----:B------:R-:W-:-:S02]  /*bc250*/  IMAD.MOV.U32 R92, RZ, RZ, R109 ;  /* 0x000000ffff5c7224 */ /* 0x000fc400078e006d */
[----:B------:R-:W-:Y:S01]  /*bc260*/  IMAD.MOV.U32 R93, RZ, RZ, R125 ;  /* 0x000000ffff5d7224 */ /* 0x000fe200078e007d */
[----:B------:R4:W-:Y:S01]  /*bc270*/  STL [R1+0x2d3c], R113 ;  /* 0x002d3c7101007387 */ /* 0x0009e20000100800 */
[----:B-----5:R-:W5:Y:S02]  /*bc280*/  LDL.LU R109, [R1+0x2cc0] ;  /* 0x002cc000016d7983 */ /* 0x020f640000300800 */
[----:B-1----:R-:W5:Y:S01]  /*bc290*/  LDL.LU R125, [R1+0x2cc4] ;  /* 0x002cc400017d7983 */ /* 0x002f620000300800 */
[----:B------:R1:W-:Y:S01]  /*bc2a0*/  LDGSTS.E [R108+0x9000], [R92.64], P4 ;  /* 0x090000005c6c7fae */ /* 0x0003e2000a121844 */
[----:B------:R-:W-:Y:S02]  /*bc2b0*/  IMAD.X R105, R105, 0x1, R0, P3 ;  /* 0x0000000169697824 */ /* 0x000fe400018e0600 */
[----:B-1----:R-:W-:Y:S01]  /*bc2c0*/  IMAD.MOV.U32 R93, RZ, RZ, R121 ;  /* 0x000000ffff5d7224 */ /* 0x002fe200078e0079 */
[----:B------:R-:W-:Y:S01]  /*bc2d0*/  MOV R92, R117 ;  /* 0x00000075005c7202 */ /* 0x000fe20000000f00 */
[----:B----4-:R-:W4:Y:S04]  /*bc2e0*/  LDL.LU R121, [R1+0x2cbc] ;  /* 0x002cbc0001797983 */ /* 0x010f280000300800 */
[----:B------:R1:W-:Y:S01]  /*bc2f0*/  LDGSTS.E [R108+0x9200], [R92.64], P4 ;  /* 0x092000005c6c7fae */ /* 0x0003e2000a121844 */
[----:B------:R-:W-:Y:S01]  /*bc300*/  ISETP.NE.U32.AND P2, PT, R100, RZ, PT ;  /* 0x000000ff6400720c */ /* 0x000fe20003f45070 */
[----:B-1----:R-:W-:-:S02]  /*bc310*/  IMAD.MOV.U32 R93, RZ, RZ, R113 ;  /* 0x000000ffff5d7224 */ /* 0x002fc400078e0071 */
[----:B------:R-:W4:Y:S01]  /*bc320*/  LDL.LU R113, [R1+0x2cb4] ;  /* 0x002cb40001717983 */ /* 0x000f220000300800 */
[----:B------:R-:W-:Y:S01]  /*bc330*/  MOV R92, R112 ;  /* 0x00000070005c7202 */ /* 0x000fe20000000f00 */
[----:B------:R-:W4:Y:S02]  /*bc340*/  LDL.LU R100, [R1+0x2c58] ;  /* 0x002c580001647983 */ /* 0x000f240000300800 */
[----:B------:R1:W-:Y:S01]  /*bc350*/  STL [R1+0x2d34], R105 ;  /* 0x002d346901007387 */ /* 0x0003e20000100800 */
[----:B------:R-:W4:Y:S04]  /*bc360*/  LDL.LU R117, [R1+0x2c4c] ;  /* 0x002c4c0001757983 */ /* 0x000f280000300800 */
[----:B------:R1:W-:Y:S01]  /*bc370*/  LDGSTS.E [R108+0x9400], [R92.64], P4 ;  /* 0x094000005c6c7fae */ /* 0x0003e2000a121844 */
[----:B------:R-:W4:Y:S01]  /*bc380*/  LDL.LU R112, [R1+0x2c44] ;  /* 0x002c440001707983 */ /* 0x000f220000300800 */
[----:B------:R-:W-:-:S02]  /*bc390*/  ISETP.NE.U32.AND P1, PT, R101, RZ, PT ;  /* 0x000000ff6500720c */ /* 0x000fc40003f25070 */
[----:B-1----:R-:W-:Y:S02]  /*bc3a0*/  MOV R93, R105 ;  /* 0x00000069005d7202 */ /* 0x002fe40000000f00 */
[----:B------:R-:W4:Y:S01]  /*bc3b0*/  LDL.LU R105, [R1+0x2c50] ;  /* 0x002c500001697983 */ /* 0x000f220000300800 */
[----:B------:R-:W-:Y:S02]  /*bc3c0*/  IMAD.MOV.U32 R92, RZ, RZ, R104 ;  /* 0x000000ffff5c7224 */ /* 0x000fe400078e0068 */
[----:B------:R-:W4:Y:S02]  /*bc3d0*/  LDL.LU R104, [R1+0x2c3c] ;  /* 0x002c3c0001687983 */ /* 0x000f240000300800 */
[----:B------:R-:W4:Y:S01]  /*bc3e0*/  LDL.LU R101, [R1+0x2c48] ;  /* 0x002c480001657983 */ /* 0x000f220000300800 */
[----:B------:R-:W4:Y:S01]  /*bc3f0*/  LDL.LU R97, [R1+0x2c34] ;  /* 0x002c340001617983 */ /* 0x000f220000300800 */
[----:B------:R-:W4:Y:S01]  /*bc400*/  LDL.LU R96, [R1+0x2c40] ;  /* 0x002c400001607983 */ /* 0x000f220000300800 */
[----:B------:R-:W-:-:S02]  /*bc410*/  ISETP.GT.AND P3, PT, R3, 0x1e, PT ;  /* 0x0000001e0300780c */ /* 0x000fc40003f64270 */
[----:B------:R1:W-:Y:S01]  /*bc420*/  LDGSTS.E [R108+0x9600], [R92.64], P4 ;  /* 0x096000005c6c7fae */ /* 0x0003e2000a121844 */
[----:B------:R-:W-:Y:S01]  /*bc430*/  ISETP.GT.AND P5, PT, R3, 0x22, PT ;  /* 0x000000220300780c */ /* 0x000fe20003fa4270 */
[----:B------:R-:W-:Y:S01]  /*bc440*/  HMMA.1688.F32.TF32 R152, R176, R88, R152 ;  /* 0x00000058b098723c */ /* 0x000fe20000081098 */
[----:B-1----:R-:W-:Y:S02]  /*bc450*/  SEL R93, RZ, 0x4, !P3 ;  /* 0x00000004ff5d7807 */ /* 0x002fe40005800000 */
[----:B------:R-:W-:-:S05]  /*bc460*/  SEL R92, RZ, 0x4, !P5 ;  /* 0x00000004ff5c7807 */ /* 0x000fca0006800000 */
[----:B------:R-:W-:Y:S01]  /*bc470*/  HMMA.1688.F32.TF32 R148, R176, R84, R148 ;  /* 0x00000054b094723c */ /* 0x000fe20000081094 */
[----:B------:R-:W-:Y:S02]  /*bc480*/  SEL R92, R92, RZ, !P0 ;  /* 0x000000ff5c5c7207 */ /* 0x000fe40004000000 */
[----:B------:R-:W-:Y:S02]  /*bc490*/  SEL R93, R93, RZ, !P0 ;  /* 0x000000ff5d5d7207 */ /* 0x000fe40004000000 */
[----:B---3--:R-:W-:-:S05]  /*bc4a0*/  IADD3 R128, P3, R128, R252, RZ ;  /* 0x000000fc80807210 */ /* 0x008fca0007f7e0ff */
[----:B------:R-:W-:Y:S01]  /*bc4b0*/  IMAD.MOV.U32 R88, RZ, RZ, R128 ;  /* 0x000000ffff587224 */ /* 0x000fe200078e0080 */
[-C--:B--2---:R-:W-:Y:S02]  /*bc4c0*/  IADD3 R124, P4, R124, R252.reuse, RZ ;  /* 0x000000fc7c7c7210 */ /* 0x084fe40007f9e0ff */
[----:B------:R-:W-:Y:S01]  /*bc4d0*/  IADD3 R120, P5, R120, R252, RZ ;  /* 0x000000fc78787210 */ /* 0x000fe20007fbe0ff */
[----:B------:R-:W-:-:S04]  /*bc4e0*/  IMAD.X R129, R129, 0x1, R0, P3 ;  /* 0x0000000181817824 */ /* 0x000fc800018e0600 */
[----:B------:R-:W-:Y:S02]  /*bc4f0*/  IMAD.MOV.U32 R89, RZ, RZ, R129 ;  /* 0x000000ffff597224 */ /* 0x000fe400078e0081 */
[----:B-----5:R-:W-:-:S03]  /*bc500*/  IMAD.X R125, R125, 0x1, R0, P4 ;  /* 0x000000017d7d7824 */ /* 0x020fc600020e0600 */
[----:B------:R1:W-:Y:S02]  /*bc510*/  LDGSTS.E [R108+0xb000], [R88.64], P1 ;  /* 0x0b000000586c7fae */ /* 0x0003e40008921844 */
[----:B-1----:R-:W-:Y:S02]  /*bc520*/  IMAD.MOV.U32 R88, RZ, RZ, R124 ;  /* 0x000000ffff587224 */ /* 0x002fe400078e007c */
[----:B------:R-:W-:Y:S01]  /*bc530*/  IMAD.MOV.U32 R89, RZ, RZ, R125 ;  /* 0x000000ffff597224 */ /* 0x000fe200078e007d */
[----:B----4-:R-:W-:Y:S01]  /*bc540*/  IADD3.X R121, R121, R0, RZ, P5, !PT ;  /* 0x0000000079797210 */ /* 0x010fe20002ffe4ff */
[----:B------:R-:W-:-:S03]  /*bc550*/  IADD3 R109, P5, R109, R252, RZ ;  /* 0x000000fc6d6d7210 */ /* 0x000fc60007fbe0ff */
[----:B------:R1:W-:Y:S04]  /*bc560*/  LDGSTS.E [R108+0xb200], [R88.64], P1 ;  /* 0x0b200000586c7fae */ /* 0x0003e80008921844 */
[----:B------:R-:W-:Y:S01]  /*bc570*/  STL [R1+0x2cd8], R128 ;  /* 0x002cd88001007387 */ /* 0x000fe20000100800 */
[----:B------:R-:W-:Y:S02]  /*bc580*/  STL [R1+0x2cd0], R124 ;  /* 0x002cd07c01007387 */ /* 0x000fe40000100800 */
[----:B------:R2:W-:Y:S01]  /*bc590*/  STL [R1+0x2cc8], R120 ;  /* 0x002cc87801007387 */ /* 0x0005e20000100800 */
[----:B-1----:R-:W-:Y:S01]  /*bc5a0*/  MOV R88, R120 ;  /* 0x0000007800587202 */ /* 0x002fe20000000f00 */
[----:B------:R-:W-:Y:S01]  /*bc5b0*/  IMAD.MOV.U32 R89, RZ, RZ, R121 ;  /* 0x000000ffff597224 */ /* 0x000fe200078e0079 */
[----:B------:R-:W-:-:S04]  /*bc5c0*/  IADD3.X R113, R113, R0, RZ, P5, !PT ;  /* 0x0000000071717210 */ /* 0x000fc80002ffe4ff */
[----:B------:R1:W-:Y:S04]  /*bc5d0*/  LDGSTS.E [R108+0xb400], [R88.64], P1 ;  /* 0x0b400000586c7fae */ /* 0x0003e80008921844 */
[----:B------:R-:W-:Y:S01]  /*bc5e0*/  STL [R1+0x2ccc], R129 ;  /* 0x002ccc8101007387 */ /* 0x000fe20000100800 */
[----:B------:R-:W-:Y:S01]  /*bc5f0*/  IADD3 R100, P5, R100, R252, RZ ;  /* 0x000000fc64647210 */ /* 0x000fe20007fbe0ff */
[----:B------:R-:W-:Y:S02]  /*bc600*/  STL [R1+0x2cc4], R125 ;  /* 0x002cc47d01007387 */ /* 0x000fe40000100800 */
[----:B------:R-:W-:Y:S01]  /*bc610*/  STL [R1+0x2cbc], R121 ;  /* 0x002cbc7901007387 */ /* 0x000fe20000100800 */
[----:B------:R-:W-:Y:S01]  /*bc620*/  STL [R1+0x2cc0], R109 ;  /* 0x002cc06d01007387 */ /* 0x000fe20000100800 */
[----:B-1----:R-:W-:Y:S01]  /*bc630*/  IMAD.MOV.U32 R88, RZ, RZ, R109 ;  /* 0x000000ffff587224 */ /* 0x002fe200078e006d */
[----:B------:R-:W-:-:S02]  /*bc640*/  MOV R89, R113 ;  /* 0x0000007100597202 */ /* 0x000fc40000000f00 */
[----:B------:R1:W-:Y:S01]  /*bc650*/  STL [R1+0x2cb4], R113 ;  /* 0x002cb47101007387 */ /* 0x0003e20000100800 */
[----:B--2---:R-:W2:Y:S03]  /*bc660*/  LDL.LU R120, [R1+0x2bd8] ;  /* 0x002bd80001787983 */ /* 0x004ea60000300800 */
[----:B------:R3:W-:Y:S01]  /*bc670*/  LDGSTS.E [R108+0xb600], [R88.64], P1 ;  /* 0x0b600000586c7fae */ /* 0x0007e20008921844 */
[-C--:B------:R-:W-:Y:S01]  /*bc680*/  IADD3 R105, P1, R105, R252.reuse, RZ ;  /* 0x000000fc69697210 */ /* 0x080fe20007f3e0ff */
[--C-:B------:R-:W-:Y:S01]  /*bc690*/  IMAD.X R117, R117, 0x1, R0.reuse, P5 ;  /* 0x0000000175757824 */ /* 0x100fe200028e0600 */
[----:B------:R-:W-:Y:S01]  /*bc6a0*/  IADD3 R101, P5, R101, R252, RZ ;  /* 0x000000fc65657210 */ /* 0x000fe20007fbe0ff */
[----:B-1----:R-:W4:Y:S01]  /*bc6b0*/  LDL.LU R113, [R1+0x2bd0] ;  /* 0x002bd00001717983 */ /* 0x002f220000300800 */
[----:B------:R1:W-:Y:S02]  /*bc6c0*/  STL [R1+0x2c58], R100 ;  /* 0x002c586401007387 */ /* 0x0003e40000100800 */
[----:B------:R-:W-:-:S02]  /*bc6d0*/  IMAD.X R112, R112, 0x1, R0, P1 ;  /* 0x0000000170707824 */ /* 0x000fc400008e0600 */
[----:B------:R-:W5:Y:S01]  /*bc6e0*/  LDL.LU R109, [R1+0x2bc8] ;  /* 0x002bc800016d7983 */ /* 0x000f620000300800 */
[----:B------:R-:W-:Y:S01]  /*bc6f0*/  STL [R1+0x2c50], R105 ;  /* 0x002c506901007387 */ /* 0x000fe20000100800 */
[----:B------:R1:W-:Y:S01]  /*bc700*/  STL [R1+0x2c4c], R117 ;  /* 0x002c4c7501007387 */ /* 0x0003e20000100800 */
[----:B------:R-:W-:Y:S01]  /*bc710*/  IADD3 R96, P1, R96, R252, RZ ;  /* 0x000000fc60607210 */ /* 0x000fe20007f3e0ff */
[----:B------:R-:W-:Y:S01]  /*bc720*/  STL [R1+0x2c48], R101 ;  /* 0x002c486501007387 */ /* 0x000fe20000100800 */
[----:B------:R-:W-:Y:S01]  /*bc730*/  IADD3.X R104, R104, R0, RZ, P5, !PT ;  /* 0x0000000068687210 */ /* 0x000fe20002ffe4ff */
[----:B------:R3:W-:Y:S01]  /*bc740*/  STL [R1+0x2c44], R112 ;  /* 0x002c447001007387 */ /* 0x0007e20000100800 */
[----:B------:R-:W5:Y:S02]  /*bc750*/  LDL.LU R121, [R1+0x2bcc] ;  /* 0x002bcc0001797983 */ /* 0x000f640000300800 */
[----:B------:R-:W-:Y:S02]  /*bc760*/  STL [R1+0x2c40], R96 ;  /* 0x002c406001007387 */ /* 0x000fe40000100800 */
[----:B------:R-:W-:-:S02]  /*bc770*/  IMAD.MOV.U32 R84, RZ, RZ, R100 ;  /* 0x000000ffff547224 */ /* 0x000fc400078e0064 */
[----:B------:R-:W-:Y:S01]  /*bc780*/  IMAD.MOV.U32 R85, RZ, RZ, R117 ;  /* 0x000000ffff557224 */ /* 0x000fe200078e0075 */
[----:B------:R3:W-:Y:S01]  /*bc790*/  STL [R1+0x2c3c], R104 ;  /* 0x002c3c6801007387 */ /* 0x0007e20000100800 */
[----:B-1----:R-:W5:Y:S02]  /*bc7a0*/  LDL.LU R100, [R1+0x2bc0] ;  /* 0x002bc00001647983 */ /* 0x002f640000300800 */
[----:B------:R-:W5:Y:S01]  /*bc7b0*/  LDL.LU R117, [R1+0x2bc4] ;  /* 0x002bc40001757983 */ /* 0x000f620000300800 */
[----:B------:R1:W-:Y:S01]  /*bc7c0*/  LDGSTS.E [R108+0xd000], [R84.64], P2 ;  /* 0x0d000000546c7fae */ /* 0x0003e20009121844 */
[----:B------:R-:W-:Y:S02]  /*bc7d0*/  IMAD.X R97, R97, 0x1, R0, P1 ;  /* 0x0000000161617824 */ /* 0x000fe400008e0600 */
[----:B-1----:R-:W-:Y:S01]  /*bc7e0*/  IMAD.MOV.U32 R85, RZ, RZ, R112 ;  /* 0x000000ffff557224 */ /* 0x002fe200078e0070 */
[----:B------:R-:W-:Y:S01]  /*bc7f0*/  MOV R84, R105 ;  /* 0x0000006900547202 */ /* 0x000fe20000000f00 */
[----:B---3--:R-:W3:Y:S04]  /*bc800*/  LDL.LU R112, [R1+0x2bbc] ;  /* 0x002bbc0001707983 */ /* 0x008ee80000300800 */
[----:B------:R1:W-:Y:S01]  /*bc810*/  LDGSTS.E [R108+0xd200], [R84.64], P2 ;  /* 0x0d200000546c7fae */ /* 0x0003e20009121844 */
[----:B------:R-:W-:Y:S01]  /*bc820*/  ISETP.NE.U32.AND P4, PT, R92, RZ, PT ;  /* 0x000000ff5c00720c */ /* 0x000fe20003f85070 */
[----:B-1----:R-:W-:-:S02]  /*bc830*/  IMAD.MOV.U32 R85, RZ, RZ, R104 ;  /* 0x000000ffff557224 */ /* 0x002fc400078e0068 */
[----:B------:R-:W3:Y:S01]  /*bc840*/  LDL.LU R104, [R1+0x2bb4] ;  /* 0x002bb40001687983 */ /* 0x000ee20000300800 */
[----:B------:R-:W-:Y:S01]  /*bc850*/  MOV R84, R101 ;  /* 0x0000006500547202 */ /* 0x000fe20000000f00 */
[----:B------:R-:W3:Y:S02]  /*bc860*/  LDL.LU R92, [R1+0x2b58] ;  /* 0x002b5800015c7983 */ /* 0x000ee40000300800 */
[----:B------:R1:W-:Y:S01]  /*bc870*/  STL [R1+0x2c34], R97 ;  /* 0x002c346101007387 */ /* 0x0003e20000100800 */
[----:B------:R-:W3:Y:S04]  /*bc880*/  LDL.LU R105, [R1+0x2b4c] ;  /* 0x002b4c0001697983 */ /* 0x000ee80000300800 */
[----:B------:R1:W-:Y:S01]  /*bc890*/  LDGSTS.E [R108+0xd400], [R84.64], P2 ;  /* 0x0d400000546c7fae */ /* 0x0003e20009121844 */
[----:B------:R-:W3:Y:S01]  /*bc8a0*/  LDL.LU R101, [R1+0x2b44] ;  /* 0x002b440001657983 */ /* 0x000ee20000300800 */
[----:B------:R-:W-:-:S02]  /*bc8b0*/  ISETP.NE.U32.AND P3, PT, R93, RZ, PT ;  /* 0x000000ff5d00720c */ /* 0x000fc40003f65070 */
[----:B-1----:R-:W-:Y:S02]  /*bc8c0*/  MOV R85, R97 ;  /* 0x0000006100557202 */ /* 0x002fe40000000f00 */
[----:B------:R-:W3:Y:S01]  /*bc8d0*/  LDL.LU R97, [R1+0x2b50] ;  /* 0x002b500001617983 */ /* 0x000ee20000300800 */
[----:B------:R-:W-:Y:S02]  /*bc8e0*/  IMAD.MOV.U32 R84, RZ, RZ, R96 ;  /* 0x000000ffff547224 */ /* 0x000fe400078e0060 */
[----:B------:R-:W3:Y:S02]  /*bc8f0*/  LDL.LU R96, [R1+0x2b3c] ;  /* 0x002b3c0001607983 */ /* 0x000ee40000300800 */
[----:B------:R-:W3:Y:S01]  /*bc900*/  LDL.LU R88, [R1+0x2b48] ;  /* 0x002b480001587983 */ /* 0x000ee20000300800 */
[----:B------:R-:W3:Y:S01]  /*bc910*/  LDL.LU R93, [R1+0x2b34] ;  /* 0x002b3400015d7983 */ /* 0x000ee20000300800 */
[----:B------:R-:W3:Y:S01]  /*bc920*/  LDL.LU R89, [R1+0x2b40] ;  /* 0x002b400001597983 */ /* 0x000ee20000300800 */
        /* <DEDUP_REMOVED lines=9> */
[----:B--2---:R-:W-:-:S05]  /*bc9c0*/  IADD3 R120, P1, R120, R252, RZ ;  /* 0x000000fc78787210 */ /* 0x004fca0007f3e0ff */
[----:B------:R-:W-:Y:S01]  /*bc9d0*/  IMAD.MOV.U32 R80, RZ, RZ, R120 ;  /* 0x000000ffff507224 */ /* 0x000fe200078e0078 */
[-C--:B----4-:R-:W-:Y:S02]  /*bc9e0*/  IADD3 R113, P2, R113, R252.reuse, RZ ;  /* 0x000000fc71717210 */ /* 0x090fe40007f5e0ff */
[----:B-----5:R-:W-:Y:S01]  /*bc9f0*/  IADD3 R109, P5, R109, R252, RZ ;  /* 0x000000fc6d6d7210 */ /* 0x020fe20007fbe0ff */
[----:B------:R-:W-:-:S04]  /*bca00*/  IMAD.X R121, R121, 0x1, R0, P1 ;  /* 0x0000000179797824 */ /* 0x000fc800008e0600 */
[----:B------:R-:W-:Y:S02]  /*bca10*/  IMAD.MOV.U32 R81, RZ, RZ, R121 ;  /* 0x000000ffff517224 */ /* 0x000fe400078e0079 */
[----:B------:R-:W-:-:S03]  /*bca20*/  IMAD.X R117, R117, 0x1, R0, P2 ;  /* 0x0000000175757824 */ /* 0x000fc600010e0600 */
[----:B------:R1:W-:Y:S02]  /*bca30*/  LDGSTS.E [R108+0xf000], [R80.64], P3 ;  /* 0x0f000000506c7fae */ /* 0x0003e40009921844 */
[----:B-1----:R-:W-:Y:S02]  /*bca40*/  IMAD.MOV.U32 R80, RZ, RZ, R113 ;  /* 0x000000ffff507224 */ /* 0x002fe400078e0071 */
[----:B------:R-:W-:Y:S01]  /*bca50*/  IMAD.MOV.U32 R81, RZ, RZ, R117 ;  /* 0x000000ffff517224 */ /* 0x000fe200078e0075 */
[----:B---3--:R-:W-:Y:S01]  /*bca60*/  IADD3.X R112, R112, R0, RZ, P5, !PT ;  /* 0x0000000070707210 */ /* 0x008fe20002ffe4ff */
        /* <DEDUP_REMOVED lines=44> */
[----:B------:R1:W-:Y:S02]  /*bcd30*/  LDGSTS.E [R108+0x11200], [R76.64], P4 ;  /* 0x112000004c6c7fae */ /* 0x0003e4000a121844 */
[----:B-1----:R-:W-:-:S02]  /*bcd40*/  IMAD.MOV.U32 R77, RZ, RZ, R96 ;  /* 0x000000ffff4d7224 */ /* 0x002fc400078e0060 */
[----:B------:R-:W3:Y:S01]  /*bcd50*/  LDL.LU R96, [R1+0x2ab4] ;  /* 0x002ab40001607983 */ /* 0x000ee20000300800 */
[----:B------:R-:W-:Y:S02]  /*bcd60*/  MOV R76, R88 ;  /* 0x00000058004c7202 */ /* 0x000fe40000000f00 */
[----:B------:R-:W3:Y:S02]  /*bcd70*/  LDL.LU R88, [R1+0x2a58] ;  /* 0x002a580001587983 */ /* 0x000ee40000300800 */
[----:B------:R1:W-:Y:S01]  /*bcd80*/  STL [R1+0x2b34], R93 ;  /* 0x002b345d01007387 */ /* 0x0003e20000100800 */
[----:B------:R-:W3:Y:S04]  /*bcd90*/  LDL.LU R97, [R1+0x2a4c] ;  /* 0x002a4c0001617983 */ /* 0x000ee80000300800 */
[----:B------:R1:W-:Y:S01]  /*bcda0*/  LDGSTS.E [R108+0x11400], [R76.64], P4 ;  /* 0x114000004c6c7fae */ /* 0x0003e2000a121844 */
[----:B------:R-:W-:-:S02]  /*bcdb0*/  ISETP.NE.U32.AND P1, PT, R85, RZ, PT ;  /* 0x000000ff5500720c */ /* 0x000fc40003f25070 */
[----:B------:R-:W-:Y:S02]  /*bcdc0*/  ISETP.NE.U32.AND P2, PT, R84, RZ, PT ;  /* 0x000000ff5400720c */ /* 0x000fe40003f45070 */
[----:B-1----:R-:W-:Y:S01]  /*bcdd0*/  MOV R77, R93 ;  /* 0x0000005d004d7202 */ /* 0x002fe20000000f00 */
[----:B------:R-:W-:Y:S01]  /*bcde0*/  IMAD.MOV.U32 R76, RZ, RZ, R89 ;  /* 0x000000ffff4c7224 */ /* 0x000fe200078e0059 */
[----:B------:R-:W3:Y:S01]  /*bcdf0*/  LDL.LU R93, [R1+0x2a44] ;  /* 0x002a4400015d7983 */ /* 0x000ee20000300800 */
[----:B------:R-:W3:Y:S02]  /*bce00*/  LDL.LU R89, [R1+0x2a50] ;  /* 0x002a500001597983 */ /* 0x000ee40000300800 */
        /* <DEDUP_REMOVED lines=51> */
[----:B------:R-:W-:Y:S01]  /*bd140*/  IADD3 R80, P1, R80, R252, RZ ;  /* 0x000000fc50507210 */ /* 0x000fe20007f3e0ff */
[----:B------:R3:W-:Y:S01]  /*bd150*/  STL [R1+0x2a4c], R97 ;  /* 0x002a4c6101007387 */ /* 0x0007e20000100800 */
[----:B------:R-:W-:Y:S01]  /*bd160*/  IADD3.X R85, R85, R0, RZ, P5, !PT ;  /* 0x0000000055557210 */ /* 0x000fe20002ffe4ff */
[----:B------:R-:W-:Y:S01]  /*bd170*/  STL [R1+0x2a48], R84 ;  /* 0x002a485401007387 */ /* 0x000fe20000100800 */
[----:B------:R3:W-:Y:S02]  /*bd180*/  STL [R1+0x2a44], R93 ;  /* 0x002a445d01007387 */ /* 0x0007e40000100800 */
[----:B------:R-:W5:Y:S02]  /*bd190*/  LDL.LU R101, [R1+0x29cc] ;  /* 0x0029cc0001657983 */ /* 0x000f640000300800 */
[----:B------:R-:W-:Y:S02]  /*bd1a0*/  STL [R1+0x2a40], R80 ;  /* 0x002a405001007387 */ /* 0x000fe40000100800 */
[----:B------:R-:W-:Y:S01]  /*bd1b0*/  IMAD.MOV.U32 R68, RZ, RZ, R88 ;  /* 0x000000ffff447224 */ /* 0x000fe200078e0058 */
[----:B------:R3:W-:Y:S01]  /*bd1c0*/  STL [R1+0x2a3c], R85 ;  /* 0x002a3c5501007387 */ /* 0x0007e20000100800 */
[----:B------:R-:W-:-:S02]  /*bd1d0*/  IMAD.MOV.U32 R69, RZ, RZ, R97 ;  /* 0x000000ffff457224 */ /* 0x000fc400078e0061 */
[----:B-1----:R-:W5:Y:S02]  /*bd1e0*/  LDL.LU R88, [R1+0x29c0] ;  /* 0x0029c00001587983 */ /* 0x002f640000300800 */
[----:B---3--:R-:W3:Y:S01]  /*bd1f0*/  LDL.LU R97, [R1+0x29c4] ;  /* 0x0029c40001617983 */ /* 0x008ee20000300800 */
[----:B------:R1:W-:Y:S01]  /*bd200*/  LDGSTS.E [R108+0x15000], [R68.64], P2 ;  /* 0x15000000446c7fae */ /* 0x0003e20009121844 */
[----:B------:R-:W-:Y:S02]  /*bd210*/  IMAD.X R81, R81, 0x1, R0, P1 ;  /* 0x0000000151517824 */ /* 0x000fe400008e0600 */
[----:B-1----:R-:W-:Y:S02]  /*bd220*/  IMAD.MOV.U32 R69, RZ, RZ, R93 ;  /* 0x000000ffff457224 */ /* 0x002fe400078e005d */
[----:B------:R-:W3:Y:S01]  /*bd230*/  LDL.LU R93, [R1+0x29bc] ;  /* 0x0029bc00015d7983 */ /* 0x000ee20000300800 */
[----:B------:R-:W-:Y:S02]  /*bd240*/  MOV R68, R89 ;  /* 0x0000005900447202 */ /* 0x000fe40000000f00 */
[----:B------:R-:W3:Y:S03]  /*bd250*/  LDL.LU R89, [R1+0x29b4] ;  /* 0x0029b40001597983 */ /* 0x000ee60000300800 */
[----:B------:R1:W-:Y:S01]  /*bd260*/  LDGSTS.E [R108+0x15200], [R68.64], P2 ;  /* 0x15200000446c7fae */ /* 0x0003e20009121844 */
[----:B------:R-:W-:-:S02]  /*bd270*/  ISETP.NE.U32.AND P3, PT, R77, RZ, PT ;  /* 0x000000ff4d00720c */ /* 0x000fc40003f65070 */
[----:B-1----:R-:W-:Y:S01]  /*bd280*/  MOV R68, R84 ;  /* 0x0000005400447202 */ /* 0x002fe20000000f00 */
[----:B------:R-:W-:Y:S01]  /*bd290*/  IMAD.MOV.U32 R69, RZ, RZ, R85 ;  /* 0x000000ffff457224 */ /* 0x000fe200078e0055 */
[----:B------:R-:W3:Y:S01]  /*bd2a0*/  LDL.LU R84, [R1+0x2958] ;  /* 0x0029580001547983 */ /* 0x000ee20000300800 */
[----:B------:R1:W-:Y:S02]  /*bd2b0*/  STL [R1+0x2a34], R81 ;  /* 0x002a345101007387 */ /* 0x0003e40000100800 */
[----:B------:R-:W3:Y:S01]  /*bd2c0*/  LDL.LU R85, [R1+0x294c] ;  /* 0x00294c0001557983 */ /* 0x000ee20000300800 */
[----:B------:R1:W-:Y:S01]  /*bd2d0*/  LDGSTS.E [R108+0x15400], [R68.64], P2 ;  /* 0x15400000446c7fae */ /* 0x0003e20009121844 */
        /* <DEDUP_REMOVED lines=10> */
[----:B------:R-:W-:Y:S01]  /*bd380*/  ISETP.GT.AND P5, PT, R3, 0x3a, PT ;  /* 0x0000003a0300780c */ /* 0x000fe20003fa4270 */
[----:B------:R1:W-:Y:S02]  /*bd390*/  LDGSTS.E [R108+0x15600], [R68.64], P2 ;  /* 0x15600000446c7fae */ /* 0x0003e40009121844 */
[----:B-1----:R-:W-:Y:S02]  /*bd3a0*/  SEL R69, RZ, 0x4, !P1 ;  /* 0x00000004ff457807 */ /* 0x002fe40004800000 */
[----:B------:R-:W-:Y:S02]  /*bd3b0*/  SEL R68, RZ, 0x4, !P5 ;  /* 0x00000004ff447807 */ /* 0x000fe40006800000 */
[----:B------:R-:W-:Y:S02]  /*bd3c0*/  SEL R69, R69, RZ, !P0 ;  /* 0x000000ff45457207 */ /* 0x000fe40004000000 */
[----:B------:R-:W-:Y:S02]  /*bd3d0*/  SEL R68, R68, RZ, !P0 ;  /* 0x000000ff44447207 */ /* 0x000fe40004000000 */
[----:B--2---:R-:W-:-:S02]  /*bd3e0*/  IADD3 R100, P1, R100, R252, RZ ;  /* 0x000000fc64647210 */ /* 0x004fc40007f3e0ff */
[-C--:B----4-:R-:W-:Y:S02]  /*bd3f0*/  IADD3 R96, P2, R96, R252.reuse, RZ ;  /* 0x000000fc60607210 */ /* 0x090fe40007f5e0ff */
[----:B-----5:R-:W-:Y:S01]  /*bd400*/  IADD3 R92, P5, R92, R252, RZ ;  /* 0x000000fc5c5c7210 */ /* 0x020fe20007fbe0ff */
[----:B------:R-:W-:Y:S01]  /*bd410*/  IMAD.X R101, R101, 0x1, R0, P1 ;  /* 0x0000000165657824 */ /* 0x000fe200008e0600 */
[----:B------:R-:W-:-:S03]  /*bd420*/  ISETP.NE.U32.AND P1, PT, R69, RZ, PT ;  /* 0x000000ff4500720c */ /* 0x000fc60003f25070 */
[----:B------:R-:W-:Y:S02]  /*bd430*/  IMAD.MOV.U32 R69, RZ, RZ, R101 ;  /* 0x000000ffff457224 */ /* 0x000fe400078e0065 */
[----:B---3--:R-:W-:Y:S01]  /*bd440*/  IMAD.X R97, R97, 0x1, R0, P2 ;  /* 0x0000000161617824 */ /* 0x008fe200010e0600 */
[----:B------:R-:W-:Y:S01]  /*bd450*/  ISETP.NE.U32.AND P2, PT, R68, RZ, PT ;  /* 0x000000ff4400720c */ /* 0x000fe20003f45070 */
[----:B------:R-:W-:-:S05]  /*bd460*/  IMAD.MOV.U32 R68, RZ, RZ, R100 ;  /* 0x000000ffff447224 */ /* 0x000fca00078e0064 */
[----:B------:R1:W-:Y:S01]  /*bd470*/  LDGSTS.E [R108+0x17000], [R68.64], P3 ;  /* 0x17000000446c7fae */ /* 0x0003e20009921844 */
[----:B------:R-:W-:Y:S01]  /*bd480*/  IADD3.X R93, R93, R0, RZ, P5, !PT ;  /* 0x000000005d5d7210 */ /* 0x000fe20002ffe4ff */
[----:B-1----:R-:W-:Y:S02]  /*bd490*/  IMAD.MOV.U32 R68, RZ, RZ, R96 ;  /* 0x000000ffff447224 */ /* 0x002fe400078e0060 */
[----:B------:R-:W-:Y:S01]  /*bd4a0*/  IMAD.MOV.U32 R69, RZ, RZ, R97 ;  /* 0x000000ffff457224 */ /* 0x000fe200078e0061 */
[----:B------:R-:W-:-:S04]  /*bd4b0*/  IADD3 R88, P5, R88, R252, RZ ;  /* 0x000000fc58587210 */ /* 0x000fc80007fbe0ff */
[----:B------:R1:W-:Y:S01]  /*bd4c0*/  LDGSTS.E [R108+0x17200], [R68.64], P3 ;  /* 0x17200000446c7fae */ /* 0x0003e20009921844 */
[----:B------:R-:W-:-:S03]  /*bd4d0*/  IADD3.X R89, R89, R0, RZ, P5, !PT ;  /* 0x0000000059597210 */ /* 0x000fc60002ffe4ff */
[----:B------:R2:W-:Y:S01]  /*bd4e0*/  STL [R1+0x29d8], R100 ;  /* 0x0029d86401007387 */ /* 0x0005e20000100800 */
[----:B------:R3:W-:Y:S01]  /*bd4f0*/  STL [R1+0x29d0], R96 ;  /* 0x0029d06001007387 */ /* 0x0007e20000100800 */
[----:B-1----:R-:W-:Y:S01]  /*bd500*/  MOV R68, R92 ;  /* 0x0000005c00447202 */ /* 0x002fe20000000f00 */
[----:B------:R-:W-:Y:S01]  /*bd510*/  IMAD.MOV.U32 R69, RZ, RZ, R93 ;  /* 0x000000ffff457224 */ /* 0x000fe200078e005d */
[----:B------:R1:W-:Y:S04]  /*bd520*/  STL [R1+0x29c8], R92 ;  /* 0x0029c85c01007387 */ /* 0x0003e80000100800 */
[----:B------:R4:W-:Y:S01]  /*bd530*/  LDGSTS.E [R108+0x17400], [R68.64], P3 ;  /* 0x17400000446c7fae */ /* 0x0009e20009921844 */
[----:B------:R5:W-:Y:S01]  /*bd540*/  STL [R1+0x29cc], R101 ;  /* 0x0029cc6501007387 */ /* 0x000be20000100800 */
[----:B------:R-:W-:Y:S01]  /*bd550*/  IADD3 R84, P5, R84, R252, RZ ;  /* 0x000000fc54547210 */ /* 0x000fe20007fbe0ff */
[----:B------:R-:W-:Y:S01]  /*bd560*/  STL [R1+0x29c4], R97 ;  /* 0x0029c46101007387 */ /* 0x000fe20000100800 */
[----:B------:R-:W-:Y:S01]  /*bd570*/  STL [R1+0x29bc], R93 ;  /* 0x0029bc5d01007387 */ /* 0x000fe20000100800 */
[----:B------:R1:W-:Y:S02]  /*bd580*/  STL [R1+0x29c0], R88 ;  /* 0x0029c05801007387 */ /* 0x0003e40000100800 */
[----:B----4-:R-:W-:Y:S01]  /*bd590*/  IMAD.MOV.U32 R68, RZ, RZ, R88 ;  /* 0x000000ffff447224 */ /* 0x010fe200078e0058 */
[----:B------:R-:W-:Y:S01]  /*bd5a0*/  MOV R69, R89 ;  /* 0x0000005900457202 */ /* 0x000fe20000000f00 */
[----:B------:R4:W-:Y:S01]  /*bd5b0*/  STL [R1+0x29b4], R89 ;  /* 0x0029b45901007387 */ /* 0x0009e20000100800 */
[----:B--2---:R-:W2:Y:S02]  /*bd5c0*/  LDL.LU R100, [R1+0x2918] ;  /* 0x0029180001647983 */ /* 0x004ea40000300800 */
[----:B------:R-:W-:-:S02]  /*bd5d0*/  IMAD.X R85, R85, 0x1, R0, P5 ;  /* 0x0000000155557824 */ /* 0x000fc400028e0600 */
[----:B---3--:R-:W3:Y:S01]  /*bd5e0*/  LDL.LU R96, [R1+0x28d0] ;  /* 0x0028d00001607983 */ /* 0x008ee20000300800 */
[----:B------:R4:W-:Y:S01]  /*bd5f0*/  LDGSTS.E [R108+0x17600], [R68.64], P3 ;  /* 0x17600000446c7fae */ /* 0x0009e20009921844 */
[-C--:B------:R-:W-:Y:S02]  /*bd600*/  IADD3 R80, P3, R80, R252.reuse, RZ ;  /* 0x000000fc50507210 */ /* 0x080fe40007f7e0ff */
[-C--:B------:R-:W-:Y:S01]  /*bd610*/  IADD3 R76, P5, R76, R252.reuse, RZ ;  /* 0x000000fc4c4c7210 */ /* 0x080fe20007fbe0ff */
[----:B------:R4:W-:Y:S01]  /*bd620*/  STL [R1+0x2958], R84 ;  /* 0x0029585401007387 */ /* 0x0009e20000100800 */
[----:B-1----:R-:W3:Y:S02]  /*bd630*/  LDL.LU R92, [R1+0x28c8] ;  /* 0x0028c800015c7983 */ /* 0x002ee40000300800 */
[----:B------:R-:W-:Y:S01]  /*bd640*/  IMAD.X R81, R81, 0x1, R0, P3 ;  /* 0x0000000151517824 */ /* 0x000fe200018e0600 */
[----:B------:R-:W-:Y:S01]  /*bd650*/  STL [R1+0x2950], R80 ;  /* 0x0029505001007387 */ /* 0x000fe20000100800 */
[----:B------:R-:W-:Y:S01]  /*bd660*/  IADD3 R72, P3, R72, R252, RZ ;  /* 0x000000fc48487210 */ /* 0x000fe20007f7e0ff */
[----:B------:R1:W-:Y:S01]  /*bd670*/  STL [R1+0x294c], R85 ;  /* 0x00294c5501007387 */ /* 0x0003e20000100800 */
[----:B------:R-:W-:Y:S01]  /*bd680*/  IADD3.X R77, R77, R0, RZ, P5, !PT ;  /* 0x000000004d4d7210 */ /* 0x000fe20002ffe4ff */
[----:B------:R-:W-:Y:S01]  /*bd690*/  STL [R1+0x2948], R76 ;  /* 0x0029484c01007387 */ /* 0x000fe20000100800 */
[----:B------:R1:W-:Y:S02]  /*bd6a0*/  STL [R1+0x2944], R81 ;  /* 0x0029445101007387 */ /* 0x0003e40000100800 */
[----:B-----5:R-:W5:Y:S02]  /*bd6b0*/  LDL.LU R101, [R1+0x28cc] ;  /* 0x0028cc0001657983 */ /* 0x020f640000300800 */
[----:B------:R-:W-:Y:S01]  /*bd6c0*/  STL [R1+0x2940], R72 ;  /* 0x0029404801007387 */ /* 0x000fe20000100800 */
[----:B------:R1:W-:Y:S01]  /*bd6d0*/  STL [R1+0x293c], R77 ;  /* 0x00293c4d01007387 */ /* 0x0003e20000100800 */
[----:B------:R-:W5:Y:S02]  /*bd6e0*/  LDL.LU R88, [R1+0x28c0] ;  /* 0x0028c00001587983 */ /* 0x000f640000300800 */
[----:B------:R-:W5:Y:S02]  /*bd6f0*/  LDL.LU R97, [R1+0x28c4] ;  /* 0x0028c40001617983 */ /* 0x000f640000300800 */
[----:B------:R-:W5:Y:S02]  /*bd700*/  LDL.LU R93, [R1+0x28bc] ;  /* 0x0028bc00015d7983 */ /* 0x000f640000300800 */
[----:B----4-:R-:W-:-:S02]  /*bd710*/  IMAD.MOV.U32 R68, RZ, RZ, R84 ;  /* 0x000000ffff447224 */ /* 0x010fc400078e0054 */
[----:B------:R-:W-:Y:S01]  /*bd720*/  IMAD.MOV.U32 R69, RZ, RZ, R85 ;  /* 0x000000ffff457224 */ /* 0x000fe200078e0055 */
[----:B------:R-:W4:Y:S01]  /*bd730*/  LDL.LU R89, [R1+0x28b4] ;  /* 0x0028b40001597983 */ /* 0x000f220000300800 */
[----:B------:R-:W-:Y:S02]  /*bd740*/  IMAD.X R73, R73, 0x1, R0, P3 ;  /* 0x0000000149497824 */ /* 0x000fe400018e0600 */
[----:B------:R-:W4:Y:S01]  /*bd750*/  LDL.LU R84, [R1+0x2898] ;  /* 0x0028980001547983 */ /* 0x000f220000300800 */
[----:B------:R1:W-:Y:S04]  /*bd760*/  LDGSTS.E [R108+0x19000], [R68.64], P4 ;  /* 0x19000000446c7fae */ /* 0x0003e8000a121844 */
[----:B------:R1:W-:Y:S02]  /*bd770*/  STL [R1+0x2934], R73 ;  /* 0x0029344901007387 */ /* 0x0003e40000100800 */
[----:B-1----:R-:W4:Y:S01]  /*bd780*/  LDL.LU R85, [R1+0x284c] ;  /* 0x00284c0001557983 */ /* 0x002f220000300800 */
[----:B------:R-:W-:Y:S01]  /*bd790*/  MOV R68, R80 ;  /* 0x0000005000447202 */ /* 0x000fe20000000f00 */
[----:B------:R-:W-:-:S02]  /*bd7a0*/  IMAD.MOV.U32 R69, RZ, RZ, R81 ;  /* 0x000000ffff457224 */ /* 0x000fc400078e0051 */
[----:B------:R-:W4:Y:S04]  /*bd7b0*/  LDL.LU R81, [R1+0x2844] ;  /* 0x0028440001517983 */ /* 0x000f280000300800 */
[----:B------:R1:W-:Y:S01]  /*bd7c0*/  LDGSTS.E [R108+0x19200], [R68.64], P4 ;  /* 0x19200000446c7fae */ /* 0x0003e2000a121844 */
[----:B------:R-:W4:Y:S01]  /*bd7d0*/  LDL.LU R80, [R1+0x2850] ;  /* 0x0028500001507983 */ /* 0x000f220000300800 */
[----:B-1----:R-:W-:Y:S01]  /*bd7e0*/  MOV R68, R76 ;  /* 0x0000004c00447202 */ /* 0x002fe20000000f00 */
[----:B------:R-:W-:Y:S02]  /*bd7f0*/  IMAD.MOV.U32 R69, RZ, RZ, R77 ;  /* 0x000000ffff457224 */ /* 0x000fe400078e004d */
[----:B------:R-:W4:Y:S04]  /*bd800*/  LDL.LU R77, [R1+0x283c] ;  /* 0x00283c00014d7983 */ /* 0x000f280000300800 */
[----:B------:R1:W-:Y:S01]  /*bd810*/  LDGSTS.E [R108+0x19400], [R68.64], P4 ;  /* 0x19400000446c7fae */ /* 0x0003e2000a121844 */
[----:B------:R-:W4:Y:S01]  /*bd820*/  LDL.LU R76, [R1+0x2848] ;  /* 0x00284800014c7983 */ /* 0x000f220000300800 */
[----:B-1----:R-:W-:Y:S01]  /*bd830*/  MOV R69, R73 ;  /* 0x0000004900457202 */ /* 0x002fe20000000f00 */
[----:B------:R-:W-:Y:S01]  /*bd840*/  IMAD.MOV.U32 R68, RZ, RZ, R72 ;  /* 0x000000ffff447224 */ /* 0x000fe200078e0048 */
[----:B------:R-:W4:Y:S01]  /*bd850*/  LDL.LU R73, [R1+0x2834] ;  /* 0x0028340001497983 */ /* 0x000f220000300800 */
[----:B------:R-:W4:Y:S01]  /*bd860*/  LDL.LU R72, [R1+0x2840] ;  /* 0x0028400001487983 */ /* 0x000f220000300800 */
        /* <DEDUP_REMOVED lines=8> */
[-C--:B---3--:R-:W-:Y:S02]  /*bd8f0*/  IADD3 R96, P4, R96, R252.reuse, RZ ;  /* 0x000000fc60607210 */ /* 0x088fe40007f9e0ff */
[----:B------:R-:W-:Y:S01]  /*bd900*/  IADD3 R92, P5, R92, R252, RZ ;  /* 0x000000fc5c5c7210 */ /* 0x000fe20007fbe0ff */
[--C-:B-----5:R-:W-:Y:S01]  /*bd910*/  IMAD.X R101, R101, 0x1, R0.reuse, P3 ;  /* 0x0000000165657824 */ /* 0x120fe200018e0600 */
[----:B------:R-:W-:Y:S01]  /*bd920*/  ISETP.NE.U32.AND P3, PT, R69, RZ, PT ;  /* 0x000000ff4500720c */ /* 0x000fe20003f65070 */
[----:B------:R-:W-:Y:S01]  /*bd930*/  IMAD.X R97, R97, 0x1, R0, P4 ;  /* 0x0000000161617824 */ /* 0x000fe200020e0600 */
[----:B------:R-:W-:Y:S01]  /*bd940*/  ISETP.NE.U32.AND P4, PT, R68, RZ, PT ;  /* 0x000000ff4400720c */ /* 0x000fe20003f85070 */
[----:B------:R-:W-:Y:S02]  /*bd950*/  IMAD.MOV.U32 R68, RZ, RZ, R100 ;  /* 0x000000ffff447224 */ /* 0x000fe400078e0064 */
[----:B------:R-:W-:Y:S01]  /*bd960*/  IMAD.MOV.U32 R69, RZ, RZ, R101 ;  /* 0x000000ffff457224 */ /* 0x000fe200078e0065 */
[----:B------:R-:W-:-:S04]  /*bd970*/  IADD3.X R93, R93, R0, RZ, P5, !PT ;  /* 0x000000005d5d7210 */ /* 0x000fc80002ffe4ff */
[----:B------:R1:W-:Y:S01]  /*bd980*/  LDGSTS.E [R108+0x1b000], [R68.64], P1 ;  /* 0x1b000000446c7fae */ /* 0x0003e20008921844 */
[----:B------:R-:W-:Y:S01]  /*bd990*/  IADD3 R88, P5, R88, R252, RZ ;  /* 0x000000fc58587210 */ /* 0x000fe20007fbe0ff */
[----:B-1----:R-:W-:Y:S02]  /*bd9a0*/  IMAD.MOV.U32 R68, RZ, RZ, R96 ;  /* 0x000000ffff447224 */ /* 0x002fe400078e0060 */
[----:B------:R-:W-:Y:S01]  /*bd9b0*/  IMAD.MOV.U32 R69, RZ, RZ, R97 ;  /* 0x000000ffff457224 */ /* 0x000fe200078e0061 */
[----:B----4-:R-:W-:-:S04]  /*bd9c0*/  IADD3.X R89, R89, R0, RZ, P5, !PT ;  /* 0x0000000059597210 */ /* 0x010fc80002ffe4ff */
[----:B------:R1:W-:Y:S04]  /*bd9d0*/  LDGSTS.E [R108+0x1b200], [R68.64], P1 ;  /* 0x1b200000446c7fae */ /* 0x0003e80008921844 */
[----:B------:R2:W-:Y:S01]  /*bd9e0*/  STL [R1+0x2918], R100 ;  /* 0x0029186401007387 */ /* 0x0005e20000100800 */
[----:B------:R3:W-:Y:S02]  /*bd9f0*/  STL [R1+0x28d0], R96 ;  /* 0x0028d06001007387 */ /* 0x0007e40000100800 */
[----:B------:R4:W-:Y:S01]  /*bda00*/  STL [R1+0x28c8], R92 ;  /* 0x0028c85c01007387 */ /* 0x0009e20000100800 */
[----:B-1----:R-:W-:Y:S01]  /*bda10*/  MOV R68, R92 ;  /* 0x0000005c00447202 */ /* 0x002fe20000000f00 */
[----:B------:R-:W-:-:S05]  /*bda20*/  IMAD.MOV.U32 R69, RZ, RZ, R93 ;  /* 0x000000ffff457224 */ /* 0x000fca00078e005d */
[----:B------:R1:W-:Y:S04]  /*bda30*/  LDGSTS.E [R108+0x1b400], [R68.64], P1 ;  /* 0x1b400000446c7fae */ /* 0x0003e80008921844 */
[----:B------:R5:W-:Y:S01]  /*bda40*/  STL [R1+0x28cc], R101 ;  /* 0x0028cc6501007387 */ /* 0x000be20000100800 */
[----:B------:R-:W-:Y:S01]  /*bda50*/  IADD3 R84, P5, R84, R252, RZ ;  /* 0x000000fc54547210 */ /* 0x000fe20007fbe0ff */
[----:B------:R-:W-:Y:S02]  /*bda60*/  STL [R1+0x28c4], R97 ;  /* 0x0028c46101007387 */ /* 0x000fe40000100800 */
[----:B------:R-:W-:Y:S01]  /*bda70*/  STL [R1+0x28bc], R93 ;  /* 0x0028bc5d01007387 */ /* 0x000fe20000100800 */
[----:B------:R2:W-:Y:S01]  /*bda80*/  STL [R1+0x28c0], R88 ;  /* 0x0028c05801007387 */ /* 0x0005e20000100800 */
[----:B-1----:R-:W-:Y:S01]  /*bda90*/  IMAD.MOV.U32 R68, RZ, RZ, R88 ;  /* 0x000000ffff447224 */ /* 0x002fe200078e0058 */
[----:B------:R-:W-:-:S02]  /*bdaa0*/  MOV R69, R89 ;  /* 0x0000005900457202 */ /* 0x000fc40000000f00 */
[----:B------:R1:W-:Y:S01]  /*bdab0*/  STL [R1+0x28b4], R89 ;  /* 0x0028b45901007387 */ /* 0x0003e20000100800 */
[----:B--2---:R-:W2:Y:S02]  /*bdac0*/  LDL.LU R100, [R1+0x2818] ;  /* 0x0028180001647983 */ /* 0x004ea40000300800 */
[--C-:B------:R-:W-:Y:S02]  /*bdad0*/  IMAD.X R85, R85, 0x1, R0.reuse, P5 ;  /* 0x0000000155557824 */ /* 0x100fe400028e0600 */
[----:B---3--:R-:W3:Y:S01]  /*bdae0*/  LDL.LU R96, [R1+0x27d0] ;  /* 0x0027d00001607983 */ /* 0x008ee20000300800 */
[----:B------:R1:W-:Y:S01]  /*bdaf0*/  LDGSTS.E [R108+0x1b600], [R68.64], P1 ;  /* 0x1b600000446c7fae */ /* 0x0003e20008921844 */
[-C--:B------:R-:W-:Y:S02]  /*bdb00*/  IADD3 R80, P1, R80, R252.reuse, RZ ;  /* 0x000000fc50507210 */ /* 0x080fe40007f3e0ff */
[-C--:B------:R-:W-:Y:S01]  /*bdb10*/  IADD3 R76, P5, R76, R252.reuse, RZ ;  /* 0x000000fc4c4c7210 */ /* 0x080fe20007fbe0ff */
[----:B------:R1:W-:Y:S01]  /*bdb20*/  STL [R1+0x2898], R84 ;  /* 0x0028985401007387 */ /* 0x0003e20000100800 */
[----:B----4-:R-:W4:Y:S02]  /*bdb30*/  LDL.LU R92, [R1+0x27c8] ;  /* 0x0027c800015c7983 */ /* 0x010f240000300800 */
        /* <DEDUP_REMOVED lines=13> */
[----:B-1----:R-:W-:-:S02]  /*bdc10*/  IMAD.MOV.U32 R68, RZ, RZ, R84 ;  /* 0x000000ffff447224 */ /* 0x002fc400078e0054 */
[----:B------:R-:W-:Y:S01]  /*bdc20*/  IMAD.MOV.U32 R69, RZ, RZ, R85 ;  /* 0x000000ffff457224 */ /* 0x000fe200078e0055 */
[----:B------:R-:W5:Y:S01]  /*bdc30*/  LDL.LU R89, [R1+0x27b4] ;  /* 0x0027b40001597983 */ /* 0x000f620000300800 */
[----:B------:R-:W-:Y:S02]  /*bdc40*/  IMAD.X R73, R73, 0x1, R0, P1 ;  /* 0x0000000149497824 */ /* 0x000fe400008e0600 */
[----:B------:R-:W5:Y:S01]  /*bdc50*/  LDL.LU R84, [R1+0x2798] ;  /* 0x0027980001547983 */ /* 0x000f620000300800 */
[----:B------:R1:W-:Y:S04]  /*bdc60*/  LDGSTS.E [R108+0x1d000], [R68.64], P2 ;  /* 0x1d000000446c7fae */ /* 0x0003e80009121844 */
[----:B------:R1:W-:Y:S01]  /*bdc70*/  STL [R1+0x2834], R73 ;  /* 0x0028344901007387 */ /* 0x0003e20000100800 */
[----:B------:R-:W5:Y:S01]  /*bdc80*/  LDL.LU R85, [R1+0x274c] ;  /* 0x00274c0001557983 */ /* 0x000f620000300800 */
[----:B-1----:R-:W-:Y:S01]  /*bdc90*/  MOV R68, R80 ;  /* 0x0000005000447202 */ /* 0x002fe20000000f00 */
[----:B------:R-:W-:-:S02]  /*bdca0*/  IMAD.MOV.U32 R69, RZ, RZ, R81 ;  /* 0x000000ffff457224 */ /* 0x000fc400078e0051 */
[----:B------:R-:W5:Y:S04]  /*bdcb0*/  LDL.LU R81, [R1+0x2744] ;  /* 0x0027440001517983 */ /* 0x000f680000300800 */
[----:B------:R1:W-:Y:S01]  /*bdcc0*/  LDGSTS.E [R108+0x1d200], [R68.64], P2 ;  /* 0x1d200000446c7fae */ /* 0x0003e20009121844 */
[----:B------:R-:W5:Y:S01]  /*bdcd0*/  LDL.LU R80, [R1+0x2750] ;  /* 0x0027500001507983 */ /* 0x000f620000300800 */
[----:B-1----:R-:W-:Y:S01]  /*bdce0*/  MOV R68, R76 ;  /* 0x0000004c00447202 */ /* 0x002fe20000000f00 */
[----:B------:R-:W-:Y:S02]  /*bdcf0*/  IMAD.MOV.U32 R69, RZ, RZ, R77 ;  /* 0x000000ffff457224 */ /* 0x000fe400078e004d */
[----:B------:R-:W5:Y:S04]  /*bdd00*/  LDL.LU R77, [R1+0x273c] ;  /* 0x00273c00014d7983 */ /* 0x000f680000300800 */
[----:B------:R1:W-:Y:S01]  /*bdd10*/  LDGSTS.E [R108+0x1d400], [R68.64], P2 ;  /* 0x1d400000446c7fae */ /* 0x0003e20009121844 */
[----:B------:R-:W5:Y:S01]  /*bdd20*/  LDL.LU R76, [R1+0x2748] ;  /* 0x00274800014c7983 */ /* 0x000f620000300800 */
[----:B-1----:R-:W-:Y:S01]  /*bdd30*/  MOV R69, R73 ;  /* 0x0000004900457202 */ /* 0x002fe20000000f00 */
[----:B------:R-:W-:Y:S01]  /*bdd40*/  IMAD.MOV.U32 R68, RZ, RZ, R72 ;  /* 0x000000ffff447224 */ /* 0x000fe200078e0048 */
[----:B------:R-:W5:Y:S01]  /*bdd50*/  LDL.LU R73, [R1+0x2734] ;  /* 0x0027340001497983 */ /* 0x000f620000300800 */
[----:B------:R-:W5:Y:S01]  /*bdd60*/  LDL.LU R72, [R1+0x2740] ;  /* 0x0027400001487983 */ /* 0x000f620000300800 */
        /* <DEDUP_REMOVED lines=9> */
[----:B----4-:R-:W-:Y:S01]  /*bde00*/  IADD3 R92, P5, R92, R252, RZ ;  /* 0x000000fc5c5c7210 */ /* 0x010fe20007fbe0ff */
        /* <DEDUP_REMOVED lines=11> */
[----:B------:R-:W-:-:S04]  /*bdec0*/  IADD3.X R89, R89, R0, RZ, P5, !PT ;  /* 0x0000000059597210 */ /* 0x000fc80002ffe4ff */
        /* <DEDUP_REMOVED lines=144> */
[----:B------:R-:W-:Y:S01]  /*be7d0*/  SEL R68, R68, RZ, !P0 ;  /* 0x000000ff44447207 */ /* 0x000fe20004000000 */
[----:B------:R-:W-:Y:S01]  /*be7e0*/  HMMA.1688.F32.TF32 R156, R180, R94, R156 ;  /* 0x0000005eb49c723c */ /* 0x000fe2000008109c */
        /* <DEDUP_REMOVED lines=16> */
[----:B------:R-:W-:Y:S01]  /*be8f0*/  STL [R1+0x25fc], R100 ;  /* 0x0025fc6401007387 */ /* 0x000fe20000100800 */
[----:B------:R-:W-:Y:S02]  /*be900*/  STL [R1+0x2604], R96 ;  /* 0x0026046001007387 */ /* 0x000fe40000100800 */
[----:B------:R-:W-:Y:S01]  /*be910*/  STL [R1+0x260c], R92 ;  /* 0x00260c5c01007387 */ /* 0x000fe20000100800 */
[----:B-1----:R-:W-:Y:S01]  /*be920*/  MOV R68, R92 ;  /* 0x0000005c00447202 */ /* 0x002fe20000000f00 */
[----:B------:R-:W-:-:S05]  /*be930*/  IMAD.MOV.U32 R69, RZ, RZ, R93 ;  /* 0x000000ffff457224 */ /* 0x000fca00078e005d */
[----:B------:R1:W-:Y:S04]  /*be940*/  LDGSTS.E [R108+0x27400], [R68.64], P3 ;  /* 0x27400000446c7fae */ /* 0x0003e80009921844 */
[----:B------:R-:W-:Y:S01]  /*be950*/  STL [R1+0x25f8], R101 ;  /* 0x0025f86501007387 */ /* 0x000fe20000100800 */
[----:B------:R-:W-:Y:S01]  /*be960*/  IADD3 R84, P5, R84, R252, RZ ;  /* 0x000000fc54547210 */ /* 0x000fe20007fbe0ff */
[----:B------:R2:W-:Y:S02]  /*be970*/  STL [R1+0x2600], R97 ;  /* 0x0026006101007387 */ /* 0x0005e40000100800 */
[----:B------:R-:W-:Y:S01]  /*be980*/  STL [R1+0x2608], R93 ;  /* 0x0026085d01007387 */ /* 0x000fe20000100800 */
[----:B------:R3:W-:Y:S01]  /*be990*/  STL [R1+0x2614], R88 ;  /* 0x0026145801007387 */ /* 0x0007e20000100800 */
[----:B-1----:R-:W-:Y:S01]  /*be9a0*/  IMAD.MOV.U32 R68, RZ, RZ, R88 ;  /* 0x000000ffff447224 */ /* 0x002fe200078e0058 */
[----:B------:R-:W-:-:S02]  /*be9b0*/  MOV R69, R89 ;  /* 0x0000005900457202 */ /* 0x000fc40000000f00 */
[----:B------:R1:W-:Y:S01]  /*be9c0*/  STL [R1+0x2610], R89 ;  /* 0x0026105901007387 */ /* 0x0003e20000100800 */
[----:B--2---:R-:W2:Y:S02]  /*be9d0*/  LDL.LU R97, [R1+0x1fd8] ;  /* 0x001fd80001617983 */ /* 0x004ea40000300800 */
[--C-:B------:R-:W-:Y:S02]  /*be9e0*/  IMAD.X R85, R85, 0x1, R0.reuse, P5 ;  /* 0x0000000155557824 */ /* 0x100fe400028e0600 */
[----:B------:R-:W4:Y:S01]  /*be9f0*/  LDL.LU R96, [R1+0x1fe0] ;  /* 0x001fe00001607983 */ /* 0x000f220000300800 */
[----:B------:R5:W-:Y:S01]  /*bea00*/  LDGSTS.E [R108+0x27600], [R68.64], P3 ;  /* 0x27600000446c7fae */ /* 0x000be20009921844 */
[-C--:B------:R-:W-:Y:S02]  /*bea10*/  IADD3 R80, P3, R80, R252.reuse, RZ ;  /* 0x000000fc50507210 */ /* 0x080fe40007f7e0ff */
[-C--:B------:R-:W-:Y:S01]  /*bea20*/  IADD3 R76, P5, R76, R252.reuse, RZ ;  /* 0x000000fc4c4c7210 */ /* 0x080fe20007fbe0ff */
[----:B------:R1:W-:Y:S01]  /*bea30*/  STL [R1+0x257c], R84 ;  /* 0x00257c5401007387 */ /* 0x0003e20000100800 */
[----:B------:R-:W4:Y:S02]  /*bea40*/  LDL.LU R92, [R1+0x1fe8] ;  /* 0x001fe800015c7983 */ /* 0x000f240000300800 */
[----:B------:R-:W-:Y:S01]  /*bea50*/  IMAD.X R81, R81, 0x1, R0, P3 ;  /* 0x0000000151517824 */ /* 0x000fe200018e0600 */
[----:B------:R-:W-:Y:S01]  /*bea60*/  STL [R1+0x2584], R80 ;  /* 0x0025845001007387 */ /* 0x000fe20000100800 */
[----:B------:R-:W-:Y:S01]  /*bea70*/  IADD3 R72, P3, R72, R252, RZ ;  /* 0x000000fc48487210 */ /* 0x000fe20007f7e0ff */
[----:B------:R1:W-:Y:S01]  /*bea80*/  STL [R1+0x2578], R85 ;  /* 0x0025785501007387 */ /* 0x0003e20000100800 */
[----:B------:R-:W-:Y:S01]  /*bea90*/  IADD3.X R77, R77, R0, RZ, P5, !PT ;  /* 0x000000004d4d7210 */ /* 0x000fe20002ffe4ff */
[----:B------:R-:W-:Y:S01]  /*beaa0*/  STL [R1+0x258c], R76 ;  /* 0x00258c4c01007387 */ /* 0x000fe20000100800 */
[----:B------:R1:W-:Y:S02]  /*beab0*/  STL [R1+0x2580], R81 ;  /* 0x0025805101007387 */ /* 0x0003e40000100800 */
[----:B------:R-:W4:Y:S02]  /*beac0*/  LDL.LU R95, [R1+0x1fd4] ;  /* 0x001fd400015f7983 */ /* 0x000f240000300800 */
[----:B------:R-:W-:Y:S01]  /*bead0*/  STL [R1+0x2594], R72 ;  /* 0x0025944801007387 */ /* 0x000fe20000100800 */
[----:B------:R1:W-:Y:S01]  /*beae0*/  STL [R1+0x2588], R77 ;  /* 0x0025884d01007387 */ /* 0x0003e20000100800 */
[----:B---3--:R-:W3:Y:S02]  /*beaf0*/  LDL.LU R88, [R1+0x1ff0] ;  /* 0x001ff00001587983 */ /* 0x008ee40000300800 */
[----:B------:R-:W3:Y:S02]  /*beb00*/  LDL.LU R94, [R1+0x1fdc] ;  /* 0x001fdc00015e7983 */ /* 0x000ee40000300800 */
[----:B------:R-:W3:Y:S02]  /*beb10*/  LDL.LU R93, [R1+0x1fe4] ;  /* 0x001fe400015d7983 */ /* 0x000ee40000300800 */
[----:B-----5:R-:W-:-:S02]  /*beb20*/  IMAD.MOV.U32 R68, RZ, RZ, R84 ;  /* 0x000000ffff447224 */ /* 0x020fc400078e0054 */
[----:B------:R-:W-:Y:S01]  /*beb30*/  IMAD.MOV.U32 R69, RZ, RZ, R85 ;  /* 0x000000ffff457224 */ /* 0x000fe200078e0055 */
[----:B-1----:R-:W5:Y:S01]  /*beb40*/  LDL.LU R89, [R1+0x1fec] ;  /* 0x001fec0001597983 */ /* 0x002f620000300800 */
        /* <DEDUP_REMOVED lines=26> */
[C---:B------:R-:W-:Y:S08]  /*becf0*/  HMMA.1688.F32.TF32 R152, R180.reuse, R90, R152 ;  /* 0x0000005ab498723c */ /* 0x040ff00000081098 */
[----:B------:R-:W-:Y:S01]  /*bed00*/  HMMA.1688.F32.TF32 R148, R180, R86, R148 ;  /* 0x00000056b494723c */ /* 0x000fe20000081094 */
[----:B--2---:R-:W-:-:S02]  /*bed10*/  IADD3 R97, P3, R97, R252, RZ ;  /* 0x000000fc61617210 */ /* 0x004fc40007f7e0ff */
[-C--:B----4-:R-:W-:Y:S02]  /*bed20*/  IADD3 R96, P4, R96, R252.reuse, RZ ;  /* 0x000000fc60607210 */ /* 0x090fe40007f9e0ff */
[----:B------:R-:W-:Y:S01]  /*bed30*/  IADD3 R92, P5, R92, R252, RZ ;  /* 0x000000fc5c5c7210 */ /* 0x000fe20007fbe0ff */
[--C-:B------:R-:W-:Y:S01]  /*bed40*/  IMAD.X R95, R95, 0x1, R0.reuse, P3 ;  /* 0x000000015f5f7824 */ /* 0x100fe200018e0600 */
[----:B------:R-:W-:Y:S01]  /*bed50*/  ISETP.NE.U32.AND P3, PT, R69, RZ, PT ;  /* 0x000000ff4500720c */ /* 0x000fe20003f65070 */
[----:B---3--:R-:W-:Y:S01]  /*bed60*/  IMAD.X R94, R94, 0x1, R0, P4 ;  /* 0x000000015e5e7824 */ /* 0x008fe200020e0600 */
        /* <DEDUP_REMOVED lines=8> */
[----:B-----5:R-:W-:-:S04]  /*bedf0*/  IADD3.X R89, R89, R0, RZ, P5, !PT ;  /* 0x0000000059597210 */ /* 0x020fc80002ffe4ff */
        /* <DEDUP_REMOVED lines=8> */
[----:B------:R-:W-:Y:S01]  /*bee80*/  IADD3 R84, P5, R84, R252, RZ ;  /* 0x000000fc54547210 */ /* 0x000fe20007fbe0ff */
[----:B------:R-:W-:Y:S02]  /*bee90*/  STL [R1+0x1fdc], R94 ;  /* 0x001fdc5e01007387 */ /* 0x000fe40000100800 */
[----:B------:R-:W-:Y:S01]  /*beea0*/  STL [R1+0x1fe4], R93 ;  /* 0x001fe45d01007387 */ /* 0x000fe20000100800 */
[----:B------:R3:W-:Y:S01]  /*beeb0*/  STL [R1+0x1ff0], R88 ;  /* 0x001ff05801007387 */ /* 0x0007e20000100800 */
[----:B-1----:R-:W-:Y:S01]  /*beec0*/  IMAD.MOV.U32 R68, RZ, RZ, R88 ;  /* 0x000000ffff447224 */ /* 0x002fe200078e0058 */
[----:B------:R-:W-:-:S02]  /*beed0*/  MOV R69, R89 ;  /* 0x0000005900457202 */ /* 0x000fc40000000f00 */
[----:B------:R-:W-:Y:S01]  /*beee0*/  STL [R1+0x1fec], R89 ;  /* 0x001fec5901007387 */ /* 0x000fe20000100800 */
[----:B--2---:R-:W2:Y:S02]  /*beef0*/  LDL.LU R92, [R1+0x20d8] ;  /* 0x0020d800015c7983 */ /* 0x004ea40000300800 */
[--C-:B------:R-:W-:Y:S02]  /*bef00*/  IMAD.X R85, R85, 0x1, R0.reuse, P5 ;  /* 0x0000000155557824 */ /* 0x100fe400028e0600 */
[----:B------:R-:W4:Y:S01]  /*bef10*/  LDL.LU R90, [R1+0x20e0] ;  /* 0x0020e000015a7983 */ /* 0x000f220000300800 */
[----:B------:R1:W-:Y:S01]  /*bef20*/  LDGSTS.E [R108+0x2b600], [R68.64], P1 ;  /* 0x2b600000446c7fae */ /* 0x0003e20008921844 */
[-C--:B------:R-:W-:Y:S02]  /*bef30*/  IADD3 R80, P1, R80, R252.reuse, RZ ;  /* 0x000000fc50507210 */ /* 0x080fe40007f3e0ff */
[-C--:B------:R-:W-:Y:S01]  /*bef40*/  IADD3 R76, P5, R76, R252.reuse, RZ ;  /* 0x000000fc4c4c7210 */ /* 0x080fe20007fbe0ff */
[----:B------:R5:W-:Y:S01]  /*bef50*/  STL [R1+0x2058], R84 ;  /* 0x0020585401007387 */ /* 0x000be20000100800 */
[----:B---3--:R-:W3:Y:S02]  /*bef60*/  LDL.LU R88, [R1+0x20e8] ;  /* 0x0020e80001587983 */ /* 0x008ee40000300800 */
[----:B------:R-:W-:Y:S01]  /*bef70*/  IMAD.X R81, R81, 0x1, R0, P1 ;  /* 0x0000000151517824 */ /* 0x000fe200008e0600 */
[----:B------:R5:W-:Y:S01]  /*bef80*/  STL [R1+0x2060], R80 ;  /* 0x0020605001007387 */ /* 0x000be20000100800 */
[----:B------:R-:W-:Y:S01]  /*bef90*/  IADD3 R72, P1, R72, R252, RZ ;  /* 0x000000fc48487210 */ /* 0x000fe20007f3e0ff */
[----:B------:R5:W-:Y:S01]  /*befa0*/  STL [R1+0x2054], R85 ;  /* 0x0020545501007387 */ /* 0x000be20000100800 */
[----:B------:R-:W-:Y:S01]  /*befb0*/  IADD3.X R77, R77, R0, RZ, P5, !PT ;  /* 0x000000004d4d7210 */ /* 0x000fe20002ffe4ff */
[----:B------:R-:W-:Y:S01]  /*befc0*/  STL [R1+0x2068], R76 ;  /* 0x0020684c01007387 */ /* 0x000fe20000100800 */
[----:B------:R5:W-:Y:S02]  /*befd0*/  STL [R1+0x205c], R81 ;  /* 0x00205c5101007387 */ /* 0x000be40000100800 */
[----:B------:R-:W3:Y:S02]  /*befe0*/  LDL.LU R93, [R1+0x20d4] ;  /* 0x0020d400015d7983 */ /* 0x000ee40000300800 */
[----:B------:R-:W-:Y:S02]  /*beff0*/  STL [R1+0x2070], R72 ;  /* 0x0020704801007387 */ /* 0x000fe40000100800 */
[----:B-1----:R-:W-:Y:S01]  /*bf000*/  IMAD.MOV.U32 R68, RZ, RZ, R84 ;  /* 0x000000ffff447224 */ /* 0x002fe200078e0054 */
[----:B------:R1:W-:Y:S01]  /*bf010*/  STL [R1+0x2064], R77 ;  /* 0x0020644d01007387 */ /* 0x0003e20000100800 */
[----:B-----5:R-:W5:Y:S02]  /*bf020*/  LDL.LU R84, [R1+0x20f0] ;  /* 0x0020f00001547983 */ /* 0x020f640000300800 */
[----:B------:R-:W5:Y:S02]  /*bf030*/  LDL.LU R91, [R1+0x20dc] ;  /* 0x0020dc00015b7983 */ /* 0x000f640000300800 */
[----:B------:R-:W5:Y:S02]  /*bf040*/  LDL.LU R89, [R1+0x20e4] ;  /* 0x0020e40001597983 */ /* 0x000f640000300800 */
[----:B------:R-:W-:Y:S01]  /*bf050*/  IMAD.MOV.U32 R69, RZ, RZ, R85 ;  /* 0x000000ffff457224 */ /* 0x000fe200078e0055 */
[----:B------:R-:W5:Y:S01]  /*bf060*/  LDL.LU R86, [R1+0x20ec] ;  /* 0x0020ec0001567983 */ /* 0x000f620000300800 */
[----:B------:R-:W-:-:S03]  /*bf070*/  IMAD.X R73, R73, 0x1, R0, P1 ;  /* 0x0000000149497824 */ /* 0x000fc600008e0600 */
[----:B------:R1:W-:Y:S02]  /*bf080*/  LDGSTS.E [R108+0x2d000], [R68.64], P2 ;  /* 0x2d000000446c7fae */ /* 0x0003e40009121844 */
[----:B-1----:R-:W-:Y:S01]  /*bf090*/  MOV R68, R80 ;  /* 0x0000005000447202 */ /* 0x002fe20000000f00 */
[----:B------:R-:W-:Y:S01]  /*bf0a0*/  IMAD.MOV.U32 R69, RZ, RZ, R81 ;  /* 0x000000ffff457224 */ /* 0x000fe200078e0051 */
[----:B------:R-:W5:Y:S01]  /*bf0b0*/  LDL.LU R80, [R1+0x2158] ;  /* 0x0021580001507983 */ /* 0x000f620000300800 */
[----:B------:R1:W-:Y:S02]  /*bf0c0*/  STL [R1+0x206c], R73 ;  /* 0x00206c4901007387 */ /* 0x0003e40000100800 */
[----:B------:R-:W5:Y:S02]  /*bf0d0*/  LDL.LU R87, [R1+0x2154] ;  /* 0x0021540001577983 */ /* 0x000f640000300800 */
[----:B------:R-:W5:Y:S01]  /*bf0e0*/  LDL.LU R85, [R1+0x215c] ;  /* 0x00215c0001557983 */ /* 0x000f620000300800 */
[----:B------:R1:W-:Y:S04]  /*bf0f0*/  LDGSTS.E [R108+0x2d200], [R68.64], P2 ;  /* 0x2d200000446c7fae */ /* 0x0003e80009121844 */
[----:B------:R-:W5:Y:S01]  /*bf100*/  LDL.LU R81, [R1+0x2160] ;  /* 0x0021600001517983 */ /* 0x000f620000300800 */
[----:B-1----:R-:W-:Y:S01]  /*bf110*/  MOV R68, R76 ;  /* 0x0000004c00447202 */ /* 0x002fe20000000f00 */
[----:B------:R-:W-:-:S02]  /*bf120*/  IMAD.MOV.U32 R69, RZ, RZ, R77 ;  /* 0x000000ffff457224 */ /* 0x000fc400078e004d */
        /* <DEDUP_REMOVED lines=18> */
[----:B---3--:R-:W-:Y:S01]  /*bf250*/  IADD3 R88, P5, R88, R252, RZ ;  /* 0x000000fc58587210 */ /* 0x008fe20007fbe0ff */
[--C-:B------:R-:W-:Y:S01]  /*bf260*/  IMAD.X R93, R93, 0x1, R0.reuse, P1 ;  /* 0x000000015d5d7824 */ /* 0x100fe200008e0600 */
[----:B------:R-:W-:Y:S01]  /*bf270*/  ISETP.NE.U32.AND P1, PT, R69, RZ, PT ;  /* 0x000000ff4500720c */ /* 0x000fe20003f25070 */
[----:B-----5:R-:W-:Y:S01]  /*bf280*/  IMAD.X R91, R91, 0x1, R0, P2 ;  /* 0x000000015b5b7824 */ /* 0x020fe200010e0600 */
        /* <DEDUP_REMOVED lines=40> */
[----:B------:R1:W-:Y:S02]  /*bf510*/  STL [R1+0x2170], R72 ;  /* 0x0021704801007387 */ /* 0x0003e40000100800 */
[----:B---3--:R-:W-:Y:S01]  /*bf520*/  IMAD.MOV.U32 R68, RZ, RZ, R80 ;  /* 0x000000ffff447224 */ /* 0x008fe200078e0050 */
[----:B------:R3:W-:Y:S01]  /*bf530*/  STL [R1+0x2164], R77 ;  /* 0x0021644d01007387 */ /* 0x0007e20000100800 */
[----:B------:R-:W-:-:S02]  /*bf540*/  IMAD.MOV.U32 R69, RZ, RZ, R87 ;  /* 0x000000ffff457224 */ /* 0x000fc400078e0057 */
[----:B-1----:R-:W5:Y:S02]  /*bf550*/  LDL.LU R80, [R1+0x21f0] ;  /* 0x0021f00001507983 */ /* 0x002f640000300800 */
[----:B------:R-:W5:Y:S01]  /*bf560*/  LDL.LU R87, [R1+0x21dc] ;  /* 0x0021dc0001577983 */ /* 0x000f620000300800 */
[----:B------:R1:W-:Y:S01]  /*bf570*/  LDGSTS.E [R108+0x31000], [R68.64], P4 ;  /* 0x31000000446c7fae */ /* 0x0003e2000a121844 */
[----:B------:R-:W-:Y:S02]  /*bf580*/  IMAD.X R73, R73, 0x1, R0, P3 ;  /* 0x0000000149497824 */ /* 0x000fe400018e0600 */
[----:B-1----:R-:W-:Y:S02]  /*bf590*/  IMAD.MOV.U32 R69, RZ, RZ, R85 ;  /* 0x000000ffff457224 */ /* 0x002fe400078e0055 */
[----:B------:R-:W5:Y:S01]  /*bf5a0*/  LDL.LU R85, [R1+0x21e4] ;  /* 0x0021e40001557983 */ /* 0x000f620000300800 */
[----:B------:R-:W-:Y:S01]  /*bf5b0*/  MOV R68, R81 ;  /* 0x0000005100447202 */ /* 0x000fe20000000f00 */
[----:B------:R-:W5:Y:S04]  /*bf5c0*/  LDL.LU R82, [R1+0x21ec] ;  /* 0x0021ec0001527983 */ /* 0x000f680000300800 */
[----:B------:R1:W-:Y:S02]  /*bf5d0*/  LDGSTS.E [R108+0x31200], [R68.64], P4 ;  /* 0x31200000446c7fae */ /* 0x0003e4000a121844 */
[----:B-1----:R-:W-:Y:S01]  /*bf5e0*/  MOV R68, R76 ;  /* 0x0000004c00447202 */ /* 0x002fe20000000f00 */
[----:B------:R-:W-:Y:S01]  /*bf5f0*/  IMAD.MOV.U32 R69, RZ, RZ, R77 ;  /* 0x000000ffff457224 */ /* 0x000fe200078e004d */
[----:B------:R-:W5:Y:S01]  /*bf600*/  LDL.LU R76, [R1+0x2258] ;  /* 0x00225800014c7983 */ /* 0x000f620000300800 */
[----:B------:R1:W-:Y:S02]  /*bf610*/  STL [R1+0x216c], R73 ;  /* 0x00216c4901007387 */ /* 0x0003e40000100800 */
[----:B------:R-:W5:Y:S02]  /*bf620*/  LDL.LU R83, [R1+0x2254] ;  /* 0x0022540001537983 */ /* 0x000f640000300800 */
[----:B------:R-:W5:Y:S01]  /*bf630*/  LDL.LU R81, [R1+0x225c] ;  /* 0x00225c0001517983 */ /* 0x000f620000300800 */
[----:B------:R-:W5:Y:S04]  /*bf640*/  LDL.LU R79, [R1+0x2260] ;  /* 0x00226000014f7983 */ /* 0x000f680000300800 */
[----:B------:R1:W-:Y:S01]  /*bf650*/  LDGSTS.E [R108+0x31400], [R68.64], P4 ;  /* 0x31400000446c7fae */ /* 0x0003e2000a121844 */
[----:B------:R-:W5:Y:S02]  /*bf660*/  LDL.LU R78, [R1+0x2264] ;  /* 0x00226400014e7983 */ /* 0x000f640000300800 */
[----:B-1----:R-:W-:-:S02]  /*bf670*/  IMAD.MOV.U32 R68, RZ, RZ, R72 ;  /* 0x000000ffff447224 */ /* 0x002fc400078e0048 */
[----:B------:R-:W5:Y:S01]  /*bf680*/  LDL.LU R72, [R1+0x2268] ;  /* 0x0022680001487983 */ /* 0x000f620000300800 */
[----:B------:R-:W-:Y:S01]  /*bf690*/  MOV R69, R73 ;  /* 0x0000004900457202 */ /* 0x000fe20000000f00 */
[----:B---3--:R-:W3:Y:S02]  /*bf6a0*/  LDL.LU R77, [R1+0x226c] ;  /* 0x00226c00014d7983 */ /* 0x008ee40000300800 */
[----:B------:R-:W3:Y:S01]  /*bf6b0*/  LDL.LU R73, [R1+0x2270] ;  /* 0x0022700001497983 */ /* 0x000ee20000300800 */
[C---:B------:R-:W-:Y:S02]  /*bf6c0*/  ISETP.GT.AND P3, PT, R3.reuse, 0x6e, PT ;  /* 0x0000006e0300780c */ /* 0x040fe40003f64270 */
[----:B------:R-:W-:Y:S01]  /*bf6d0*/  ISETP.GT.AND P5, PT, R3, 0x72, PT ;  /* 0x000000720300780c */ /* 0x000fe20003fa4270 */
[----:B------:R1:W-:Y:S02]  /*bf6e0*/  LDGSTS.E [R108+0x31600], [R68.64], P4 ;  /* 0x31600000446c7fae */ /* 0x0003e4000a121844 */
[----:B-1----:R-:W-:-:S02]  /*bf6f0*/  SEL R69, RZ, 0x4, !P3 ;  /* 0x00000004ff457807 */ /* 0x002fc40005800000 */
[----:B------:R-:W-:Y:S02]  /*bf700*/  SEL R68, RZ, 0x4, !P5 ;  /* 0x00000004ff447807 */ /* 0x000fe40006800000 */
[----:B------:R-:W-:Y:S02]  /*bf710*/  SEL R69, R69, RZ, !P0 ;  /* 0x000000ff45457207 */ /* 0x000fe40004000000 */
[----:B------:R-:W-:Y:S01]  /*bf720*/  SEL R68, R68, RZ, !P0 ;  /* 0x000000ff44447207 */ /* 0x000fe20004000000 */
[C---:B------:R-:W-:Y:S08]  /*bf730*/  HMMA.1688.F32.TF32 R136, R180.reuse, R74, R136 ;  /* 0x0000004ab488723c */ /* 0x040ff00000081088 */
[----:B------:R-:W-:Y:S01]  /*bf740*/  HMMA.1688.F32.TF32 R172, R180, R70, R172 ;  /* 0x00000046b4ac723c */ /* 0x000fe200000810ac */
[----:B--2---:R-:W-:-:S02]  /*bf750*/  IADD3 R88, P3, R88, R252, RZ ;  /* 0x000000fc58587210 */ /* 0x004fc40007f7e0ff */
[-C--:B----4-:R-:W-:Y:S02]  /*bf760*/  IADD3 R86, P4, R86, R252.reuse, RZ ;  /* 0x000000fc56567210 */ /* 0x090fe40007f9e0ff */
[----:B-----5:R-:W-:Y:S01]  /*bf770*/  IADD3 R84, P5, R84, R252, RZ ;  /* 0x000000fc54547210 */ /* 0x020fe20007fbe0ff */
[----:B------:R-:W-:Y:S01]  /*bf780*/  IMAD.X R89, R89, 0x1, R0, P3 ;  /* 0x0000000159597824 */ /* 0x000fe200018e0600 */
[----:B------:R-:W-:-:S03]  /*bf790*/  ISETP.NE.U32.AND P3, PT, R69, RZ, PT ;  /* 0x000000ff4500720c */ /* 0x000fc60003f65070 */
[----:B------:R-:W-:Y:S02]  /*bf7a0*/  IMAD.MOV.U32 R69, RZ, RZ, R89 ;  /* 0x000000ffff457224 */ /* 0x000fe400078e0059 */
[----:B------:R-:W-:Y:S01]  /*bf7b0*/  IMAD.X R87, R87, 0x1, R0, P4 ;  /* 0x0000000157577824 */ /* 0x000fe200020e0600 */
        /* <DEDUP_REMOVED lines=9> */
[----:B------:R-:W-:Y:S01]  /*bf850*/  STL [R1+0x21d8], R88 ;  /* 0x0021d85801007387 */ /* 0x000fe20000100800 */
[----:B------:R-:W-:Y:S01]  /*bf860*/  STL [R1+0x21e0], R86 ;  /* 0x0021e05601007387 */ /* 0x000fe20000100800 */
[----:B-1----:R-:W-:Y:S01]  /*bf870*/  MOV R68, R84 ;  /* 0x0000005400447202 */ /* 0x002fe20000000f00 */
[----:B------:R-:W-:Y:S01]  /*bf880*/  IMAD.MOV.U32 R69, RZ, RZ, R85 ;  /* 0x000000ffff457224 */ /* 0x000fe200078e0055 */
[----:B------:R1:W-:Y:S04]  /*bf890*/  STL [R1+0x21e8], R84 ;  /* 0x0021e85401007387 */ /* 0x0003e80000100800 */
[----:B------:R2:W-:Y:S01]  /*bf8a0*/  LDGSTS.E [R108+0x33400], [R68.64], P1 ;  /* 0x33400000446c7fae */ /* 0x0005e20008921844 */
[----:B------:R-:W-:Y:S01]  /*bf8b0*/  STL [R1+0x21d4], R89 ;  /* 0x0021d45901007387 */ /* 0x000fe20000100800 */
[----:B------:R-:W-:Y:S01]  /*bf8c0*/  IADD3 R76, P5, R76, R252, RZ ;  /* 0x000000fc4c4c7210 */ /* 0x000fe20007fbe0ff */
[----:B------:R-:W-:Y:S01]  /*bf8d0*/  STL [R1+0x21dc], R87 ;  /* 0x0021dc5701007387 */ /* 0x000fe20000100800 */
[----:B------:R-:W-:Y:S01]  /*bf8e0*/  STL [R1+0x21e4], R85 ;  /* 0x0021e45501007387 */ /* 0x000fe20000100800 */
[----:B------:R-:W-:Y:S02]  /*bf8f0*/  STL [R1+0x21f0], R80 ;  /* 0x0021f05001007387 */ /* 0x000fe40000100800 */
[----:B--2---:R-:W-:Y:S01]  /*bf900*/  IMAD.MOV.U32 R68, RZ, RZ, R80 ;  /* 0x000000ffff447224 */ /* 0x004fe200078e0050 */
[----:B------:R-:W-:Y:S01]  /*bf910*/  MOV R69, R82 ;  /* 0x0000005200457202 */ /* 0x000fe20000000f00 */
[----:B------:R2:W-:Y:S01]  /*bf920*/  STL [R1+0x21ec], R82 ;  /* 0x0021ec5201007387 */ /* 0x0005e20000100800 */
[----:B-1----:R-:W4:Y:S03]  /*bf930*/  LDL.LU R84, [R1+0x22d8] ;  /* 0x0022d80001547983 */ /* 0x002f260000300800 */
        /* <DEDUP_REMOVED lines=10> */
[----:B---3--:R-:W-:Y:S01]  /*bf9e0*/  IADD3 R73, P1, R73, R252, RZ ;  /* 0x000000fc49497210 */ /* 0x008fe20007f3e0ff */
[----:B------:R-:W-:Y:S01]  /*bf9f0*/  STL [R1+0x2268], R72 ;  /* 0x0022684801007387 */ /* 0x000fe20000100800 */
[----:B------:R-:W-:Y:S01]  /*bfa00*/  IADD3.X R78, R78, R0, RZ, P5, !PT ;  /* 0x000000004e4e7210 */ /* 0x000fe20002ffe4ff */
[----:B------:R3:W-:Y:S01]  /*bfa10*/  STL [R1+0x225c], R81 ;  /* 0x00225c5101007387 */ /* 0x0007e20000100800 */
[----:B------:R-:W2:Y:S02]  /*bfa20*/  LDL.LU R85, [R1+0x22d4] ;  /* 0x0022d40001557983 */ /* 0x000ea40000300800 */
[----:B------:R-:W-:Y:S02]  /*bfa30*/  STL [R1+0x2270], R73 ;  /* 0x0022704901007387 */ /* 0x000fe40000100800 */
[----:B-1----:R-:W-:-:S02]  /*bfa40*/  IMAD.MOV.U32 R68, RZ, RZ, R76 ;  /* 0x000000ffff447224 */ /* 0x002fc400078e004c */
[----:B------:R-:W-:Y:S01]  /*bfa50*/  IMAD.MOV.U32 R69, RZ, RZ, R83 ;  /* 0x000000ffff457224 */ /* 0x000fe200078e0053 */
[----:B------:R1:W-:Y:S01]  /*bfa60*/  STL [R1+0x2264], R78 ;  /* 0x0022644e01007387 */ /* 0x0003e20000100800 */
[----:B-----5:R-:W5:Y:S02]  /*bfa70*/  LDL.LU R76, [R1+0x22f0] ;  /* 0x0022f000014c7983 */ /* 0x020f640000300800 */
        /* <DEDUP_REMOVED lines=13> */
[----:B------:R1:W-:Y:S02]  /*bfb50*/  LDGSTS.E [R108+0x35400], [R68.64], P2 ;  /* 0x35400000446c7fae */ /* 0x0003e40009121844 */
[----:B-1----:R-:W-:-:S02]  /*bfb60*/  MOV R69, R77 ;  /* 0x0000004d00457202 */ /* 0x002fc40000000f00 */
[----:B------:R-:W3:Y:S01]  /*bfb70*/  LDL.LU R77, [R1+0x235c] ;  /* 0x00235c00014d7983 */ /* 0x000ee20000300800 */
[----:B------:R-:W3:Y:S02]  /*bfb80*/  LDL.LU R75, [R1+0x2360] ;  /* 0x00236000014b7983 */ /* 0x000ee40000300800 */
[----:B------:R-:W-:Y:S02]  /*bfb90*/  IMAD.MOV.U32 R68, RZ, RZ, R73 ;  /* 0x000000ffff447224 */ /* 0x000fe400078e0049 */
[----:B------:R-:W3:Y:S01]  /*bfba0*/  LDL.LU R74, [R1+0x2364] ;  /* 0x00236400014a7983 */ /* 0x000ee20000300800 */
[----:B------:R-:W3:Y:S01]  /*bfbb0*/  LDL.LU R73, [R1+0x2368] ;  /* 0x0023680001497983 */ /* 0x000ee20000300800 */
[----:B------:R-:W3:Y:S02]  /*bfbc0*/  LDL.LU R71, [R1+0x236c] ;  /* 0x00236c0001477983 */ /* 0x000ee40000300800 */
[----:B------:R-:W3:Y:S01]  /*bfbd0*/  LDL.LU R70, [R1+0x2370] ;  /* 0x0023700001467983 */ /* 0x000ee20000300800 */
[----:B------:R-:W-:Y:S01]  /*bfbe0*/  HMMA.1688.F32.TF32 R160, R180, R130, R160 ;  /* 0x00000082b4a0723c */ /* 0x000fe200000810a0 */
[C---:B------:R-:W-:Y:S01]  /*bfbf0*/  ISETP.GT.AND P1, PT, R3.reuse, 0x76, PT ;  /* 0x000000760300780c */ /* 0x040fe20003f24270 */
[----:B------:R1:W-:Y:S01]  /*bfc00*/  LDGSTS.E [R108+0x35600], [R68.64], P2 ;  /* 0x35600000446c7fae */ /* 0x0003e20009121844 */
[----:B------:R-:W-:-:S02]  /*bfc10*/  ISETP.GT.AND P5, PT, R3, 0x7a, PT ;  /* 0x0000007a0300780c */ /* 0x000fc40003fa4270 */
[----:B-1----:R-:W-:Y:S02]  /*bfc20*/  SEL R69, RZ, 0x4, !P1 ;  /* 0x00000004ff457807 */ /* 0x002fe40004800000 */
[----:B------:R-:W-:Y:S11]  /*bfc30*/  SEL R68, RZ, 0x4, !P5 ;  /* 0x00000004ff447807 */ /* 0x000ff60006800000 */
[----:B------:R-:W-:Y:S06]  /*bfc40*/  @!UPT UIADD3 URZ, URZ, URZ, URZ ;  /* 0x0000003f3f3ff290 */ /* 0x000fec000fffe03f */
[----:B------:R-:W-:Y:S08]  /*bfc50*/  HMMA.1688.F32.TF32 R160, R184, R64, R160 ;  /* 0x00000040b8a0723c */ /* 0x000ff000000810a0 */
[----:B------:R-:W-:Y:S01]  /*bfc60*/  HMMA.1688.F32.TF32 R164, R180, R126, R164 ;  /* 0x0000007eb4a4723c */ /* 0x000fe200000810a4 */
[----:B------:R-:W-:Y:S11]  /*bfc70*/  SEL R69, R69, RZ, !P0 ;  /* 0x000000ff45457207 */ /* 0x000ff60004000000 */
[----:B------:R-:W-:Y:S11]  /*bfc80*/  @!UPT UIADD3 URZ, URZ, URZ, URZ ;  /* 0x0000003f3f3ff290 */ /* 0x000ff6000fffe03f */
[----:B------:R-:W-:Y:S01]  /*bfc90*/  @!UPT UIADD3 URZ, URZ, URZ, URZ ;  /* 0x0000003f3f3ff290 */ /* 0x000fe2000fffe03f */
[----:B------:R-:W-:Y:S01]  /*bfca0*/  HMMA.1688.F32.TF32 R164, R184, R60, R164 ;  /* 0x0000003cb8a4723c */ /* 0x000fe200000810a4 */
[----:B------:R-:W-:Y:S02]  /*bfcb0*/  SEL R68, R68, RZ, !P0 ;  /* 0x000000ff44447207 */ /* 0x000fe40004000000 */
[----:B----4-:R-:W-:-:S05]  /*bfcc0*/  IADD3 R84, P1, R84, R252, RZ ;  /* 0x000000fc54547210 */ /* 0x010fca0007f3e0ff */
        /* <DEDUP_REMOVED lines=100> */
[----:B------:R-:W-:Y:S01]  /*c0310*/  STL [R1+0x23e8], R76 ;  /* 0x0023e84c01007387 */ /* 0x000fe20000100800 */
        /* <DEDUP_REMOVED lines=11> */
[----:B------:R-:W-:Y:S01]  /*c03d0*/  ISETP.NE.U32.AND P3, PT, R61, RZ, PT ;  /* 0x000000ff3d00720c */ /* 0x000fe20003f65070 */
[----:B------:R1:W-:Y:S04]  /*c03e0*/  STL [R1+0x23ec], R74 ;  /* 0x0023ec4a01007387 */ /* 0x0003e80000100800 */
[----:B------:R2:W-:Y:S01]  /*c03f0*/  LDGSTS.E [R108+0x3b600], [R56.64], P1 ;  /* 0x3b600000386c7fae */ /* 0x0005e20008921844 */
[-C--:B------:R-:W-:Y:S01]  /*c0400*/  IADD3 R70, P1, R70, R252.reuse, RZ ;  /* 0x000000fc46467210 */ /* 0x080fe20007f3e0ff */
[----:B------:R-:W3:Y:S02]  /*c0410*/  LDL.LU R61, [R1+0x24d8] ;  /* 0x0024d800013d7983 */ /* 0x000ee40000300800 */
[--C-:B------:R-:W-:Y:S01]  /*c0420*/  IMAD.X R75, R75, 0x1, R0.reuse, P5 ;  /* 0x000000014b4b7824 */ /* 0x100fe200028e0600 */
[-C--:B------:R-:W-:Y:S01]  /*c0430*/  IADD3 R68, P5, R68, R252.reuse, RZ ;  /* 0x000000fc44447210 */ /* 0x080fe20007fbe0ff */
[----:B------:R-:W-:Y:S01]  /*c0440*/  IMAD.X R71, R71, 0x1, R0, P1 ;  /* 0x0000000147477824 */ /* 0x000fe200008e0600 */
[----:B-1----:R-:W4:Y:S01]  /*c0450*/  LDL.LU R74, [R1+0x24e0] ;  /* 0x0024e000014a7983 */ /* 0x002f220000300800 */
[----:B------:R-:W-:Y:S02]  /*c0460*/  STL [R1+0x2458], R73 ;  /* 0x0024584901007387 */ /* 0x000fe40000100800 */
[----:B------:R-:W5:Y:S02]  /*c0470*/  LDL.LU R72, [R1+0x24e8] ;  /* 0x0024e80001487983 */ /* 0x000f640000300800 */
[----:B------:R-:W-:Y:S01]  /*c0480*/  STL [R1+0x2460], R70 ;  /* 0x0024604601007387 */ /* 0x000fe20000100800 */
[----:B------:R-:W-:Y:S01]  /*c0490*/  IADD3 R64, P1, R64, R252, RZ ;  /* 0x000000fc40407210 */ /* 0x000fe20007f3e0ff */
[----:B------:R1:W-:Y:S01]  /*c04a0*/  STL [R1+0x2454], R75 ;  /* 0x0024544b01007387 */ /* 0x0003e20000100800 */
[----:B------:R-:W-:Y:S01]  /*c04b0*/  IADD3.X R69, R69, R0, RZ, P5, !PT ;  /* 0x0000000045457210 */ /* 0x000fe20002ffe4ff */
[----:B------:R-:W-:Y:S02]  /*c04c0*/  STL [R1+0x2468], R68 ;  /* 0x0024684401007387 */ /* 0x000fe40000100800 */
[----:B------:R2:W-:Y:S01]  /*c04d0*/  STL [R1+0x245c], R71 ;  /* 0x00245c4701007387 */ /* 0x0005e20000100800 */
[----:B------:R-:W5:Y:S01]  /*c04e0*/  LDL.LU R76, [R1+0x24d4] ;  /* 0x0024d400014c7983 */ /* 0x000f620000300800 */
[----:B------:R-:W-:Y:S02]  /*c04f0*/  STL [R1+0x2470], R64 ;  /* 0x0024704001007387 */ /* 0x000fe40000100800 */
[----:B------:R-:W-:-:S02]  /*c0500*/  IMAD.MOV.U32 R53, RZ, RZ, R75 ;  /* 0x000000ffff357224 */ /* 0x000fc400078e004b */
[----:B------:R2:W-:Y:S02]  /*c0510*/  STL [R1+0x2464], R69 ;  /* 0x0024644501007387 */ /* 0x0005e40000100800 */
[----:B------:R-:W-:Y:S01]  /*c0520*/  IMAD.MOV.U32 R52, RZ, RZ, R73 ;  /* 0x000000ffff347224 */ /* 0x000fe200078e0049 */
[----:B-1----:R-:W5:Y:S01]  /*c0530*/  LDL.LU R75, [R1+0x24dc] ;  /* 0x0024dc00014b7983 */ /* 0x002f620000300800 */
[----:B------:R-:W5:Y:S02]  /*c0540*/  LDL.LU R73, [R1+0x24e4] ;  /* 0x0024e40001497983 */ /* 0x000f640000300800 */
[----:B--2---:R-:W2:Y:S01]  /*c0550*/  LDL.LU R56, [R1+0x24f0] ;  /* 0x0024f00001387983 */ /* 0x004ea20000300800 */
[----:B------:R1:W-:Y:S01]  /*c0560*/  LDGSTS.E [R108+0x3d000], [R52.64], P2 ;  /* 0x3d000000346c7fae */ /* 0x0003e20009121844 */
[----:B------:R-:W-:Y:S01]  /*c0570*/  IMAD.X R65, R65, 0x1, R0, P1 ;  /* 0x0000000141417824 */ /* 0x000fe200008e0600 */
[----:B-1----:R-:W-:Y:S01]  /*c0580*/  MOV R52, R70 ;  /* 0x0000004600347202 */ /* 0x002fe20000000f00 */
[----:B------:R-:W-:-:S02]  /*c0590*/  IMAD.MOV.U32 R53, RZ, RZ, R71 ;  /* 0x000000ffff357224 */ /* 0x000fc400078e0047 */
[----:B------:R-:W2:Y:S04]  /*c05a0*/  LDL.LU R71, [R1+0x24ec] ;  /* 0x0024ec0001477983 */ /* 0x000ea80000300800 */
[----:B------:R1:W-:Y:S01]  /*c05b0*/  LDGSTS.E [R108+0x3d200], [R52.64], P2 ;  /* 0x3d200000346c7fae */ /* 0x0003e20009121844 */
[----:B------:R1:W-:Y:S02]  /*c05c0*/  STL [R1+0x246c], R65 ;  /* 0x00246c4101007387 */ /* 0x0003e40000100800 */
[----:B------:R-:W2:Y:S01]  /*c05d0*/  LDL.LU R70, [R1+0x2f2c] ;  /* 0x002f2c0001467983 */ /* 0x000ea20000300800 */
[----:B------:R-:W-:Y:S02]  /*c05e0*/  SEL R60, R60, RZ, !P0 ;  /* 0x000000ff3c3c7207 */ /* 0x000fe40004000000 */
[----:B-1----:R-:W-:Y:S01]  /*c05f0*/  MOV R52, R68 ;  /* 0x0000004400347202 */ /* 0x002fe20000000f00 */
[----:B------:R-:W-:Y:S01]  /*c0600*/  IMAD.MOV.U32 R53, RZ, RZ, R69 ;  /* 0x000000ffff357224 */ /* 0x000fe200078e0045 */
[----:B------:R-:W2:Y:S01]  /*c0610*/  LDL.LU R68, [R1+0x2f38] ;  /* 0x002f380001447983 */ /* 0x000ea20000300800 */
[----:B------:R-:W2:Y:S03]  /*c0620*/  LDL.LU R69, [R1+0x2f24] ;  /* 0x002f240001457983 */ /* 0x000ea60000300800 */
[----:B------:R1:W-:Y:S01]  /*c0630*/  LDGSTS.E [R108+0x3d400], [R52.64], P2 ;  /* 0x3d400000346c7fae */ /* 0x0003e20009121844 */
[----:B------:R-:W-:Y:S01]  /*c0640*/  ISETP.NE.U32.AND P4, PT, R60, RZ, PT ;  /* 0x000000ff3c00720c */ /* 0x000fe20003f85070 */
[----:B------:R-:W-:Y:S01]  /*c0650*/  HMMA.1688.F32.TF32 R196, R180, R114, R196 ;  /* 0x00000072b4c4723c */ /* 0x000fe200000810c4 */
[----:B-1----:R-:W-:-:S02]  /*c0660*/  MOV R53, R65 ;  /* 0x0000004100357202 */ /* 0x002fc40000000f00 */
[----:B------:R-:W2:Y:S01]  /*c0670*/  LDL.LU R65, [R1+0x2f30] ;  /* 0x002f300001417983 */ /* 0x000ea20000300800 */
[----:B------:R-:W-:Y:S02]  /*c0680*/  IMAD.MOV.U32 R52, RZ, RZ, R64 ;  /* 0x000000ffff347224 */ /* 0x000fe400078e0040 */
[----:B------:R-:W2:Y:S02]  /*c0690*/  LDL.LU R64, [R1+0x2f1c] ;  /* 0x002f1c0001407983 */ /* 0x000ea40000300800 */
[----:B------:R-:W2:Y:S01]  /*c06a0*/  LDL.LU R60, [R1+0x2f28] ;  /* 0x002f2800013c7983 */ /* 0x000ea20000300800 */
[----:B------:R-:W2:Y:S01]  /*c06b0*/  LDL.LU R57, [R1+0x2f20] ;  /* 0x002f200001397983 */ /* 0x000ea20000300800 */
[C---:B------:R-:W-:Y:S02]  /*c06c0*/  ISETP.GT.AND P1, PT, R3.reuse, 0x7, PT ;  /* 0x000000070300780c */ /* 0x040fe40003f24270 */
[----:B------:R-:W-:Y:S01]  /*c06d0*/  ISETP.GT.AND P5, PT, R3, 0xb, PT ;  /* 0x0000000b0300780c */ /* 0x000fe20003fa4270 */
[----:B------:R1:W-:Y:S02]  /*c06e0*/  LDGSTS.E [R108+0x3d600], [R52.64], P2 ;  /* 0x3d600000346c7fae */ /* 0x0003e40009121844 */
[----:B-1----:R-:W-:-:S02]  /*c06f0*/  SEL R53, RZ, 0x4, !P1 ;  /* 0x00000004ff357807 */ /* 0x002fc40004800000 */
[----:B------:R-:W-:-:S07]  /*c0700*/  SEL R52, RZ, 0x4, !P5 ;  /* 0x00000004ff347807 */ /* 0x000fce0006800000 */
[----:B------:R-:W-:Y:S01]  /*c0710*/  HMMA.1688.F32.TF32 R196, R184, R48, R196 ;  /* 0x00000030b8c4723c */ /* 0x000fe200000810c4 */
[-C--:B---3--:R-:W-:Y:S02]  /*c0720*/  IADD3 R61, P1, R61, R252.reuse, RZ ;  /* 0x000000fc3d3d7210 */ /* 0x088fe40007f3e0ff */
[-C--:B----4-:R-:W-:Y:S02]  /*c0730*/  IADD3 R74, P6, R74, R252.reuse, RZ ;  /* 0x000000fc4a4a7210 */ /* 0x090fe40007fde0ff */
[----:B-----5:R-:W-:Y:S01]  /*c0740*/  IADD3 R72, P5, R72, R252, RZ ;  /* 0x000000fc48487210 */ /* 0x020fe20007fbe0ff */
[----:B------:R1:W-:Y:S02]  /*c0750*/  STL [R1+0x24d8], R61 ;  /* 0x0024d83d01007387 */ /* 0x0003e40000100800 */
[----:B------:R-:W-:Y:S02]  /*c0760*/  STL [R1+0x24e0], R74 ;  /* 0x0024e04a01007387 */ /* 0x000fe40000100800 */
[--C-:B------:R-:W-:Y:S01]  /*c0770*/  IMAD.X R76, R76, 0x1, R0.reuse, P1 ;  /* 0x000000014c4c7824 */ /* 0x100fe200008e0600 */
[----:B------:R-:W-:Y:S01]  /*c0780*/  STL [R1+0x24e8], R72 ;  /* 0x0024e84801007387 */ /* 0x000fe20000100800 */
[----:B------:R-:W-:Y:S01]  /*c0790*/  IMAD.X R75, R75, 0x1, R0, P6 ;  /* 0x000000014b4b7824 */ /* 0x000fe200030e0600 */
[----:B------:R-:W-:-:S02]  /*c07a0*/  IADD3.X R73, R73, R0, RZ, P5, !PT ;  /* 0x0000000049497210 */ /* 0x000fc40002ffe4ff */
[----:B------:R-:W-:Y:S02]  /*c07b0*/  STL [R1+0x24d4], R76 ;  /* 0x0024d44c01007387 */ /* 0x000fe40000100800 */
[----:B------:R3:W-:Y:S02]  /*c07c0*/  STL [R1+0x24dc], R75 ;  /* 0x0024dc4b01007387 */ /* 0x0007e40000100800 */
[----:B------:R-:W-:Y:S01]  /*c07d0*/  IMAD.MOV.U32 R48, RZ, RZ, R61 ;  /* 0x000000ffff307224 */ /* 0x000fe200078e003d */
[----:B------:R-:W-:Y:S01]  /*c07e0*/  STL [R1+0x24e4], R73 ;  /* 0x0024e44901007387 */ /* 0x000fe20000100800 */
[----:B-1----:R-:W4:Y:S02]  /*c07f0*/  LDL.LU R61, [R1+0x2f14] ;  /* 0x002f1400013d7983 */ /* 0x002f240000300800 */
[----:B------:R-:W-:Y:S01]  /*c0800*/  IMAD.MOV.U32 R49, RZ, RZ, R76 ;  /* 0x000000ffff317224 */ /* 0x000fe200078e004c */
[----:B--2---:R-:W-:-:S04]  /*c0810*/  IADD3 R56, P5, R56, R252, RZ ;  /* 0x000000fc38387210 */ /* 0x004fc80007fbe0ff */
[----:B------:R1:W-:Y:S01]  /*c0820*/  LDGSTS.E [R108+0x3f000], [R48.64], P3 ;  /* 0x3f000000306c7fae */ /* 0x0003e20009921844 */
[----:B------:R-:W-:Y:S01]  /*c0830*/  IADD3.X R71, R71, R0, RZ, P5, !PT ;  /* 0x0000000047477210 */ /* 0x000fe20002ffe4ff */
[----:B-1----:R-:W-:Y:S02]  /*c0840*/  IMAD.MOV.U32 R48, RZ, RZ, R74 ;  /* 0x000000ffff307224 */ /* 0x002fe400078e004a */
[----:B------:R-:W-:-:S05]  /*c0850*/  IMAD.MOV.U32 R49, RZ, RZ, R75 ;  /* 0x000000ffff317224 */ /* 0x000fca00078e004b */
[----:B------:R1:W-:Y:S01]  /*c0860*/  LDGSTS.E [R108+0x3f200], [R48.64], P3 ;  /* 0x3f200000306c7fae */ /* 0x0003e20009921844 */
[----:B------:R-:W-:Y:S02]  /*c0870*/  IADD3 R68, P5, R68, R252, RZ ;  /* 0x000000fc44447210 */ /* 0x000fe40007fbe0ff */
[----:B-1----:R-:W-:Y:S01]  /*c0880*/  MOV R48, R72 ;  /* 0x0000004800307202 */ /* 0x002fe20000000f00 */
[----:B------:R-:W-:-:S05]  /*c0890*/  IMAD.MOV.U32 R49, RZ, RZ, R73 ;  /* 0x000000ffff317224 */ /* 0x000fca00078e0049 */
[----:B------:R1:W-:Y:S04]  /*c08a0*/  LDGSTS.E [R108+0x3f400], [R48.64], P3 ;  /* 0x3f400000306c7fae */ /* 0x0003e80009921844 */
[----:B------:R-:W-:Y:S01]  /*c08b0*/  STL [R1+0x24f0], R56 ;  /* 0x0024f03801007387 */ /* 0x000fe20000100800 */
[----:B------:R-:W-:Y:S02]  /*c08c0*/  STL [R1+0x24ec], R71 ;  /* 0x0024ec4701007387 */ /* 0x000fe40000100800 */
[----:B------:R-:W2:Y:S02]  /*c08d0*/  LDL.LU R77, [R1+0x2eb8] ;  /* 0x002eb800014d7983 */ /* 0x000ea40000300800 */
[----:B------:R-:W-:Y:S01]  /*c08e0*/  IMAD.X R70, R70, 0x1, R0, P5 ;  /* 0x0000000146467824 */ /* 0x000fe200028e0600 */
[----:B---3--:R-:W3:Y:S01]  /*c08f0*/  LDL.LU R75, [R1+0x2eb0] ;  /* 0x002eb000014b7983 */ /* 0x008ee20000300800 */
[----:B-1----:R-:W-:Y:S01]  /*c0900*/  MOV R48, R56 ;  /* 0x0000003800307202 */ /* 0x002fe20000000f00 */
[----:B------:R-:W-:-:S05]  /*c0910*/  IMAD.MOV.U32 R49, RZ, RZ, R71 ;  /* 0x000000ffff317224 */ /* 0x000fca00078e0047 */
[----:B------:R1:W-:Y:S01]  /*c0920*/  LDGSTS.E [R108+0x3f600], [R48.64], P3 ;  /* 0x3f600000306c7fae */ /* 0x0003e20009921844 */
[-C--:B------:R-:W-:Y:S02]  /*c0930*/  IADD3 R65, P3, R65, R252.reuse, RZ ;  /* 0x000000fc41417210 */ /* 0x080fe40007f7e0ff */
[-C--:B------:R-:W-:Y:S01]  /*c0940*/  IADD3 R60, P5, R60, R252.reuse, RZ ;  /* 0x000000fc3c3c7210 */ /* 0x080fe20007fbe0ff */
[----:B------:R5:W-:Y:S01]  /*c0950*/  STL [R1+0x2f38], R68 ;  /* 0x002f384401007387 */ /* 0x000be20000100800 */
[----:B------:R-:W3:Y:S02]  /*c0960*/  LDL.LU R72, [R1+0x2ea8] ;  /* 0x002ea80001487983 */ /* 0x000ee40000300800 */
[--C-:B------:R-:W-:Y:S01]  /*c0970*/  IMAD.X R69, R69, 0x1, R0.reuse, P3 ;  /* 0x0000000145457824 */ /* 0x100fe200018e0600 */
[----:B------:R-:W-:Y:S01]  /*c0980*/  STL [R1+0x2f30], R65 ;  /* 0x002f304101007387 */ /* 0x000fe20000100800 */
[----:B------:R1:W-:Y:S02]  /*c0990*/  STL [R1+0x2f2c], R70 ;  /* 0x002f2c4601007387 */ /* 0x0003e40000100800 */
[----:B------:R1:W-:Y:S01]  /*c09a0*/  STL [R1+0x2f28], R60 ;  /* 0x002f283c01007387 */ /* 0x0003e20000100800 */
[----:B------:R-:W-:Y:S01]  /*c09b0*/  IADD3 R57, P3, R57, R252, RZ ;  /* 0x000000fc39397210 */ /* 0x000fe20007f7e0ff */
[----:B------:R1:W-:Y:S01]  /*c09c0*/  STL [R1+0x2f24], R69 ;  /* 0x002f244501007387 */ /* 0x0003e20000100800 */
[----:B------:R-:W-:Y:S01]  /*c09d0*/  SEL R52, R52, RZ, !P0 ;  /* 0x000000ff34347207 */ /* 0x000fe20004000000 */
[----:B------:R-:W-:-:S02]  /*c09e0*/  IMAD.X R64, R64, 0x1, R0, P5 ;  /* 0x0000000140407824 */ /* 0x000fc400028e0600 */
[----:B------:R-:W3:Y:S02]  /*c09f0*/  LDL.LU R78, [R1+0x2eac] ;  /* 0x002eac00014e7983 */ /* 0x000ee40000300800 */
[----:B------:R-:W-:Y:S01]  /*c0a00*/  IMAD.SHL.U32 R247, R245, 0x4, RZ ;  /* 0x00000004f5f77824 */ /* 0x000fe200078e00ff */
[----:B------:R-:W-:Y:S01]  /*c0a10*/  ISETP.NE.U32.AND P1, PT, R52, RZ, PT ;  /* 0x000000ff3400720c */ /* 0x000fe20003f25070 */
[----:B------:R-:W-:Y:S01]  /*c0a20*/  STL [R1+0x2f20], R57 ;  /* 0x002f203901007387 */ /* 0x000fe20000100800 */
[----:B------:R-:W-:Y:S01]  /*c0a30*/  MOV R52, R68 ;  /* 0x0000004400347202 */ /* 0x000fe20000000f00 */
[----:B------:R4:W-:Y:S02]  /*c0a40*/  STL [R1+0x2f1c], R64 ;  /* 0x002f1c4001007387 */ /* 0x0009e40000100800 */
[----:B-----5:R-:W5:Y:S01]  /*c0a50*/  LDL.LU R68, [R1+0x2ea0] ;  /* 0x002ea00001447983 */ /* 0x020f620000300800 */
[----:B------:R-:W-:Y:S01]  /*c0a60*/  SEL R53, R53, RZ, !P0 ;  /* 0x000000ff35357207 */ /* 0x000fe20004000000 */
[----:B------:R-:W5:Y:S01]  /*c0a70*/  LDL.LU R76, [R1+0x2ea4] ;  /* 0x002ea400014c7983 */ /* 0x000f620000300800 */
[----:B------:R-:W-:Y:S01]  /*c0a80*/  LOP3.LUT R56, R247, 0x60, RZ, 0x3c, !PT ;  /* 0x00000060f7387812 */ /* 0x000fe200078e3cff */
[----:B------:R-:W5:Y:S01]  /*c0a90*/  LDL.LU R74, [R1+0x2e9c] ;  /* 0x002e9c00014a7983 */ /* 0x000f620000300800 */
[----:B------:R-:W-:Y:S01]  /*c0aa0*/  ISETP.NE.U32.AND P2, PT, R53, RZ, PT ;  /* 0x000000ff3500720c */ /* 0x000fe20003f45070 */
[----:B------:R-:W-:Y:S01]  /*c0ab0*/  IMAD.MOV.U32 R53, RZ, RZ, R70 ;  /* 0x000000ffff357224 */ /* 0x000fe200078e0046 */
[----:B-1----:R-:W-:Y:S01]  /*c0ac0*/  LEA R48, R243, R56, 0x12 ;  /* 0x00000038f3307211 */ /* 0x002fe200078e90ff */
[----:B------:R-:W5:Y:S04]  /*c0ad0*/  LDL.LU R70, [R1+0x2e94] ;  /* 0x002e940001467983 */ /* 0x000f680000300800 */
[----:B------:R1:W-:Y:S02]  /*c0ae0*/  LDGSTS.E [R48+0x1800], [R52.64], P4 ;  /* 0x0180000034307fae */ /* 0x0003e4000a121844 */
[----:B-1----:R-:W-:Y:S01]  /*c0af0*/  IMAD.MOV.U32 R52, RZ, RZ, R65 ;  /* 0x000000ffff347224 */ /* 0x002fe200078e0041 */
[----:B------:R-:W-:-:S05]  /*c0b00*/  MOV R53, R69 ;  /* 0x0000004500357202 */ /* 0x000fca0000000f00 */
[----:B------:R1:W-:Y:S02]  /*c0b10*/  LDGSTS.E [R48+0x1a00], [R52.64], P4 ;  /* 0x01a0000034307fae */ /* 0x0003e4000a121844 */
[----:B-1----:R-:W-:Y:S02]  /*c0b20*/  IMAD.MOV.U32 R52, RZ, RZ, R60 ;  /* 0x000000ffff347224 */ /* 0x002fe400078e003c */
[----:B------:R-:W5:Y:S01]  /*c0b30*/  LDL.LU R60, [R1+0x2e38] ;  /* 0x002e3800013c7983 */ /* 0x000f620000300800 */
[----:B------:R-:W-:-:S05]  /*c0b40*/  MOV R53, R64 ;  /* 0x0000004000357202 */ /* 0x000fca0000000f00 */
[----:B------:R1:W-:Y:S02]  /*c0b50*/  LDGSTS.E [R48+0x1c00], [R52.64], P4 ;  /* 0x01c0000034307fae */ /* 0x0003e4000a121844 */
[----:B-1----:R-:W-:Y:S02]  /*c0b60*/  IMAD.MOV.U32 R52, RZ, RZ, R57 ;  /* 0x000000ffff347224 */ /* 0x002fe400078e0039 */
[----:B----4-:R-:W-:-:S05]  /*c0b70*/  IMAD.X R61, R61, 0x1, R0, P3 ;  /* 0x000000013d3d7824 */ /* 0x010fca00018e0600 */
[----:B------:R1:W-:Y:S01]  /*c0b80*/  STL [R1+0x2f14], R61 ;  /* 0x002f143d01007387 */ /* 0x0003e20000100800 */
[----:B------:R-:W4:Y:S02]  /*c0b90*/  LDL.LU R73, [R1+0x2e2c] ;  /* 0x002e2c0001497983 */ /* 0x000f240000300800 */
[----:B------:R-:W4:Y:S02]  /*c0ba0*/  LDL.LU R71, [R1+0x2e24] ;  /* 0x002e240001477983 */ /* 0x000f240000300800 */
[----:B------:R-:W4:Y:S01]  /*c0bb0*/  LDL.LU R69, [R1+0x2e30] ;  /* 0x002e300001457983 */ /* 0x000f220000300800 */
[----:B------:R-:W4:Y:S01]  /*c0bc0*/  LDL.LU R65, [R1+0x2e1c] ;  /* 0x002e1c0001417983 */ /* 0x000f220000300800 */
[----:B------:R-:W4:Y:S02]  /*c0bd0*/  LDL.LU R64, [R1+0x2e28] ;  /* 0x002e280001407983 */ /* 0x000f240000300800 */
[----:B------:R-:W-:Y:S02]  /*c0be0*/  IMAD.MOV.U32 R53, RZ, RZ, R61 ;  /* 0x000000ffff357224 */ /* 0x000fe400078e003d */
[----:B-1----:R-:W4:Y:S01]  /*c0bf0*/  LDL.LU R61, [R1+0x2e14] ;  /* 0x002e1400013d7983 */ /* 0x002f220000300800 */
[----:B------:R-:W4:Y:S01]  /*c0c00*/  LDL.LU R57, [R1+0x2e20] ;  /* 0x002e200001397983 */ /* 0x000f220000300800 */
[----:B------:R-:W-:Y:S01]  /*c0c10*/  HMMA.1688.F32.TF32 R200, R180, R110, R200 ;  /* 0x0000006eb4c8723c */ /* 0x000fe200000810c8 */
[C---:B------:R-:W-:Y:S01]  /*c0c20*/  ISETP.GT.AND P3, PT, R3.reuse, 0xf, PT ;  /* 0x0000000f0300780c */ /* 0x040fe20003f64270 */
[----:B------:R1:W-:Y:S01]  /*c0c30*/  LDGSTS.E [R48+0x1e00], [R52.64], P4 ;  /* 0x01e0000034307fae */ /* 0x0003e2000a121844 */
[----:B------:R-:W-:-:S02]  /*c0c40*/  ISETP.GT.AND P5, PT, R3, 0x13, PT ;  /* 0x000000130300780c */ /* 0x000fc40003fa4270 */
[----:B-1----:R-:W-:Y:S02]  /*c0c50*/  SEL R52, RZ, 0x4, !P3 ;  /* 0x00000004ff347807 */ /* 0x002fe40005800000 */
[----:B------:R-:W-:Y:S02]  /*c0c60*/  SEL R49, RZ, 0x4, !P5 ;  /* 0x00000004ff317807 */ /* 0x000fe40006800000 */
[-C--:B--2---:R-:W-:Y:S02]  /*c0c70*/  IADD3 R77, P3, R77, R252.reuse, RZ ;  /* 0x000000fc4d4d7210 */ /* 0x084fe40007f7e0ff */
[-C--:B---3--:R-:W-:Y:S11]  /*c0c80*/  IADD3 R75, P4, R75, R252.reuse, RZ ;  /* 0x000000fc4b4b7210 */ /* 0x088ff60007f9e0ff */
[----:B------:R-:W-:Y:S02]  /*c0c90*/  @!UPT UIADD3 URZ, URZ, URZ, URZ ;  /* 0x0000003f3f3ff290 */ /* 0x000fe4000fffe03f */
[----:B------:R-:W-:Y:S07]  /*c0ca0*/  HMMA.1688.F32.TF32 R200, R184, R44, R200 ;  /* 0x0000002cb8c8723c */ /* 0x000fee00000810c8 */
[----:B------:R-:W-:Y:S01]  /*c0cb0*/  MOV R44, R77 ;  /* 0x0000004d002c7202 */ /* 0x000fe20000000f00 */
[----:B------:R-:W-:Y:S01]  /*c0cc0*/  HMMA.1688.F32.TF32 R204, R180, R106, R204 ;  /* 0x0000006ab4cc723c */ /* 0x000fe200000810cc */
[----:B------:R-:W-:Y:S02]  /*c0cd0*/  IADD3 R72, P5, R72, R252, RZ ;  /* 0x000000fc48487210 */ /* 0x000fe40007fbe0ff */
[----:B------:R-:W-:-:S05]  /*c0ce0*/  IADD3.X R78, R78, R0, RZ, P3, !PT ;  /* 0x000000004e4e7210 */ /* 0x000fca0001ffe4ff */
[----:B------:R-:W-:Y:S02]  /*c0cf0*/  IMAD.MOV.U32 R45, RZ, RZ, R78 ;  /* 0x000000ffff2d7224 */ /* 0x000fe400078e004e */
[----:B-----5:R-:W-:-:S03]  /*c0d00*/  IMAD.X R76, R76, 0x1, R0, P4 ;  /* 0x000000014c4c7824 */ /* 0x020fc600020e0600 */
[----:B------:R1:W-:Y:S01]  /*c0d10*/  LDGSTS.E [R48+0x3800], [R44.64], P2 ;  /* 0x038000002c307fae */ /* 0x0003e20009121844 */
[----:B------:R-:W-:Y:S01]  /*c0d20*/  IMAD.X R74, R74, 0x1, R0, P5 ;  /* 0x000000014a4a7824 */ /* 0x000fe200028e0600 */
[----:B------:R-:W-:Y:S02]  /*c0d30*/  IADD3 R68, P5, R68, R252, RZ ;  /* 0x000000fc44447210 */ /* 0x000fe40007fbe0ff */
[----:B-1----:R-:W-:Y:S01]  /*c0d40*/  MOV R44, R75 ;  /* 0x0000004b002c7202 */ /* 0x002fe20000000f00 */
[----:B------:R-:W-:Y:S02]  /*c0d50*/  IMAD.MOV.U32 R45, RZ, RZ, R76 ;  /* 0x000000ffff2d7224 */ /* 0x000fe400078e004c */
[----:B------:R-:W-:-:S03]  /*c0d60*/  IMAD.X R70, R70, 0x1, R0, P5 ;  /* 0x0000000146467824 */ /* 0x000fc600028e0600 */
[----:B------:R1:W-:Y:S04]  /*c0d70*/  LDGSTS.E [R48+0x3a00], [R44.64], P2 ;  /* 0x03a000002c307fae */ /* 0x0003e80009121844 */
[----:B------:R-:W-:Y:S01]  /*c0d80*/  STL [R1+0x2eb8], R77 ;  /* 0x002eb84d01007387 */ /* 0x000fe20000100800 */
[----:B------:R-:W-:Y:S02]  /*c0d90*/  STL [R1+0x2eb0], R75 ;  /* 0x002eb04b01007387 */ /* 0x000fe40000100800 */
[----:B------:R2:W-:Y:S02]  /*c0da0*/  STL [R1+0x2ea8], R72 ;  /* 0x002ea84801007387 */ /* 0x0005e40000100800 */
[----:B-1----:R-:W-:Y:S01]  /*c0db0*/  IMAD.MOV.U32 R44, RZ, RZ, R72 ;  /* 0x000000ffff2c7224 */ /* 0x002fe200078e0048 */
[----:B------:R-:W-:-:S05]  /*c0dc0*/  MOV R45, R74 ;  /* 0x0000004a002d7202 */ /* 0x000fca0000000f00 */
[----:B------:R1:W-:Y:S04]  /*c0dd0*/  LDGSTS.E [R48+0x3c00], [R44.64], P2 ;  /* 0x03c000002c307fae */ /* 0x0003e80009121844 */
[----:B------:R-:W-:Y:S01]  /*c0de0*/  STL [R1+0x2eac], R78 ;  /* 0x002eac4e01007387 */ /* 0x000fe20000100800 */
[----:B------:R-:W-:Y:S02]  /*c0df0*/  STL [R1+0x2ea4], R76 ;  /* 0x002ea44c01007387 */ /* 0x000fe40000100800 */
[----:B------:R-:W-:Y:S01]  /*c0e00*/  STL [R1+0x2e9c], R74 ;  /* 0x002e9c4a01007387 */ /* 0x000fe20000100800 */
[----:B------:R-:W-:Y:S01]  /*c0e10*/  IADD3 R60, P5, R60, R252, RZ ;  /* 0x000000fc3c3c7210 */ /* 0x000fe20007fbe0ff */
[----:B------:R-:W-:Y:S01]  /*c0e20*/  STL [R1+0x2ea0], R68 ;  /* 0x002ea04401007387 */ /* 0x000fe20000100800 */
[----:B-1----:R-:W-:-:S02]  /*c0e30*/  IMAD.MOV.U32 R44, RZ, RZ, R68 ;  /* 0x000000ffff2c7224 */ /* 0x002fc400078e0044 */
[----:B------:R-:W-:Y:S01]  /*c0e40*/  IMAD.MOV.U32 R45, RZ, RZ, R70 ;  /* 0x000000ffff2d7224 */ /* 0x000fe200078e0046 */
[----:B------:R1:W-:Y:S01]  /*c0e50*/  STL [R1+0x2e94], R70 ;  /* 0x002e944601007387 */ /* 0x0003e20000100800 */
[----:B--2---:R-:W2:Y:S03]  /*c0e60*/  LDL.LU R72, [R1+0x2db8] ;  /* 0x002db80001487983 */ /* 0x004ea60000300800 */
[----:B------:R3:W-:Y:S01]  /*c0e70*/  LDGSTS.E [R48+0x3e00], [R44.64], P2 ;  /* 0x03e000002c307fae */ /* 0x0007e20009121844 */
[----:B------:R-:W-:Y:S03]  /*c0e80*/  HMMA.1688.F32.TF32 R204, R184, R40, R204 ;  /* 0x00000028b8cc723c */ /* 0x000fe600000810cc */
[----:B-1----:R-:W2:Y:S01]  /*c0e90*/  LDL.LU R70, [R1+0x2db0] ;  /* 0x002db00001467983 */ /* 0x002ea20000300800 */
[----:B------:R-:W-:Y:S02]  /*c0ea0*/  STL [R1+0x2e38], R60 ;  /* 0x002e383c01007387 */ /* 0x000fe40000100800 */
[----:B------:R-:W2:Y:S01]  /*c0eb0*/  LDL.LU R68, [R1+0x2da8] ;  /* 0x002da80001447983 */ /* 0x000ea20000300800 */
[----:B------:R-:W-:-:S02]  /*c0ec0*/  MOV R40, R60 ;  /* 0x0000003c00287202 */ /* 0x000fc40000000f00 */
[----:B------:R-:W-:Y:S02]  /*c0ed0*/  SEL R49, R49, RZ, !P0 ;  /* 0x000000ff31317207 */ /* 0x000fe40004000000 */
[----:B------:R-:W-:Y:S02]  /*c0ee0*/  SEL R52, R52, RZ, !P0 ;  /* 0x000000ff34347207 */ /* 0x000fe40004000000 */
[----:B------:R-:W-:Y:S02]  /*c0ef0*/  ISETP.NE.U32.AND P4, PT, R49, RZ, PT ;  /* 0x000000ff3100720c */ /* 0x000fe40003f85070 */
[----:B------:R-:W-:Y:S02]  /*c0f00*/  ISETP.NE.U32.AND P3, PT, R52, RZ, PT ;  /* 0x000000ff3400720c */ /* 0x000fe40003f65070 */
[----:B----4-:R-:W-:Y:S02]  /*c0f10*/  IADD3 R69, P2, R69, R252, RZ ;  /* 0x000000fc45457210 */ /* 0x010fe40007f5e0ff */
[----:B------:R-:W-:Y:S01]  /*c0f20*/  IADD3.X R73, R73, R0, RZ, P5, !PT ;  /* 0x0000000049497210 */ /* 0x000fe20002ffe4ff */
[----:B------:R-:W-:-:S02]  /*c0f30*/  IADD3 R64, P5, R64, R252, RZ ;  /* 0x000000fc40407210 */ /* 0x000fc40007fbe0ff */
[--C-:B------:R-:W-:Y:S01]  /*c0f40*/  IMAD.X R71, R71, 0x1, R0.reuse, P2 ;  /* 0x0000000147477824 */ /* 0x100fe200010e0600 */
[----:B------:R-:W-:Y:S01]  /*c0f50*/  STL [R1+0x2e30], R69 ;  /* 0x002e304501007387 */ /* 0x000fe20000100800 */
[----:B------:R1:W-:Y:S02]  /*c0f60*/  STL [R1+0x2e2c], R73 ;  /* 0x002e2c4901007387 */ /* 0x0003e40000100800 */
[----:B------:R-:W-:Y:S01]  /*c0f70*/  STL [R1+0x2e28], R64 ;  /* 0x002e284001007387 */ /* 0x000fe20000100800 */
[----:B------:R-:W-:Y:S01]  /*c0f80*/  IADD3 R57, P2, R57, R252, RZ ;  /* 0x000000fc39397210 */ /* 0x000fe20007f5e0ff */
[----:B------:R4:W-:Y:S01]  /*c0f90*/  STL [R1+0x2e24], R71 ;  /* 0x002e244701007387 */ /* 0x0009e20000100800 */
[----:B------:R-:W-:Y:S02]  /*c0fa0*/  IMAD.MOV.U32 R41, RZ, RZ, R73 ;  /* 0x000000ffff297224 */ /* 0x000fe400078e0049 */
[----:B------:R-:W-:-:S03]  /*c0fb0*/  IMAD.X R65, R65, 0x1, R0, P5 ;  /* 0x0000000141417824 */ /* 0x000fc600028e0600 */
[----:B------:R3:W-:Y:S04]  /*c0fc0*/  LDGSTS.E [R48+0x5800], [R40.64], P1 ;  /* 0x0580000028307fae */ /* 0x0007e80008921844 */
[----:B-1----:R-:W5:Y:S01]  /*c0fd0*/  LDL.LU R73, [R1+0x2dac] ;  /* 0x002dac0001497983 */ /* 0x002f620000300800 */
[----:B------:R-:W-:Y:S02]  /*c0fe0*/  STL [R1+0x2e20], R57 ;  /* 0x002e203901007387 */ /* 0x000fe40000100800 */
[----:B------:R1:W-:Y:S02]  /*c0ff0*/  STL [R1+0x2e1c], R65 ;  /* 0x002e1c4101007387 */ /* 0x0003e40000100800 */
[----:B------:R-:W5:Y:S01]  /*c1000*/  LDL.LU R60, [R1+0x2da0] ;  /* 0x002da000013c7983 */ /* 0x000f620000300800 */
[----:B---3--:R-:W-:-:S02]  /*c1010*/  MOV R41, R71 ;  /* 0x0000004700297202 */ /* 0x008fc40000000f00 */
[----:B----4-:R-:W3:Y:S01]  /*c1020*/  LDL.LU R71, [R1+0x2da4] ;  /* 0x002da40001477983 */ /* 0x010ee20000300800 */
[----:B------:R-:W-:Y:S02]  /*c1030*/  IMAD.MOV.U32 R40, RZ, RZ, R69 ;  /* 0x000000ffff287224 */ /* 0x000fe400078e0045 */
[----:B------:R-:W4:Y:S03]  /*c1040*/  LDL.LU R69, [R1+0x2d9c] ;  /* 0x002d9c0001457983 */ /* 0x000f260000300800 */
[----:B------:R1:W-:Y:S01]  /*c1050*/  LDGSTS.E [R48+0x5a00], [R40.64], P1 ;  /* 0x05a0000028307fae */ /* 0x0003e20008921844 */
[----:B------:R-:W-:Y:S02]  /*c1060*/  IMAD.X R61, R61, 0x1, R0, P2 ;  /* 0x000000013d3d7824 */ /* 0x000fe400010e0600 */
[----:B-1----:R-:W-:Y:S02]  /*c1070*/  IMAD.MOV.U32 R40, RZ, RZ, R64 ;  /* 0x000000ffff287224 */ /* 0x002fe400078e0040 */
[----:B------:R-:W4:Y:S01]  /*c1080*/  LDL.LU R64, [R1+0x2d94] ;  /* 0x002d940001407983 */ /* 0x000f220000300800 */
[----:B------:R-:W-:Y:S01]  /*c1090*/  MOV R41, R65 ;  /* 0x0000004100297202 */ /* 0x000fe20000000f00 */
[----:B------:R-:W4:Y:S02]  /*c10a0*/  LDL.LU R49, [R1+0x2d38] ;  /* 0x002d380001317983 */ /* 0x000f240000300800 */
[----:B------:R1:W-:Y:S01]  /*c10b0*/  STL [R1+0x2e14], R61 ;  /* 0x002e143d01007387 */ /* 0x0003e20000100800 */
[----:B------:R-:W4:Y:S04]  /*c10c0*/  LDL.LU R65, [R1+0x2d2c] ;  /* 0x002d2c0001417983 */ /* 0x000f280000300800 */
[----:B------:R1:W-:Y:S02]  /*c10d0*/  LDGSTS.E [R48+0x5c00], [R40.64], P1 ;  /* 0x05c0000028307fae */ /* 0x0003e40008921844 */
[----:B-1----:R-:W-:-:S02]  /*c10e0*/  IMAD.MOV.U32 R41, RZ, RZ, R61 ;  /* 0x000000ffff297224 */ /* 0x002fc400078e003d */
[----:B------:R-:W-:Y:S01]  /*c10f0*/  IMAD.MOV.U32 R40, RZ, RZ, R57 ;  /* 0x000000ffff287224 */ /* 0x000fe200078e0039 */
[----:B------:R-:W4:Y:S01]  /*c1100*/  LDL.LU R61, [R1+0x2d24] ;  /* 0x002d2400013d7983 */ /* 0x000f220000300800 */
[----:B------:R-:W4:Y:S02]  /*c1110*/  LDL.LU R57, [R1+0x2d30] ;  /* 0x002d300001397983 */ /* 0x000f240000300800 */
[----:B------:R-:W4:Y:S02]  /*c1120*/  LDL.LU R53, [R1+0x2d1c] ;  /* 0x002d1c0001357983 */ /* 0x000f240000300800 */
[----:B------:R-:W4:Y:S01]  /*c1130*/  LDL.LU R52, [R1+0x2d28] ;  /* 0x002d280001347983 */ /* 0x000f220000300800 */
[----:B------:R-:W4:Y:S01]  /*c1140*/  LDL.LU R45, [R1+0x2d14] ;  /* 0x002d1400012d7983 */ /* 0x000f220000300800 */
[----:B------:R-:W4:Y:S01]  /*c1150*/  LDL.LU R44, [R1+0x2d20] ;  /* 0x002d2000012c7983 */ /* 0x000f220000300800 */
[----:B------:R-:W-:Y:S02]  /*c1160*/  HMMA.1688.F32.TF32 R208, R180, R102, R208 ;  /* 0x00000066b4d0723c */ /* 0x000fe400000810d0 */
[----:B------:R1:W-:Y:S01]  /*c1170*/  LDGSTS.E [R48+0x5e00], [R40.64], P1 ;  /* 0x05e0000028307fae */ /* 0x0003e20008921844 */
[----:B------:R-:W-:-:S02]  /*c1180*/  ISETP.GT.AND P2, PT, R3, 0x17, PT ;  /* 0x000000170300780c */ /* 0x000fc40003f44270 */
[----:B------:R-:W-:Y:S02]  /*c1190*/  ISETP.GT.AND P5, PT, R3, 0x1b, PT ;  /* 0x0000001b0300780c */ /* 0x000fe40003fa4270 */
[----:B-1----:R-:W-:Y:S02]  /*c11a0*/  SEL R41, RZ, 0x4, !P2 ;  /* 0x00000004ff297807 */ /* 0x002fe40005000000 */
[----:B------:R-:W-:Y:S11]  /*c11b0*/  SEL R40, RZ, 0x4, !P5 ;  /* 0x00000004ff287807 */ /* 0x000ff60006800000 */
[----:B------:R-:W-:Y:S04]  /*c11c0*/  @!UPT UIADD3 URZ, URZ, URZ, URZ ;  /* 0x0000003f3f3ff290 */ /* 0x000fe8000fffe03f */
[----:B------:R-:W-:Y:S08]  /*c11d0*/  HMMA.1688.F32.TF32 R208, R184, R36, R208 ;  /* 0x00000024b8d0723c */ /* 0x000ff000000810d0 */
[----:B------:R-:W-:Y:S01]  /*c11e0*/  HMMA.1688.F32.TF32 R212, R180, R98, R212 ;  /* 0x00000062b4d4723c */ /* 0x000fe200000810d4 */
[----:B--2---:R-:W-:-:S04]  /*c11f0*/  IADD3 R72, P1, R72, R252, RZ ;  /* 0x000000fc48487210 */ /* 0x004fc80007f3e0ff */
[----:B------:R-:W-:Y:S02]  /*c1200*/  MOV R36, R72 ;  /* 0x0000004800247202 */ /* 0x000fe40000000f00 */
[-C--:B------:R-:W-:Y:S02]  /*c1210*/  IADD3 R70, P2, R70, R252.reuse, RZ ;  /* 0x000000fc46467210 */ /* 0x080fe40007f5e0ff */
[----:B------:R-:W-:Y:S01]  /*c1220*/  IADD3 R68, P5, R68, R252, RZ ;  /* 0x000000fc44447210 */ /* 0x000fe20007fbe0ff */
[----:B------:R-:W-:Y:S02]  /*c1230*/  STL [R1+0x2db8], R72 ;  /* 0x002db84801007387 */ /* 0x000fe40000100800 */
[----:B------:R-:W-:Y:S02]  /*c1240*/  STL [R1+0x2db0], R70 ;  /* 0x002db04601007387 */ /* 0x000fe40000100800 */
[----:B------:R1:W-:Y:S10]  /*c1250*/  STL [R1+0x2da8], R68 ;  /* 0x002da84401007387 */ /* 0x0003f40000100800 */
[----:B------:R-:W-:Y:S01]  /*c1260*/  HMMA.1688.F32.TF32 R212, R184, R32, R212 ;  /* 0x00000020b8d4723c */ /* 0x000fe200000810d4 */
[----:B------:R-:W-:-:S02]  /*c1270*/  SEL R40, R40, RZ, !P0 ;  /* 0x000000ff28287207 */ /* 0x000fc40004000000 */
[----:B------:R-:W-:Y:S02]  /*c1280*/  SEL R41, R41, RZ, !P0 ;  /* 0x000000ff29297207 */ /* 0x000fe40004000000 */
[----:B-----5:R-:W-:-:S05]  /*c1290*/  IADD3.X R73, R73, R0, RZ, P1, !PT ;  /* 0x0000000049497210 */ /* 0x020fca0000ffe4ff */
[----:B------:R-:W-:-:S05]  /*c12a0*/  IMAD.MOV.U32 R37, RZ, RZ, R73 ;  /* 0x000000ffff257224 */ /* 0x000fca00078e0049 */
[----:B------:R2:W-:Y:S01]  /*c12b0*/  LDGSTS.E [R48+0x7800], [R36.64], P3 ;  /* 0x0780000024307fae */ /* 0x0005e20009921844 */
[--C-:B---3--:R-:W-:Y:S02]  /*c12c0*/  IMAD.X R71, R71, 0x1, R0.reuse, P2 ;  /* 0x0000000147477824 */ /* 0x108fe400010e0600 */
[----:B----4-:R-:W-:Y:S01]  /*c12d0*/  IMAD.X R69, R69, 0x1, R0, P5 ;  /* 0x0000000145457824 */ /* 0x010fe200028e0600 */
[----:B------:R-:W-:Y:S02]  /*c12e0*/  IADD3 R60, P5, R60, R252, RZ ;  /* 0x000000fc3c3c7210 */ /* 0x000fe40007fbe0ff */
[----:B--2---:R-:W-:Y:S01]  /*c12f0*/  MOV R36, R70 ;  /* 0x0000004600247202 */ /* 0x004fe20000000f00 */
[----:B------:R-:W-:-:S05]  /*c1300*/  IMAD.MOV.U32 R37, RZ, RZ, R71 ;  /* 0x000000ffff257224 */ /* 0x000fca00078e0047 */
[----:B------:R2:W-:Y:S01]  /*c1310*/  LDGSTS.E [R48+0x7a00], [R36.64], P3 ;  /* 0x07a0000024307fae */ /* 0x0005e20009921844 */
[----:B------:R-:W-:Y:S02]  /*c1320*/  IMAD.X R64, R64, 0x1, R0, P5 ;  /* 0x0000000140407824 */ /* 0x000fe400028e0600 */
[----:B--2---:R-:W-:Y:S01]  /*c1330*/  IMAD.MOV.U32 R36, RZ, RZ, R68 ;  /* 0x000000ffff247224 */ /* 0x004fe200078e0044 */
[----:B------:R-:W-:-:S05]  /*c1340*/  MOV R37, R69 ;  /* 0x0000004500257202 */ /* 0x000fca0000000f00 */
[----:B------:R2:W-:Y:S04]  /*c1350*/  LDGSTS.E [R48+0x7c00], [R36.64], P3 ;  /* 0x07c0000024307fae */ /* 0x0005e80009921844 */
[----:B------:R-:W-:Y:S01]  /*c1360*/  STL [R1+0x2dac], R73 ;  /* 0x002dac4901007387 */ /* 0x000fe20000100800 */
[----:B------:R-:W-:Y:S01]  /*c1370*/  STL [R1+0x2da4], R71 ;  /* 0x002da44701007387 */ /* 0x000fe20000100800 */
[-C--:B------:R-:W-:Y:S01]  /*c1380*/  IADD3 R49, P5, R49, R252.reuse, RZ ;  /* 0x000000fc31317210 */ /* 0x080fe20007fbe0ff */
[----:B------:R-:W-:Y:S01]  /*c1390*/  STL [R1+0x2d9c], R69 ;  /* 0x002d9c4501007387 */ /* 0x000fe20000100800 */
[----:B------:R-:W-:Y:S01]  /*c13a0*/  STL [R1+0x2da0], R60 ;  /* 0x002da03c01007387 */ /* 0x000fe20000100800 */
[----:B--2---:R-:W-:Y:S02]  /*c13b0*/  IMAD.MOV.U32 R36, RZ, RZ, R60 ;  /* 0x000000ffff247224 */ /* 0x004fe400078e003c */
[----:B------:R-:W-:Y:S01]  /*c13c0*/  IMAD.MOV.U32 R37, RZ, RZ, R64 ;  /* 0x000000ffff257224 */ /* 0x000fe200078e0040 */
[----:B------:R2:W-:Y:S01]  /*c13d0*/  STL [R1+0x2d94], R64 ;  /* 0x002d944001007387 */ /* 0x0005e20000100800 */
[----:B-1----:R-:W3:Y:S03]  /*c13e0*/  LDL.LU R68, [R1+0x2cb8] ;  /* 0x002cb80001447983 */ /* 0x002ee60000300800 */
[----:B------:R1:W-:Y:S01]  /*c13f0*/  LDGSTS.E [R48+0x7e00], [R36.64], P3 ;  /* 0x07e0000024307fae */ /* 0x0003e20009921844 */
[----:B------:R-:W-:-:S02]  /*c1400*/  IADD3 R57, P3, R57, R252, RZ ;  /* 0x000000fc39397210 */ /* 0x000fc40007f7e0ff */
[----:B------:R-:W-:Y:S01]  /*c1410*/  IADD3.X R65, R65, R0, RZ, P5, !PT ;  /* 0x0000000041417210 */ /* 0x000fe20002ffe4ff */
[-C--:B------:R-:W-:Y:S01]  /*c1420*/  IADD3 R52, P5, R52, R252.reuse, RZ ;  /* 0x000000fc34347210 */ /* 0x080fe20007fbe0ff */
[----:B--2---:R-:W2:Y:S01]  /*c1430*/  LDL.LU R64, [R1+0x2cb0] ;  /* 0x002cb00001407983 */ /* 0x004ea20000300800 */
[----:B------:R4:W-:Y:S02]  /*c1440*/  STL [R1+0x2d38], R49 ;  /* 0x002d383101007387 */ /* 0x0009e40000100800 */
[--C-:B------:R-:W-:Y:S02]  /*c1450*/  IMAD.X R61, R61, 0x1, R0.reuse, P3 ;  /* 0x000000013d3d7824 */ /* 0x100fe400018e0600 */
[----:B------:R-:W5:Y:S01]  /*c1460*/  LDL.LU R60, [R1+0x2ca8] ;  /* 0x002ca800013c7983 */ /* 0x000f620000300800 */
[----:B------:R-:W-:Y:S01]  /*c1470*/  STL [R1+0x2d30], R57 ;  /* 0x002d303901007387 */ /* 0x000fe20000100800 */
[----:B------:R1:W-:Y:S02]  /*c1480*/  STL [R1+0x2d2c], R65 ;  /* 0x002d2c4101007387 */ /* 0x0003e40000100800 */
[----:B------:R-:W-:Y:S01]  /*c1490*/  STL [R1+0x2d28], R52 ;  /* 0x002d283401007387 */ /* 0x000fe20000100800 */
[----:B------:R-:W-:Y:S01]  /*c14a0*/  IADD3 R44, P3, R44, R252, RZ ;  /* 0x000000fc2c2c7210 */ /* 0x000fe20007f7e0ff */
[----:B------:R1:W-:Y:S01]  /*c14b0*/  STL [R1+0x2d24], R61 ;  /* 0x002d243d01007387 */ /* 0x0003e20000100800 */
[----:B------:R-:W-:-:S02]  /*c14c0*/  IMAD.X R53, R53, 0x1, R0, P5 ;  /* 0x0000000135357824 */ /* 0x000fc400028e0600 */
[----:B------:R-:W5:Y:S01]  /*c14d0*/  LDL.LU R69, [R1+0x2cac] ;  /* 0x002cac0001457983 */ /* 0x000f620000300800 */
[----:B------:R-:W-:Y:S01]  /*c14e0*/  MOV R32, R49 ;  /* 0x0000003100207202 */ /* 0x000fe20000000f00 */
[----:B------:R-:W-:Y:S01]  /*c14f0*/  STL [R1+0x2d20], R44 ;  /* 0x002d202c01007387 */ /* 0x000fe20000100800 */
[----:B------:R-:W-:Y:S02]  /*c1500*/  IMAD.MOV.U32 R33, RZ, RZ, R65 ;  /* 0x000000ffff217224 */ /* 0x000fe400078e0041 */
[----:B------:R1:W-:Y:S02]  /*c1510*/  STL [R1+0x2d1c], R53 ;  /* 0x002d1c3501007387 */ /* 0x0003e40000100800 */
[----:B----4-:R-:W4:Y:S01]  /*c1520*/  LDL.LU R49, [R1+0x2ca0] ;  /* 0x002ca00001317983 */ /* 0x010f220000300800 */
[----:B-1----:R-:W4:Y:S04]  /*c1530*/  LDL.LU R65, [R1+0x2ca4] ;  /* 0x002ca40001417983 */ /* 0x002f280000300800 */
[----:B------:R1:W-:Y:S01]  /*c1540*/  LDGSTS.E [R48+0x9800], [R32.64], P4 ;  /* 0x0980000020307fae */ /* 0x0003e2000a121844 */
[----:B------:R-:W-:Y:S01]  /*c1550*/  IMAD.X R45, R45, 0x1, R0, P3 ;  /* 0x000000012d2d7824 */ /* 0x000fe200018e0600 */
[----:B-1----:R-:W-:Y:S01]  /*c1560*/  MOV R33, R61 ;  /* 0x0000003d00217202 */ /* 0x002fe20000000f00 */
[----:B------:R-:W-:Y:S01]  /*c1570*/  IMAD.MOV.U32 R32, RZ, RZ, R57 ;  /* 0x000000ffff207224 */ /* 0x000fe200078e0039 */
[----:B------:R-:W4:Y:S04]  /*c1580*/  LDL.LU R61, [R1+0x2c9c] ;  /* 0x002c9c00013d7983 */ /* 0x000f280000300800 */
[----:B------:R1:W-:Y:S01]  /*c1590*/  LDGSTS.E [R48+0x9a00], [R32.64], P4 ;  /* 0x09a0000020307fae */ /* 0x0003e2000a121844 */
[----:B------:R-:W-:-:S02]  /*c15a0*/  ISETP.NE.U32.AND P2, PT, R40, RZ, PT ;  /* 0x000000ff2800720c */ /* 0x000fc40003f45070 */
[----:B-1----:R-:W-:Y:S02]  /*c15b0*/  MOV R33, R53 ;  /* 0x0000003500217202 */ /* 0x002fe40000000f00 */
[----:B------:R-:W4:Y:S01]  /*c15c0*/  LDL.LU R53, [R1+0x2c94] ;  /* 0x002c940001357983 */ /* 0x000f220000300800 */
[----:B------:R-:W-:Y:S02]  /*c15d0*/  IMAD.MOV.U32 R32, RZ, RZ, R52 ;  /* 0x000000ffff207224 */ /* 0x000fe400078e0034 */
[----:B------:R-:W4:Y:S02]  /*c15e0*/  LDL.LU R40, [R1+0x2c38] ;  /* 0x002c380001287983 */ /* 0x000f240000300800 */
[----:B------:R1:W-:Y:S01]  /*c15f0*/  STL [R1+0x2d14], R45 ;  /* 0x002d142d01007387 */ /* 0x0003e20000100800 */
[----:B------:R-:W4:Y:S04]  /*c1600*/  LDL.LU R57, [R1+0x2c2c] ;  /* 0x002c2c0001397983 */ /* 0x000f280000300800 */
[----:B------:R1:W-:Y:S01]  /*c1610*/  LDGSTS.E [R48+0x9c00], [R32.64], P4 ;  /* 0x09c0000020307fae */ /* 0x0003e2000a121844 */
[----:B------:R-:W4:Y:S01]  /*c1620*/  LDL.LU R52, [R1+0x2c24] ;  /* 0x002c240001347983 */ /* 0x000f220000300800 */
[----:B------:R-:W-:Y:S01]  /*c1630*/  ISETP.NE.U32.AND P1, PT, R41, RZ, PT ;  /* 0x000000ff2900720c */ /* 0x000fe20003f25070 */
[----:B-1----:R-:W-:-:S02]  /*c1640*/  IMAD.MOV.U32 R33, RZ, RZ, R45 ;  /* 0x000000ffff217224 */ /* 0x002fc400078e002d */
[----:B------:R-:W4:Y:S01]  /*c1650*/  LDL.LU R45, [R1+0x2c30] ;  /* 0x002c3000012d7983 */ /* 0x000f220000300800 */
[----:B------:R-:W-:Y:S02]  /*c1660*/  IMAD.MOV.U32 R32, RZ, RZ, R44 ;  /* 0x000000ffff207224 */ /* 0x000fe400078e002c */
[----:B------:R-:W4:Y:S02]  /*c1670*/  LDL.LU R44, [R1+0x2c1c] ;  /* 0x002c1c00012c7983 */ /* 0x000f240000300800 */
[----:B------:R-:W4:Y:S01]  /*c1680*/  LDL.LU R41, [R1+0x2c28] ;  /* 0x002c280001297983 */ /* 0x000f220000300800 */
[----:B------:R-:W4:Y:S01]  /*c1690*/  LDL.LU R37, [R1+0x2c14] ;  /* 0x002c140001257983 */ /* 0x000f220000300800 */
[----:B------:R-:W4:Y:S01]  /*c16a0*/  LDL.LU R36, [R1+0x2c20] ;  /* 0x002c200001247983 */ /* 0x000f220000300800 */
[C---:B------:R-:W-:Y:S02]  /*c16b0*/  ISETP.GT.AND P3, PT, R3.reuse, 0x1f, PT ;  /* 0x0000001f0300780c */ /* 0x040fe40003f64270 */
[----:B------:R1:W-:Y:S01]  /*c16c0*/  LDGSTS.E [R48+0x9e00], [R32.64], P4 ;  /* 0x09e0000020307fae */ /* 0x0003e2000a121844 */
[----:B------:R-:W-:Y:S01]  /*c16d0*/  ISETP.GT.AND P5, PT, R3, 0x23, PT ;  /* 0x000000230300780c */ /* 0x000fe20003fa4270 */
[----:B------:R-:W-:Y:S01]  /*c16e0*/  HMMA.1688.F32.TF32 R156, R184, R28, R156 ;  /* 0x0000001cb89c723c */ /* 0x000fe2000008109c */
[----:B-1----:R-:W-:-:S02]  /*c16f0*/  SEL R33, RZ, 0x4, !P3 ;  /* 0x00000004ff217807 */ /* 0x002fc40005800000 */
[----:B------:R-:W-:-:S05]  /*c1700*/  SEL R32, RZ, 0x4, !P5 ;  /* 0x00000004ff207807 */ /* 0x000fca0006800000 */
[----:B------:R-:W-:Y:S01]  /*c1710*/  HMMA.1688.F32.TF32 R152, R184, R24, R152 ;  /* 0x00000018b898723c */ /* 0x000fe20000081098 */
[----:B------:R-:W-:Y:S02]  /*c1720*/  SEL R32, R32, RZ, !P0 ;  /* 0x000000ff20207207 */ /* 0x000fe40004000000 */
[----:B------:R-:W-:Y:S02]  /*c1730*/  SEL R33, R33, RZ, !P0 ;  /* 0x000000ff21217207 */ /* 0x000fe40004000000 */
[----:B---3--:R-:W-:-:S04]  /*c1740*/  IADD3 R68, P3, R68, R252, RZ ;  /* 0x000000fc44447210 */ /* 0x008fc80007f7e0ff */
[----:B------:R-:W-:Y:S02]  /*c1750*/  MOV R28, R68 ;  /* 0x00000044001c7202 */ /* 0x000fe40000000f00 */
[-C--:B--2---:R-:W-:Y:S02]  /*c1760*/  IADD3 R64, P4, R64, R252.reuse, RZ ;  /* 0x000000fc40407210 */ /* 0x084fe40007f9e0ff */
[----:B-----5:R-:W-:Y:S02]  /*c1770*/  IADD3 R60, P5, R60, R252, RZ ;  /* 0x000000fc3c3c7210 */ /* 0x020fe40007fbe0ff */
[----:B------:R-:W-:-:S05]  /*c1780*/  IADD3.X R69, R69, R0, RZ, P3, !PT ;  /* 0x0000000045457210 */ /* 0x000fca0001ffe4ff */
[----:B------:R-:W-:Y:S02]  /*c1790*/  IMAD.MOV.U32 R29, RZ, RZ, R69 ;  /* 0x000000ffff1d7224 */ /* 0x000fe400078e0045 */
[----:B----4-:R-:W-:-:S03]  /*c17a0*/  IMAD.X R65, R65, 0x1, R0, P4 ;  /* 0x0000000141417824 */ /* 0x010fc600020e0600 */
[----:B------:R1:W-:Y:S01]  /*c17b0*/  LDGSTS.E [R48+0xb800], [R28.64], P1 ;  /* 0x0b8000001c307fae */ /* 0x0003e20008921844 */
[----:B------:R-:W-:Y:S01]  /*c17c0*/  IMAD.X R61, R61, 0x1, R0, P5 ;  /* 0x000000013d3d7824 */ /* 0x000fe200028e0600 */
[----:B-1----:R-:W-:Y:S01]  /*c17d0*/  MOV R28, R64 ;  /* 0x00000040001c7202 */ /* 0x002fe20000000f00 */
[----:B------:R-:W-:Y:S01]  /*c17e0*/  IMAD.MOV.U32 R29, RZ, RZ, R65 ;  /* 0x000000ffff1d7224 */ /* 0x000fe200078e0041 */
[----:B------:R-:W-:-:S04]  /*c17f0*/  IADD3 R49, P5, R49, R252, RZ ;  /* 0x000000fc31317210 */ /* 0x000fc80007fbe0ff */
[----:B------:R1:W-:Y:S04]  /*c1800*/  LDGSTS.E [R48+0xba00], [R28.64], P1 ;  /* 0x0ba000001c307fae */ /* 0x0003e80008921844 */
[----:B------:R-:W-:Y:S01]  /*c1810*/  STL [R1+0x2cb8], R68 ;  /* 0x002cb84401007387 */ /* 0x000fe20000100800 */
[----:B------:R-:W-:Y:S02]  /*c1820*/  STL [R1+0x2cb0], R64 ;  /* 0x002cb04001007387 */ /* 0x000fe40000100800 */
[----:B------:R2:W-:Y:S02]  /*c1830*/  STL [R1+0x2ca8], R60 ;  /* 0x002ca83c01007387 */ /* 0x0005e40000100800 */
[----:B-1----:R-:W-:Y:S01]  /*c1840*/  IMAD.MOV.U32 R28, RZ, RZ, R60 ;  /* 0x000000ffff1c7224 */ /* 0x002fe200078e003c */
[----:B------:R-:W-:Y:S01]  /*c1850*/  MOV R29, R61 ;  /* 0x0000003d001d7202 */ /* 0x000fe20000000f00 */
[----:B------:R-:W-:-:S04]  /*c1860*/  IMAD.X R53, R53, 0x1, R0, P5 ;  /* 0x0000000135357824 */ /* 0x000fc800028e0600 */
[----:B------:R1:W-:Y:S04]  /*c1870*/  LDGSTS.E [R48+0xbc00], [R28.64], P1 ;  /* 0x0bc000001c307fae */ /* 0x0003e80008921844 */
[----:B------:R-:W-:Y:S01]  /*c1880*/  STL [R1+0x2cac], R69 ;  /* 0x002cac4501007387 */ /* 0x000fe20000100800 */
[----:B------:R-:W-:Y:S01]  /*c1890*/  STL [R1+0x2ca4], R65 ;  /* 0x002ca44101007387 */ /* 0x000fe20000100800 */
[-C--:B------:R-:W-:Y:S01]  /*c18a0*/  IADD3 R40, P5, R40, R252.reuse, RZ ;  /* 0x000000fc28287210 */ /* 0x080fe20007fbe0ff */
[----:B------:R-:W-:Y:S01]  /*c18b0*/  STL [R1+0x2c9c], R61 ;  /* 0x002c9c3d01007387 */ /* 0x000fe20000100800 */
[----:B------:R-:W-:Y:S01]  /*c18c0*/  STL [R1+0x2ca0], R49 ;  /* 0x002ca03101007387 */ /* 0x000fe20000100800 */
[----:B-1----:R-:W-:Y:S02]  /*c18d0*/  IMAD.MOV.U32 R28, RZ, RZ, R49 ;  /* 0x000000ffff1c7224 */ /* 0x002fe400078e0031 */
[----:B------:R-:W-:Y:S01]  /*c18e0*/  IMAD.MOV.U32 R29, RZ, RZ, R53 ;  /* 0x000000ffff1d7224 */ /* 0x000fe200078e0035 */
[----:B------:R1:W-:Y:S01]  /*c18f0*/  STL [R1+0x2c94], R53 ;  /* 0x002c943501007387 */ /* 0x0003e20000100800 */
[----:B--2---:R-:W2:Y:S03]  /*c1900*/  LDL.LU R60, [R1+0x2bb8] ;  /* 0x002bb800013c7983 */ /* 0x004ea60000300800 */
[----:B------:R3:W-:Y:S01]  /*c1910*/  LDGSTS.E [R48+0xbe00], [R28.64], P1 ;  /* 0x0be000001c307fae */ /* 0x0007e20008921844 */
[----:B------:R-:W-:-:S02]  /*c1920*/  IADD3 R45, P1, R45, R252, RZ ;  /* 0x000000fc2d2d7210 */ /* 0x000fc40007f3e0ff */
[----:B------:R-:W-:Y:S01]  /*c1930*/  IADD3.X R57, R57, R0, RZ, P5, !PT ;  /* 0x0000000039397210 */ /* 0x000fe20002ffe4ff */
[-C--:B------:R-:W-:Y:S01]  /*c1940*/  IADD3 R41, P5, R41, R252.reuse, RZ ;  /* 0x000000fc29297210 */ /* 0x080fe20007fbe0ff */
[----:B-1----:R-:W4:Y:S01]  /*c1950*/  LDL.LU R53, [R1+0x2bb0] ;  /* 0x002bb00001357983 */ /* 0x002f220000300800 */
        /* <DEDUP_REMOVED lines=14> */
[----:B-1----:R-:W5:Y:S01]  /*c1a40*/  LDL.LU R40, [R1+0x2ba0] ;  /* 0x002ba00001287983 */ /* 0x002f620000300800 */
[----:B------:R-:W5:Y:S04]  /*c1a50*/  LDL.LU R57, [R1+0x2ba4] ;  /* 0x002ba40001397983 */ /* 0x000f680000300800 */
[----:B------:R1:W-:Y:S01]  /*c1a60*/  LDGSTS.E [R48+0xd800], [R24.64], P2 ;  /* 0x0d80000018307fae */ /* 0x0003e20009121844 */
[----:B------:R-:W-:Y:S01]  /*c1a70*/  IMAD.X R37, R37, 0x1, R0, P1 ;  /* 0x0000000125257824 */ /* 0x000fe200008e0600 */
[----:B-1----:R-:W-:Y:S01]  /*c1a80*/  MOV R25, R52 ;  /* 0x0000003400197202 */ /* 0x002fe20000000f00 */
[----:B------:R-:W-:Y:S01]  /*c1a90*/  IMAD.MOV.U32 R24, RZ, RZ, R45 ;  /* 0x000000ffff187224 */ /* 0x000fe200078e002d */
[----:B---3--:R-:W3:Y:S04]  /*c1aa0*/  LDL.LU R52, [R1+0x2b9c] ;  /* 0x002b9c0001347983 */ /* 0x008ee80000300800 */
[----:B------:R1:W-:Y:S01]  /*c1ab0*/  LDGSTS.E [R48+0xda00], [R24.64], P2 ;  /* 0x0da0000018307fae */ /* 0x0003e20009121844 */
[----:B------:R-:W-:-:S02]  /*c1ac0*/  ISETP.NE.U32.AND P4, PT, R32, RZ, PT ;  /* 0x000000ff2000720c */ /* 0x000fc40003f85070 */
[----:B-1----:R-:W-:Y:S02]  /*c1ad0*/  MOV R25, R44 ;  /* 0x0000002c00197202 */ /* 0x002fe40000000f00 */
[----:B------:R-:W3:Y:S01]  /*c1ae0*/  LDL.LU R44, [R1+0x2b94] ;  /* 0x002b9400012c7983 */ /* 0x000ee20000300800 */
[----:B------:R-:W-:Y:S02]  /*c1af0*/  IMAD.MOV.U32 R24, RZ, RZ, R41 ;  /* 0x000000ffff187224 */ /* 0x000fe400078e0029 */
[----:B------:R-:W3:Y:S02]  /*c1b00*/  LDL.LU R32, [R1+0x2b38] ;  /* 0x002b380001207983 */ /* 0x000ee40000300800 */
[----:B------:R1:W-:Y:S01]  /*c1b10*/  STL [R1+0x2c14], R37 ;  /* 0x002c142501007387 */ /* 0x0003e20000100800 */
[----:B------:R-:W3:Y:S04]  /*c1b20*/  LDL.LU R45, [R1+0x2b2c] ;  /* 0x002b2c00012d7983 */ /* 0x000ee80000300800 */
[----:B------:R1:W-:Y:S01]  /*c1b30*/  LDGSTS.E [R48+0xdc00], [R24.64], P2 ;  /* 0x0dc0000018307fae */ /* 0x0003e20009121844 */
[----:B------:R-:W3:Y:S01]  /*c1b40*/  LDL.LU R41, [R1+0x2b24] ;  /* 0x002b240001297983 */ /* 0x000ee20000300800 */
[----:B------:R-:W-:Y:S01]  /*c1b50*/  ISETP.NE.U32.AND P3, PT, R33, RZ, PT ;  /* 0x000000ff2100720c */ /* 0x000fe20003f65070 */
[----:B-1----:R-:W-:-:S02]  /*c1b60*/  IMAD.MOV.U32 R25, RZ, RZ, R37 ;  /* 0x000000ffff197224 */ /* 0x002fc400078e0025 */
[----:B------:R-:W3:Y:S01]  /*c1b70*/  LDL.LU R37, [R1+0x2b30] ;  /* 0x002b300001257983 */ /* 0x000ee20000300800 */
[----:B------:R-:W-:Y:S02]  /*c1b80*/  IMAD.MOV.U32 R24, RZ, RZ, R36 ;  /* 0x000000ffff187224 */ /* 0x000fe400078e0024 */
[----:B------:R-:W3:Y:S02]  /*c1b90*/  LDL.LU R36, [R1+0x2b1c] ;  /* 0x002b1c0001247983 */ /* 0x000ee40000300800 */
[----:B------:R-:W3:Y:S01]  /*c1ba0*/  LDL.LU R28, [R1+0x2b28] ;  /* 0x002b2800011c7983 */ /* 0x000ee20000300800 */
[----:B------:R-:W3:Y:S01]  /*c1bb0*/  LDL.LU R33, [R1+0x2b14] ;  /* 0x002b140001217983 */ /* 0x000ee20000300800 */
[----:B------:R-:W3:Y:S01]  /*c1bc0*/  LDL.LU R29, [R1+0x2b20] ;  /* 0x002b2000011d7983 */ /* 0x000ee20000300800 */
        /* <DEDUP_REMOVED lines=9> */
[----:B--2---:R-:W-:-:S04]  /*c1c60*/  IADD3 R60, P1, R60, R252, RZ ;  /* 0x000000fc3c3c7210 */ /* 0x004fc80007f3e0ff */
[----:B------:R-:W-:Y:S02]  /*c1c70*/  MOV R20, R60 ;  /* 0x0000003c00147202 */ /* 0x000fe40000000f00 */
[-C--:B----4-:R-:W-:Y:S02]  /*c1c80*/  IADD3 R53, P2, R53, R252.reuse, RZ ;  /* 0x000000fc35357210 */ /* 0x090fe40007f5e0ff */
[----:B-----5:R-:W-:Y:S02]  /*c1c90*/  IADD3 R49, P5, R49, R252, RZ ;  /* 0x000000fc31317210 */ /* 0x020fe40007fbe0ff */
[----:B------:R-:W-:-:S05]  /*c1ca0*/  IADD3.X R61, R61, R0, RZ, P1, !PT ;  /* 0x000000003d3d7210 */ /* 0x000fca0000ffe4ff */
[----:B------:R-:W-:Y:S02]  /*c1cb0*/  IMAD.MOV.U32 R21, RZ, RZ, R61 ;  /* 0x000000ffff157224 */ /* 0x000fe400078e003d */
[----:B------:R-:W-:-:S03]  /*c1cc0*/  IMAD.X R57, R57, 0x1, R0, P2 ;  /* 0x0000000139397824 */ /* 0x000fc600010e0600 */
[----:B------:R1:W-:Y:S01]  /*c1cd0*/  LDGSTS.E [R48+0xf800], [R20.64], P3 ;  /* 0x0f80000014307fae */ /* 0x0003e20009921844 */
[----:B---3--:R-:W-:Y:S01]  /*c1ce0*/  IMAD.X R52, R52, 0x1, R0, P5 ;  /* 0x0000000134347824 */ /* 0x008fe200028e0600 */
        /* <DEDUP_REMOVED lines=46> */
[----:B------:R1:W-:Y:S02]  /*c1fd0*/  LDGSTS.E [R48+0x11a00], [R16.64], P4 ;  /* 0x11a0000010307fae */ /* 0x0003e4000a121844 */
[----:B-1----:R-:W-:-:S02]  /*c1fe0*/  MOV R17, R36 ;  /* 0x0000002400117202 */ /* 0x002fc40000000f00 */
[----:B------:R-:W3:Y:S01]  /*c1ff0*/  LDL.LU R36, [R1+0x2a94] ;  /* 0x002a940001247983 */ /* 0x000ee20000300800 */
[----:B------:R-:W-:Y:S02]  /*c2000*/  IMAD.MOV.U32 R16, RZ, RZ, R28 ;  /* 0x000000ffff107224 */ /* 0x000fe400078e001c */
[----:B------:R-:W3:Y:S02]  /*c2010*/  LDL.LU R28, [R1+0x2a38] ;  /* 0x002a3800011c7983 */ /* 0x000ee40000300800 */
[----:B------:R1:W-:Y:S01]  /*c2020*/  STL [R1+0x2b14], R33 ;  /* 0x002b142101007387 */ /* 0x0003e20000100800 */
[----:B------:R-:W3:Y:S04]  /*c2030*/  LDL.LU R37, [R1+0x2a2c] ;  /* 0x002a2c0001257983 */ /* 0x000ee80000300800 */
[----:B------:R1:W-:Y:S01]  /*c2040*/  LDGSTS.E [R48+0x11c00], [R16.64], P4 ;  /* 0x11c0000010307fae */ /* 0x0003e2000a121844 */
[----:B------:R-:W-:-:S02]  /*c2050*/  ISETP.NE.U32.AND P2, PT, R25, RZ, PT ;  /* 0x000000ff1900720c */ /* 0x000fc40003f45070 */
[----:B------:R-:W-:Y:S01]  /*c2060*/  ISETP.NE.U32.AND P1, PT, R24, RZ, PT ;  /* 0x000000ff1800720c */ /* 0x000fe20003f25070 */
[----:B-1----:R-:W-:Y:S02]  /*c2070*/  IMAD.MOV.U32 R17, RZ, RZ, R33 ;  /* 0x000000ffff117224 */ /* 0x002fe400078e0021 */
        /* <DEDUP_REMOVED lines=68> */
[----:B-1----:R-:W-:-:S02]  /*c24c0*/  MOV R9, R33 ;  /* 0x0000002100097202 */ /* 0x002fc40000000f00 */
[----:B---3--:R-:W3:Y:S01]  /*c24d0*/  LDL.LU R33, [R1+0x299c] ;  /* 0x00299c0001217983 */ /* 0x008ee20000300800 */
[----:B------:R-:W-:Y:S02]  /*c24e0*/  IMAD.MOV.U32 R8, RZ, RZ, R29 ;  /* 0x000000ffff087224 */ /* 0x000fe400078e001d */
[----:B------:R-:W3:Y:S03]  /*c24f0*/  LDL.LU R29, [R1+0x2974] ;  /* 0x00297400011d7983 */ /* 0x000ee60000300800 */
[----:B------:R1:W-:Y:S01]  /*c2500*/  LDGSTS.E [R48+0x15a00], [R8.64], P2 ;  /* 0x15a0000008307fae */ /* 0x0003e20009121844 */
[----:B------:R-:W-:Y:S02]  /*c2510*/  ISETP.NE.U32.AND P4, PT, R17, RZ, PT ;  /* 0x000000ff1100720c */ /* 0x000fe40003f85070 */
[----:B------:R-:W-:Y:S01]  /*c2520*/  ISETP.NE.U32.AND P3, PT, R16, RZ, PT ;  /* 0x000000ff1000720c */ /* 0x000fe20003f65070 */
[----:B-1----:R-:W-:Y:S01]  /*c2530*/  IMAD.MOV.U32 R8, RZ, RZ, R24 ;  /* 0x000000ffff087224 */ /* 0x002fe200078e0018 */
[----:B------:R-:W-:Y:S01]  /*c2540*/  MOV R9, R25 ;  /* 0x0000001900097202 */ /* 0x000fe20000000f00 */
[----:B------:R-:W3:Y:S01]  /*c2550*/  LDL.LU R24, [R1+0x2938] ;  /* 0x0029380001187983 */ /* 0x000ee20000300800 */
[----:B------:R1:W-:Y:S02]  /*c2560*/  STL [R1+0x2a14], R21 ;  /* 0x002a141501007387 */ /* 0x0003e40000100800 */
[----:B------:R-:W3:Y:S01]  /*c2570*/  LDL.LU R25, [R1+0x292c] ;  /* 0x00292c0001197983 */ /* 0x000ee20000300800 */
[----:B------:R1:W-:Y:S02]  /*c2580*/  LDGSTS.E [R48+0x15c00], [R8.64], P2 ;  /* 0x15c0000008307fae */ /* 0x0003e40009121844 */
[----:B-1----:R-:W-:-:S02]  /*c2590*/  IMAD.MOV.U32 R9, RZ, RZ, R21 ;  /* 0x000000ffff097224 */ /* 0x002fc400078e0015 */
[----:B------:R-:W-:Y:S01]  /*c25a0*/  IMAD.MOV.U32 R8, RZ, RZ, R20 ;  /* 0x000000ffff087224 */ /* 0x000fe200078e0014 */
[----:B------:R-:W3:Y:S01]  /*c25b0*/  LDL.LU R21, [R1+0x2924] ;  /* 0x0029240001157983 */ /* 0x000ee20000300800 */
[----:B------:R-:W3:Y:S02]  /*c25c0*/  LDL.LU R20, [R1+0x2930] ;  /* 0x0029300001147983 */ /* 0x000ee40000300800 */
        /* <DEDUP_REMOVED lines=19> */
[----:B------:R1:W-:Y:S04]  /*c2700*/  LDGSTS.E [R48+0x17800], [R4.64], P3 ;  /* 0x1780000004307fae */ /* 0x0003e80009921844 */
[----:B------:R-:W-:Y:S01]  /*c2710*/  STL [R1+0x29b8], R40 ;  /* 0x0029b82801007387 */ /* 0x000fe20000100800 */
[----:B---3--:R-:W-:Y:S01]  /*c2720*/  IMAD.X R33, R33, 0x1, R0, P5 ;  /* 0x0000000121217824 */ /* 0x008fe200028e0600 */
[----:B-1----:R-:W-:Y:S01]  /*c2730*/  MOV R4, R36 ;  /* 0x0000002400047202 */ /* 0x002fe20000000f00 */
[----:B------:R-:W-:Y:S01]  /*c2740*/  IMAD.MOV.U32 R5, RZ, RZ, R37 ;  /* 0x000000ffff057224 */ /* 0x000fe200078e0025 */
[----:B------:R-:W-:-:S04]  /*c2750*/  IADD3 R28, P5, R28, R252, RZ ;  /* 0x000000fc1c1c7210 */ /* 0x000fc80007fbe0ff */
[----:B------:R1:W-:Y:S01]  /*c2760*/  LDGSTS.E [R48+0x17a00], [R4.64], P3 ;  /* 0x17a0000004307fae */ /* 0x0003e20009921844 */
[----:B------:R-:W-:-:S03]  /*c2770*/  IMAD.X R29, R29, 0x1, R0, P5 ;  /* 0x000000011d1d7824 */ /* 0x000fc600028e0600 */
[----:B------:R2:W-:Y:S01]  /*c2780*/  STL [R1+0x29b0], R36 ;  /* 0x0029b02401007387 */ /* 0x0005e20000100800 */
[----:B------:R3:W-:Y:S02]  /*c2790*/  STL [R1+0x29a8], R32 ;  /* 0x0029a82001007387 */ /* 0x0007e40000100800 */
[----:B------:R-:W-:Y:S02]  /*c27a0*/  STL [R1+0x29ac], R41 ;  /* 0x0029ac2901007387 */ /* 0x000fe40000100800 */
[----:B-1----:R-:W-:Y:S01]  /*c27b0*/  IMAD.MOV.U32 R4, RZ, RZ, R32 ;  /* 0x000000ffff047224 */ /* 0x002fe200078e0020 */
[----:B------:R-:W-:Y:S01]  /*c27c0*/  MOV R5, R33 ;  /* 0x0000002100057202 */ /* 0x000fe20000000f00 */
[----:B------:R-:W-:Y:S04]  /*c27d0*/  STL [R1+0x29a4], R37 ;  /* 0x0029a42501007387 */ /* 0x000fe80000100800 */
[----:B------:R1:W-:Y:S01]  /*c27e0*/  LDGSTS.E [R48+0x17c00], [R4.64], P3 ;  /* 0x17c0000004307fae */ /* 0x0003e20009921844 */
[----:B------:R-:W-:Y:S01]  /*c27f0*/  IADD3 R24, P5, R24, R252, RZ ;  /* 0x000000fc18187210 */ /* 0x000fe20007fbe0ff */
[----:B------:R-:W-:Y:S02]  /*c2800*/  STL [R1+0x299c], R33 ;  /* 0x00299c2101007387 */ /* 0x000fe40000100800 */
[----:B------:R4:W-:Y:S01]  /*c2810*/  STL [R1+0x29a0], R28 ;  /* 0x0029a01c01007387 */ /* 0x0009e20000100800 */
[----:B------:R5:W-:Y:S01]  /*c2820*/  STL [R1+0x2974], R29 ;  /* 0x0029741d01007387 */ /* 0x000be20000100800 */
[----:B--2---:R-:W2:Y:S02]  /*c2830*/  LDL.LU R36, [R1+0x28b8] ;  /* 0x0028b80001247983 */ /* 0x004ea40000300800 */
[----:B-1----:R-:W-:-:S02]  /*c2840*/  IMAD.MOV.U32 R4, RZ, RZ, R28 ;  /* 0x000000ffff047224 */ /* 0x002fc400078e001c */
[----:B------:R-:W-:Y:S01]  /*c2850*/  IMAD.MOV.U32 R5, RZ, RZ, R29 ;  /* 0x000000ffff057224 */ /* 0x000fe200078e001d */
[----:B------:R-:W-:Y:S01]  /*c2860*/  IADD3.X R25, R25, R0, RZ, P5, !PT ;  /* 0x0000000019197210 */ /* 0x000fe20002ffe4ff */
[----:B---3--:R-:W3:Y:S04]  /*c2870*/  LDL.LU R32, [R1+0x28b0] ;  /* 0x0028b00001207983 */ /* 0x008ee80000300800 */
[----:B------:R1:W-:Y:S01]  /*c2880*/  LDGSTS.E [R48+0x17e00], [R4.64], P3 ;  /* 0x17e0000004307fae */ /* 0x0003e20009921844 */
[-C--:B------:R-:W-:Y:S01]  /*c2890*/  IADD3 R20, P3, R20, R252.reuse, RZ ;  /* 0x000000fc14147210 */ /* 0x080fe20007f7e0ff */
[----:B------:R1:W-:Y:S01]  /*c28a0*/  STL [R1+0x2938], R24 ;  /* 0x0029381801007387 */ /* 0x0003e20000100800 */
[----:B------:R-:W-:Y:S01]  /*c28b0*/  IADD3 R16, P5, R16, R252, RZ ;  /* 0x000000fc10107210 */ /* 0x000fe20007fbe0ff */
[----:B----4-:R-:W4:Y:S02]  /*c28c0*/  LDL.LU R28, [R1+0x28a8] ;  /* 0x0028a800011c7983 */ /* 0x010f240000300800 */
[----:B------:R-:W-:Y:S02]  /*c28d0*/  STL [R1+0x2930], R20 ;  /* 0x0029301401007387 */ /* 0x000fe40000100800 */
[----:B------:R-:W-:-:S02]  /*c28e0*/  IMAD.X R21, R21, 0x1, R0, P3 ;  /* 0x0000000115157824 */ /* 0x000fc400018e0600 */
[----:B------:R1:W-:Y:S01]  /*c28f0*/  STL [R1+0x292c], R25 ;  /* 0x00292c1901007387 */ /* 0x0003e20000100800 */
[----:B------:R-:W-:Y:S01]  /*c2900*/  STL.64 [R1+0x390], R64 ;  /* 0x0003904001007387 */ /* 0x000fe20000100a00 */
[----:B------:R-:W-:Y:S01]  /*c2910*/  IADD3 R12, P3, R12, R252, RZ ;  /* 0x000000fc0c0c7210 */ /* 0x000fe20007f7e0ff */
[----:B------:R-:W-:Y:S02]  /*c2920*/  STL.64 [R1+0x398], R66 ;  /* 0x0003984201007387 */ /* 0x000fe40000100a00 */
[--C-:B------:R-:W-:Y:S01]  /*c2930*/  IMAD.X R17, R17, 0x1, R0.reuse, P5 ;  /* 0x0000000111117824 */ /* 0x100fe200028e0600 */
[----:B------:R-:W-:Y:S01]  /*c2940*/  STL [R1+0x2928], R16 ;  /* 0x0029281001007387 */ /* 0x000fe20000100800 */
[----:B------:R1:W-:Y:S02]  /*c2950*/  STL [R1+0x2924], R21 ;  /* 0x0029241501007387 */ /* 0x0003e40000100800 */
[----:B------:R-:W4:Y:S02]  /*c2960*/  LDL.LU R37, [R1+0x28ac] ;  /* 0x0028ac0001257983 */ /* 0x000f240000300800 */
[----:B------:R-:W-:Y:S01]  /*c2970*/  STL [R1+0x2920], R12 ;  /* 0x0029200c01007387 */ /* 0x000fe20000100800 */
[----:B------:R1:W-:Y:S01]  /*c2980*/  STL [R1+0x291c], R17 ;  /* 0x00291c1101007387 */ /* 0x0003e20000100800 */
[----:B------:R-:W4:Y:S02]  /*c2990*/  LDL.LU R33, [R1+0x28a4] ;  /* 0x0028a40001217983 */ /* 0x000f240000300800 */
[----:B-----5:R-:W5:Y:S01]  /*c29a0*/  LDL.LU R29, [R1+0x289c] ;  /* 0x00289c00011d7983 */ /* 0x020f620000300800 */
[----:B-1----:R-:W-:Y:S01]  /*c29b0*/  MOV R4, R24 ;  /* 0x0000001800047202 */ /* 0x002fe20000000f00 */
[----:B------:R-:W-:Y:S01]  /*c29c0*/  IMAD.MOV.U32 R5, RZ, RZ, R25 ;  /* 0x000000ffff057224 */ /* 0x000fe200078e0019 */
[----:B------:R-:W5:Y:S01]  /*c29d0*/  LDL.LU R24, [R1+0x28a0] ;  /* 0x0028a00001187983 */ /* 0x000f620000300800 */
[----:B------:R-:W5:Y:S03]  /*c29e0*/  LDL.LU R25, [R1+0x2854] ;  /* 0x0028540001197983 */ /* 0x000f660000300800 */
[----:B------:R1:W-:Y:S01]  /*c29f0*/  LDGSTS.E [R48+0x19800], [R4.64], P4 ;  /* 0x1980000004307fae */ /* 0x0003e2000a121844 */
[----:B------:R-:W-:-:S02]  /*c2a00*/  IMAD.X R13, R13, 0x1, R0, P3 ;  /* 0x000000010d0d7824 */ /* 0x000fc400018e0600 */
[----:B-1----:R-:W-:Y:S01]  /*c2a10*/  IMAD.MOV.U32 R4, RZ, RZ, R20 ;  /* 0x000000ffff047224 */ /* 0x002fe200078e0014 */
[----:B------:R-:W-:Y:S01]  /*c2a20*/  MOV R5, R21 ;  /* 0x0000001500057202 */ /* 0x000fe20000000f00 */
[----:B------:R-:W5:Y:S01]  /*c2a30*/  LDL.LU R20, [R1+0x2838] ;  /* 0x0028380001147983 */ /* 0x000f620000300800 */
[----:B------:R1:W-:Y:S02]  /*c2a40*/  STL [R1+0x28d4], R13 ;  /* 0x0028d40d01007387 */ /* 0x0003e40000100800 */
[----:B------:R-:W5:Y:S01]  /*c2a50*/  LDL.LU R21, [R1+0x282c] ;  /* 0x00282c0001157983 */ /* 0x000f620000300800 */
[----:B------:R1:W-:Y:S01]  /*c2a60*/  LDGSTS.E [R48+0x19a00], [R4.64], P4 ;  /* 0x19a0000004307fae */ /* 0x0003e2000a121844 */
[----:B------:R-:W-:Y:S01]  /*c2a70*/  ISETP.NE.U32.AND P1, PT, R8, RZ, PT ;  /* 0x000000ff0800720c */ /* 0x000fe20003f25070 */
[----:B-1----:R-:W-:Y:S01]  /*c2a80*/  IMAD.MOV.U32 R4, RZ, RZ, R16 ;  /* 0x000000ffff047224 */ /* 0x002fe200078e0010 */
[----:B------:R-:W-:Y:S02]  /*c2a90*/  MOV R5, R17 ;  /* 0x0000001100057202 */ /* 0x000fe40000000f00 */
[----:B------:R-:W5:Y:S04]  /*c2aa0*/  LDL.LU R17, [R1+0x2824] ;  /* 0x0028240001117983 */ /* 0x000f680000300800 */
[----:B------:R1:W-:Y:S01]  /*c2ab0*/  LDGSTS.E [R48+0x19c00], [R4.64], P4 ;  /* 0x19c0000004307fae */ /* 0x0003e2000a121844 */
[----:B------:R-:W5:Y:S02]  /*c2ac0*/  LDL.LU R16, [R1+0x2830] ;  /* 0x0028300001107983 */ /* 0x000f640000300800 */
[----:B-1----:R-:W-:-:S02]  /*c2ad0*/  IMAD.MOV.U32 R5, RZ, RZ, R13 ;  /* 0x000000ffff057224 */ /* 0x002fc400078e000d */
[----:B------:R-:W-:Y:S01]  /*c2ae0*/  IMAD.MOV.U32 R4, RZ, RZ, R12 ;  /* 0x000000ffff047224 */ /* 0x000fe200078e000c */
[----:B------:R-:W5:Y:S01]  /*c2af0*/  LDL.LU R13, [R1+0x281c] ;  /* 0x00281c00010d7983 */ /* 0x000f620000300800 */
[----:B------:R-:W5:Y:S02]  /*c2b00*/  LDL.LU R12, [R1+0x2828] ;  /* 0x00282800010c7983 */ /* 0x000f640000300800 */
[----:B------:R-:W5:Y:S01]  /*c2b10*/  LDL.LU R8, [R1+0x2820] ;  /* 0x0028200001087983 */ /* 0x000f620000300800 */
[C---:B------:R-:W-:Y:S01]  /*c2b20*/  ISETP.GT.AND P3, PT, R3.reuse, 0x3f, PT ;  /* 0x0000003f0300780c */ /* 0x040fe20003f64270 */
[----:B------:R-:W-:Y:S01]  /*c2b30*/  HMMA.1688.F32.TF32 R60, R188, R62, R164 ;  /* 0x0000003ebc3c723c */ /* 0x000fe200000810a4 */
[----:B------:R-:W-:Y:S01]  /*c2b40*/  ISETP.GT.AND P5, PT, R3, 0x43, PT ;  /* 0x000000430300780c */ /* 0x000fe20003fa4270 */
[----:B------:R1:W-:Y:S01]  /*c2b50*/  LDGSTS.E [R48+0x19e00], [R4.64], P4 ;  /* 0x19e0000004307fae */ /* 0x0003e2000a121844 */
[----:B------:R-:W-:Y:S02]  /*c2b60*/  SEL R9, R9, RZ, !P0 ;  /* 0x000000ff09097207 */ /* 0x000fe40004000000 */
[----:B-1----:R-:W-:-:S02]  /*c2b70*/  SEL R4, RZ, 0x4, !P3 ;  /* 0x00000004ff047807 */ /* 0x002fc40005800000 */
[----:B------:R-:W-:Y:S02]  /*c2b80*/  SEL R5, RZ, 0x4, !P5 ;  /* 0x00000004ff057807 */ /* 0x000fe40006800000 */
[----:B------:R-:W-:Y:S02]  /*c2b90*/  SEL R4, R4, RZ, !P0 ;  /* 0x000000ff04047207 */ /* 0x000fe40004000000 */
[----:B------:R-:W-:Y:S02]  /*c2ba0*/  SEL R5, R5, RZ, !P0 ;  /* 0x000000ff05057207 */ /* 0x000fe40004000000 */
[----:B------:R-:W-:Y:S02]  /*c2bb0*/  ISETP.NE.U32.AND P2, PT, R9, RZ, PT ;  /* 0x000000ff0900720c */ /* 0x000fe40003f45070 */
[-C--:B--2---:R-:W-:Y:S02]  /*c2bc0*/  IADD3 R36, P3, R36, R252.reuse, RZ ;  /* 0x000000fc24247210 */ /* 0x084fe40007f7e0ff */
[----:B---3--:R-:W-:-:S03]  /*c2bd0*/  IADD3 R32, P4, R32, R252, RZ ;  /* 0x000000fc20207210 */ /* 0x008fc60007f9e0ff */
[----:B------:R-:W-:Y:S01]  /*c2be0*/  STL [R1+0x28b8], R36 ;  /* 0x0028b82401007387 */ /* 0x000fe20000100800 */
[----:B----4-:R-:W-:-:S03]  /*c2bf0*/  IADD3 R28, P5, R28, R252, RZ ;  /* 0x000000fc1c1c7210 */ /* 0x010fc60007fbe0ff */
[----:B------:R-:W-:Y:S04]  /*c2c00*/  STL [R1+0x28b0], R32 ;  /* 0x0028b02001007387 */ /* 0x000fe80000100800 */
[----:B------:R-:W-:Y:S01]  /*c2c10*/  STL [R1+0x28a8], R28 ;  /* 0x0028a81c01007387 */ /* 0x000fe20000100800 */
[----:B------:R-:W-:Y:S01]  /*c2c20*/  IADD3.X R37, R37, R0, RZ, P3, !PT ;  /* 0x0000000025257210 */ /* 0x000fe20001ffe4ff */
[----:B------:R-:W-:-:S04]  /*c2c30*/  IMAD.X R33, R33, 0x1, R0, P4 ;  /* 0x0000000121217824 */ /* 0x000fc800020e0600 */
[----:B------:R-:W-:Y:S01]  /*c2c40*/  STL [R1+0x28ac], R37 ;  /* 0x0028ac2501007387 */ /* 0x000fe20000100800 */
[----:B------:R-:W-:Y:S01]  /*c2c50*/  STL [R1+0x28a4], R33 ;  /* 0x0028a42101007387 */ /* 0x000fe20000100800 */
[----:B------:R-:W-:Y:S02]  /*c2c60*/  ISETP.NE.U32.AND P3, PT, R4, RZ, PT ;  /* 0x000000ff0400720c */ /* 0x000fe40003f65070 */
[----:B------:R-:W-:Y:S01]  /*c2c70*/  ISETP.NE.U32.AND P4, PT, R5, RZ, PT ;  /* 0x000000ff0500720c */ /* 0x000fe20003f85070 */
[----:B------:R-:W2:Y:S01]  /*c2c80*/  LDL.LU R9, [R1+0x27d4] ;  /* 0x0027d40001097983 */ /* 0x000ea20000300800 */
[----:B-----5:R-:W-:Y:S01]  /*c2c90*/  IMAD.X R29, R29, 0x1, R0, P5 ;  /* 0x000000011d1d7824 */ /* 0x020fe200028e0600 */
[----:B------:R-:W-:Y:S01]  /*c2ca0*/  MOV R4, R36 ;  /* 0x0000002400047202 */ /* 0x000fe20000000f00 */
[----:B------:R-:W-:-:S03]  /*c2cb0*/  IMAD.MOV.U32 R5, RZ, RZ, R37 ;  /* 0x000000ffff057224 */ /* 0x000fc600078e0025 */
[----:B------:R-:W-:Y:S04]  /*c2cc0*/  STL [R1+0x289c], R29 ;  /* 0x00289c1d01007387 */ /* 0x000fe80000100800 */
[----:B------:R1:W-:Y:S01]  /*c2cd0*/  LDGSTS.E [R48+0x1b800], [R4.64], P1 ;  /* 0x1b80000004307fae */ /* 0x0003e20008921844 */
[----:B------:R-:W-:Y:S02]  /*c2ce0*/  STL.64 [R1+0x360], R60 ;  /* 0x0003603c01007387 */ /* 0x000fe40000100a00 */
[----:B------:R3:W-:Y:S01]  /*c2cf0*/  STL.64 [R1+0x368], R62 ;  /* 0x0003683e01007387 */ /* 0x0007e20000100a00 */
[----:B------:R-:W-:Y:S02]  /*c2d00*/  IADD3 R24, P5, R24, R252, RZ ;  /* 0x000000fc18187210 */ /* 0x000fe40007fbe0ff */
[----:B-1----:R-:W-:Y:S01]  /*c2d10*/  MOV R4, R32 ;  /* 0x0000002000047202 */ /* 0x002fe20000000f00 */
[----:B------:R-:W-:Y:S01]  /*c2d20*/  IMAD.MOV.U32 R5, RZ, RZ, R33 ;  /* 0x000000ffff057224 */ /* 0x000fe200078e0021 */
[----:B---3--:R-:W-:Y:S01]  /*c2d30*/  HMMA.1688.F32.TF32 R60, R188, R58, R168 ;  /* 0x0000003abc3c723c */ /* 0x008fe200000810a8 */
[----:B------:R-:W-:-:S03]  /*c2d40*/  IMAD.X R25, R25, 0x1, R0, P5 ;  /* 0x0000000119197824 */ /* 0x000fc600028e0600 */
[----:B------:R1:W-:Y:S01]  /*c2d50*/  LDGSTS.E [R48+0x1ba00], [R4.64], P1 ;  /* 0x1ba0000004307fae */ /* 0x0003e20008921844 */
[----:B------:R-:W-:Y:S01]  /*c2d60*/  IADD3 R20, P5, R20, R252, RZ ;  /* 0x000000fc14147210 */ /* 0x000fe20007fbe0ff */
[----:B-1----:R-:W-:Y:S01]  /*c2d70*/  IMAD.MOV.U32 R4, RZ, RZ, R28 ;  /* 0x000000ffff047224 */ /* 0x002fe200078e001c */
[----:B------:R-:W-:-:S05]  /*c2d80*/  MOV R5, R29 ;  /* 0x0000001d00057202 */ /* 0x000fca0000000f00 */
[----:B------:R1:W-:Y:S04]  /*c2d90*/  LDGSTS.E [R48+0x1bc00], [R4.64], P1 ;  /* 0x1bc0000004307fae */ /* 0x0003e80008921844 */
[----:B------:R3:W-:Y:S01]  /*c2da0*/  STL [R1+0x28a0], R24 ;  /* 0x0028a01801007387 */ /* 0x0007e20000100800 */
[----:B------:R4:W-:Y:S02]  /*c2db0*/  STL [R1+0x2854], R25 ;  /* 0x0028541901007387 */ /* 0x0009e40000100800 */
[----:B------:R-:W5:Y:S01]  /*c2dc0*/  LDL.LU R36, [R1+0x27b8] ;  /* 0x0027b80001247983 */ /* 0x000f620000300800 */
[----:B------:R-:W-:Y:S01]  /*c2dd0*/  IADD3.X R21, R21, R0, RZ, P5, !PT ;  /* 0x0000000015157210 */ /* 0x000fe20002ffe4ff */
[----:B------:R-:W5:Y:S01]  /*c2de0*/  LDL.LU R32, [R1+0x27b0] ;  /* 0x0027b00001207983 */ /* 0x000f620000300800 */
[----:B-1----:R-:W-:-:S02]  /*c2df0*/  IMAD.MOV.U32 R4, RZ, RZ, R24 ;  /* 0x000000ffff047224 */ /* 0x002fc400078e0018 */
[----:B------:R-:W-:Y:S01]  /*c2e00*/  IMAD.MOV.U32 R5, RZ, RZ, R25 ;  /* 0x000000ffff057224 */ /* 0x000fe200078e0019 */
[----:B------:R1:W-:Y:S01]  /*c2e10*/  STL [R1+0x2838], R20 ;  /* 0x0028381401007387 */ /* 0x0003e20000100800 */
[-C--:B------:R-:W-:Y:S01]  /*c2e20*/  IADD3 R12, P5, R12, R252.reuse, RZ ;  /* 0x000000fc0c0c7210 */ /* 0x080fe20007fbe0ff */
[----:B------:R-:W5:Y:S02]  /*c2e30*/  LDL.LU R28, [R1+0x27a8] ;  /* 0x0027a800011c7983 */ /* 0x000f640000300800 */
[----:B------:R1:W-:Y:S01]  /*c2e40*/  LDGSTS.E [R48+0x1be00], [R4.64], P1 ;  /* 0x1be0000004307fae */ /* 0x0003e20008921844 */
[----:B------:R-:W-:Y:S01]  /*c2e50*/  IADD3 R16, P1, R16, R252, RZ ;  /* 0x000000fc10107210 */ /* 0x000fe20007f3e0ff */
[----:B------:R-:W-:-:S04]  /*c2e60*/  IMAD.X R13, R13, 0x1, R0, P5 ;  /* 0x000000010d0d7824 */ /* 0x000fc800028e0600 */
[----:B------:R-:W-:Y:S01]  /*c2e70*/  STL [R1+0x2830], R16 ;  /* 0x0028301001007387 */ /* 0x000fe20000100800 */
[----:B------:R-:W-:Y:S02]  /*c2e80*/  IMAD.X R17, R17, 0x1, R0, P1 ;  /* 0x0000000111117824 */ /* 0x000fe400008e0600 */
[----:B------:R1:W-:Y:S02]  /*c2e90*/  STL [R1+0x282c], R21 ;  /* 0x00282c1501007387 */ /* 0x0003e40000100800 */
[----:B------:R-:W-:Y:S01]  /*c2ea0*/  STL.64 [R1+0x2f0], R60 ;  /* 0x0002f03c01007387 */ /* 0x000fe20000100a00 */
[----:B------:R-:W-:Y:S01]  /*c2eb0*/  IADD3 R8, P1, R8, R252, RZ ;  /* 0x000000fc08087210 */ /* 0x000fe20007f3e0ff */
[----:B------:R-:W-:Y:S01]  /*c2ec0*/  STL.64 [R1+0x2f8], R62 ;  /* 0x0002f83e01007387 */ /* 0x000fe20000100a00 */
[----:B------:R-:W-:Y:S02]  /*c2ed0*/  STL [R1+0x2828], R12 ;  /* 0x0028280c01007387 */ /* 0x000fe40000100800 */
[----:B------:R2:W-:Y:S02]  /*c2ee0*/  STL [R1+0x2824], R17 ;  /* 0x0028241101007387 */ /* 0x0005e40000100800 */
[----:B------:R-:W5:Y:S01]  /*c2ef0*/  LDL.LU R37, [R1+0x27ac] ;  /* 0x0027ac0001257983 */ /* 0x000f620000300800 */
[----:B------:R-:W-:Y:S01]  /*c2f00*/  STL [R1+0x2820], R8 ;  /* 0x0028200801007387 */ /* 0x000fe20000100800 */
[----:B------:R2:W-:Y:S02]  /*c2f10*/  STL [R1+0x281c], R13 ;  /* 0x00281c0d01007387 */ /* 0x0005e40000100800 */
[----:B------:R-:W5:Y:S02]  /*c2f20*/  LDL.LU R33, [R1+0x27a4] ;  /* 0x0027a40001217983 */ /* 0x000f640000300800 */
[----:B------:R-:W5:Y:S01]  /*c2f30*/  LDL.LU R29, [R1+0x279c] ;  /* 0x00279c00011d7983 */ /* 0x000f620000300800 */
[----:B---3--:R-:W3:Y:S01]  /*c2f40*/  LDL.LU R24, [R1+0x27a0] ;  /* 0x0027a00001187983 */ /* 0x008ee20000300800 */
[----:B-1----:R-:W-:Y:S01]  /*c2f50*/  MOV R4, R20 ;  /* 0x0000001400047202 */ /* 0x002fe20000000f00 */
[----:B------:R-:W-:-:S02]  /*c2f60*/  IMAD.MOV.U32 R5, RZ, RZ, R21 ;  /* 0x000000ffff057224 */ /* 0x000fc400078e0015 */
[----:B----4-:R-:W4:Y:S01]  /*c2f70*/  LDL.LU R25, [R1+0x2754] ;  /* 0x0027540001197983 */ /* 0x010f220000300800 */
[----:B------:R-:W3:Y:S04]  /*c2f80*/  LDL.LU R20, [R1+0x2738] ;  /* 0x0027380001147983 */ /* 0x000ee80000300800 */
[----:B------:R1:W-:Y:S02]  /*c2f90*/  LDGSTS.E [R48+0x1d800], [R4.64], P2 ;  /* 0x1d80000004307fae */ /* 0x0003e40009121844 */
[----:B-1----:R-:W-:Y:S01]  /*c2fa0*/  IMAD.MOV.U32 R4, RZ, RZ, R16 ;  /* 0x000000ffff047224 */ /* 0x002fe200078e0010 */
[----:B------:R-:W-:-:S05]  /*c2fb0*/  MOV R5, R17 ;  /* 0x0000001100057202 */ /* 0x000fca0000000f00 */
[----:B------:R1:W-:Y:S02]  /*c2fc0*/  LDGSTS.E [R48+0x1da00], [R4.64], P2 ;  /* 0x1da0000004307fae */ /* 0x0003e40009121844 */
[----:B-1----:R-:W-:Y:S01]  /*c2fd0*/  IMAD.MOV.U32 R4, RZ, RZ, R12 ;  /* 0x000000ffff047224 */ /* 0x002fe200078e000c */
[----:B------:R-:W-:-:S05]  /*c2fe0*/  MOV R5, R13 ;  /* 0x0000000d00057202 */ /* 0x000fca0000000f00 */
[----:B------:R1:W-:Y:S02]  /*c2ff0*/  LDGSTS.E [R48+0x1dc00], [R4.64], P2 ;  /* 0x1dc0000004307fae */ /* 0x0003e40009121844 */
[----:B-1----:R-:W-:Y:S01]  /*c3000*/  IMAD.MOV.U32 R4, RZ, RZ, R8 ;  /* 0x000000ffff047224 */ /* 0x002fe200078e0008 */
[----:B------:R-:W-:Y:S01]  /*c3010*/  ISETP.GT.AND P5, PT, R3, 0x4b, PT ;  /* 0x0000004b0300780c */ /* 0x000fe20003fa4270 */
[----:B--2---:R-:W-:-:S05]  /*c3020*/  IMAD.X R9, R9, 0x1, R0, P1 ;  /* 0x0000000109097824 */ /* 0x004fca00008e0600 */
[----:B------:R1:W-:Y:S01]  /*c3030*/  STL [R1+0x27d4], R9 ;  /* 0x0027d40901007387 */ /* 0x0003e20000100800 */
[----:B------:R-:W2:Y:S02]  /*c3040*/  LDL.LU R21, [R1+0x272c] ;  /* 0x00272c0001157983 */ /* 0x000ea40000300800 */
[----:B------:R-:W2:Y:S02]  /*c3050*/  LDL.LU R17, [R1+0x2724] ;  /* 0x0027240001117983 */ /* 0x000ea40000300800 */
[----:B------:R-:W2:Y:S01]  /*c3060*/  LDL.LU R16, [R1+0x2730] ;  /* 0x0027300001107983 */ /* 0x000ea20000300800 */
[----:B------:R-:W2:Y:S01]  /*c3070*/  LDL.LU R13, [R1+0x271c] ;  /* 0x00271c00010d7983 */ /* 0x000ea20000300800 */
[----:B------:R-:W2:Y:S02]  /*c3080*/  LDL.LU R12, [R1+0x2728] ;  /* 0x00272800010c7983 */ /* 0x000ea40000300800 */
[----:B------:R-:W2:Y:S02]  /*c3090*/  LDL.LU R8, [R1+0x2720] ;  /* 0x0027200001087983 */ /* 0x000ea40000300800 */
[----:B------:R-:W-:Y:S01]  /*c30a0*/  IMAD.MOV.U32 R5, RZ, RZ, R9 ;  /* 0x000000ffff057224 */ /* 0x000fe200078e0009 */
[----:B------:R-:W-:-:S04]  /*c30b0*/  ISETP.GT.AND P1, PT, R3, 0x47, PT ;  /* 0x000000470300780c */ /* 0x000fc80003f24270 */
[----:B------:R1:W-:Y:S02]  /*c30c0*/  LDGSTS.E [R48+0x1de00], [R4.64], P2 ;  /* 0x1de0000004307fae */ /* 0x0003e40009121844 */
[----:B-1----:R-:W-:Y:S02]  /*c30d0*/  SEL R4, RZ, 0x4, !P1 ;  /* 0x00000004ff047807 */ /* 0x002fe40004800000 */
[----:B------:R-:W-:Y:S02]  /*c30e0*/  SEL R5, RZ, 0x4, !P5 ;  /* 0x00000004ff057807 */ /* 0x000fe40006800000 */
[-C--:B-----5:R-:W-:Y:S02]  /*c30f0*/  IADD3 R36, P1, R36, R252.reuse, RZ ;  /* 0x000000fc24247210 */ /* 0x0a0fe40007f3e0ff */
[----:B------:R-:W-:-:S03]  /*c3100*/  IADD3 R32, P2, R32, R252, RZ ;  /* 0x000000fc20207210 */ /* 0x000fc60007f5e0ff */
[----:B------:R-:W-:Y:S02]  /*c3110*/  STL [R1+0x27b8], R36 ;  /* 0x0027b82401007387 */ /* 0x000fe40000100800 */
[----:B------:R-:W-:Y:S01]  /*c3120*/  STL [R1+0x27b0], R32 ;  /* 0x0027b02001007387 */ /* 0x000fe20000100800 */
[----:B------:R-:W-:-:S05]  /*c3130*/  IADD3 R28, P5, R28, R252, RZ ;  /* 0x000000fc1c1c7210 */ /* 0x000fca0007fbe0ff */
[----:B------:R-:W-:Y:S01]  /*c3140*/  STL [R1+0x27a8], R28 ;  /* 0x0027a81c01007387 */ /* 0x000fe20000100800 */
[----:B------:R-:W-:Y:S01]  /*c3150*/  IADD3.X R37, R37, R0, RZ, P1, !PT ;  /* 0x0000000025257210 */ /* 0x000fe20000ffe4ff */
[----:B------:R-:W-:-:S04]  /*c3160*/  IMAD.X R33, R33, 0x1, R0, P2 ;  /* 0x0000000121217824 */ /* 0x000fc800010e0600 */
[----:B------:R-:W-:Y:S01]  /*c3170*/  STL [R1+0x27ac], R37 ;  /* 0x0027ac2501007387 */ /* 0x000fe20000100800 */
[----:B------:R-:W-:Y:S02]  /*c3180*/  STL [R1+0x27a4], R33 ;  /* 0x0027a42101007387 */ /* 0x000fe40000100800 */
[----:B------:R-:W2:Y:S01]  /*c3190*/  LDL.LU R9, [R1+0x26b4] ;  /* 0x0026b40001097983 */ /* 0x000ea20000300800 */
[----:B------:R-:W-:Y:S01]  /*c31a0*/  HMMA.1688.F32.TF32 R52, R188, R54, R192 ;  /* 0x00000036bc34723c */ /* 0x000fe200000810c0 */
[----:B------:R-:W-:Y:S02]  /*c31b0*/  SEL R4, R4, RZ, !P0 ;  /* 0x000000ff04047207 */ /* 0x000fe40004000000 */
[----:B------:R-:W-:Y:S01]  /*c31c0*/  SEL R5, R5, RZ, !P0 ;  /* 0x000000ff05057207 */ /* 0x000fe20004000000 */
[----:B------:R-:W-:Y:S01]  /*c31d0*/  IMAD.X R29, R29, 0x1, R0, P5 ;  /* 0x000000011d1d7824 */ /* 0x000fe200028e0600 */
[----:B------:R-:W-:Y:S02]  /*c31e0*/  ISETP.NE.U32.AND P1, PT, R4, RZ, PT ;  /* 0x000000ff0400720c */ /* 0x000fe40003f25070 */
[----:B------:R-:W-:Y:S01]  /*c31f0*/  ISETP.NE.U32.AND P2, PT, R5, RZ, PT ;  /* 0x000000ff0500720c */ /* 0x000fe20003f45070 */
[----:B------:R-:W-:-:S02]  /*c3200*/  MOV R4, R36 ;  /* 0x0000002400047202 */ /* 0x000fc40000000f00 */
[----:B------:R-:W-:Y:S01]  /*c3210*/  IMAD.MOV.U32 R5, RZ, RZ, R37 ;  /* 0x000000ffff057224 */ /* 0x000fe200078e0025 */
[----:B------:R-:W-:Y:S04]  /*c3220*/  STL [R1+0x279c], R29 ;  /* 0x00279c1d01007387 */ /* 0x000fe80000100800 */
[----:B------:R1:W-:Y:S01]  /*c3230*/  LDGSTS.E [R48+0x1f800], [R4.64], P3 ;  /* 0x1f80000004307fae */ /* 0x0003e20009921844 */
[----:B---3--:R-:W-:-:S07]  /*c3240*/  IADD3 R24, P5, R24, R252, RZ ;  /* 0x000000fc18187210 */ /* 0x008fce0007fbe0ff */
[----:B------:R-:W-:Y:S01]  /*c3250*/  STL.64 [R1+0x2d0], R52 ;  /* 0x0002d03401007387 */ /* 0x000fe20000100a00 */
[----:B------:R3:W-:Y:S01]  /*c3260*/  STL.64 [R1+0x2d8], R54 ;  /* 0x0002d83601007387 */ /* 0x0007e20000100a00 */
[----:B-1----:R-:W-:Y:S01]  /*c3270*/  MOV R4, R32 ;  /* 0x0000002000047202 */ /* 0x002fe20000000f00 */
[----:B------:R-:W-:Y:S02]  /*c3280*/  IMAD.MOV.U32 R5, RZ, RZ, R33 ;  /* 0x000000ffff057224 */ /* 0x000fe400078e0021 */
[----:B----4-:R-:W-:-:S03]  /*c3290*/  IMAD.X R25, R25, 0x1, R0, P5 ;  /* 0x0000000119197824 */ /* 0x010fc600028e0600 */
[----:B------:R1:W-:Y:S01]  /*c32a0*/  LDGSTS.E [R48+0x1fa00], [R4.64], P3 ;  /* 0x1fa0000004307fae */ /* 0x0003e20009921844 */
[----:B---3--:R-:W-:Y:S01]  /*c32b0*/  HMMA.1688.F32.TF32 R52, R188, R50, R196 ;  /* 0x00000032bc34723c */ /* 0x008fe200000810c4 */
[----:B-1----:R-:W-:Y:S01]  /*c32c0*/  IMAD.MOV.U32 R4, RZ, RZ, R28 ;  /* 0x000000ffff047224 */ /* 0x002fe200078e001c */
[----:B------:R-:W-:Y:S02]  /*c32d0*/  MOV R5, R29 ;  /* 0x0000001d00057202 */ /* 0x000fe40000000f00 */
[----:B------:R-:W-:-:S03]  /*c32e0*/  IADD3 R20, P5, R20, R252, RZ ;  /* 0x000000fc14147210 */ /* 0x000fc60007fbe0ff */
[----:B------:R1:W-:Y:S04]  /*c32f0*/  LDGSTS.E [R48+0x1fc00], [R4.64], P3 ;  /* 0x1fc0000004307fae */ /* 0x0003e80009921844 */
[----:B------:R3:W-:Y:S01]  /*c3300*/  STL [R1+0x27a0], R24 ;  /* 0x0027a01801007387 */ /* 0x0007e20000100800 */
[----:B------:R4:W-:Y:S02]  /*c3310*/  STL [R1+0x2754], R25 ;  /* 0x0027541901007387 */ /* 0x0009e40000100800 */
[----:B------:R-:W2:Y:S02]  /*c3320*/  LDL.LU R36, [R1+0x2718] ;  /* 0x0027180001247983 */ /* 0x000ea40000300800 */
[----:B------:R-:W2:Y:S02]  /*c3330*/  LDL.LU R32, [R1+0x26b0] ;  /* 0x0026b00001207983 */ /* 0x000ea40000300800 */
[----:B-1----:R-:W-:-:S02]  /*c3340*/  IMAD.MOV.U32 R4, RZ, RZ, R24 ;  /* 0x000000ffff047224 */ /* 0x002fc400078e0018 */
[----:B------:R-:W-:Y:S01]  /*c3350*/  IMAD.MOV.U32 R5, RZ, RZ, R25 ;  /* 0x000000ffff057224 */ /* 0x000fe200078e0019 */
[----:B------:R1:W-:Y:S01]  /*c3360*/  STL [R1+0x2738], R20 ;  /* 0x0027381401007387 */ /* 0x0003e20000100800 */
[----:B------:R-:W2:Y:S03]  /*c3370*/  LDL.LU R28, [R1+0x26a8] ;  /* 0x0026a800011c7983 */ /* 0x000ea60000300800 */
[----:B------:R1:W-:Y:S02]  /*c3380*/  LDGSTS.E [R48+0x1fe00], [R4.64], P3 ;  /* 0x1fe0000004307fae */ /* 0x0003e40009921844 */
[----:B-1----:R-:W-:Y:S02]  /*c3390*/  MOV R4, R20 ;  /* 0x0000001400047202 */ /* 0x002fe40000000f00 */
[----:B--2---:R-:W-:Y:S02]  /*c33a0*/  IADD3.X R21, R21, R0, RZ, P5, !PT ;  /* 0x0000000015157210 */ /* 0x004fe40002ffe4ff */
[----:B------:R-:W-:-:S02]  /*c33b0*/  IADD3 R16, P3, R16, R252, RZ ;  /* 0x000000fc10107210 */ /* 0x000fc40007f7e0ff */
[----:B------:R-:W-:-:S03]  /*c33c0*/  IADD3 R12, P5, R12, R252, RZ ;  /* 0x000000fc0c0c7210 */ /* 0x000fc60007fbe0ff */
[----:B------:R-:W-:Y:S01]  /*c33d0*/  STL [R1+0x2730], R16 ;  /* 0x0027301001007387 */ /* 0x000fe20000100800 */
[--C-:B------:R-:W-:Y:S02]  /*c33e0*/  IMAD.X R17, R17, 0x1, R0.reuse, P3 ;  /* 0x0000000111117824 */ /* 0x100fe400018e0600 */
[----:B------:R1:W-:Y:S02]  /*c33f0*/  STL [R1+0x272c], R21 ;  /* 0x00272c1501007387 */ /* 0x0003e40000100800 */
[----:B------:R-:W-:Y:S01]  /*c3400*/  STL.64 [R1+0x1c0], R52 ;  /* 0x0001c03401007387 */ /* 0x000fe20000100a00 */
[----:B------:R-:W-:Y:S01]  /*c3410*/  IADD3 R8, P3, R8, R252, RZ ;  /* 0x000000fc08087210 */ /* 0x000fe20007f7e0ff */
[----:B------:R-:W-:Y:S01]  /*c3420*/  STL.64 [R1+0x1c8], R54 ;  /* 0x0001c83601007387 */ /* 0x000fe20000100a00 */
[----:B------:R-:W-:Y:S02]  /*c3430*/  IMAD.X R13, R13, 0x1, R0, P5 ;  /* 0x000000010d0d7824 */ /* 0x000fe400028e0600 */
[----:B------:R-:W-:Y:S02]  /*c3440*/  STL [R1+0x2728], R12 ;  /* 0x0027280c01007387 */ /* 0x000fe40000100800 */
[----:B------:R2:W-:Y:S01]  /*c3450*/  STL [R1+0x2724], R17 ;  /* 0x0027241101007387 */ /* 0x0005e20000100800 */
[----:B------:R-:W5:Y:S01]  /*c3460*/  LDL.LU R37, [R1+0x26ac] ;  /* 0x0026ac0001257983 */ /* 0x000f620000300800 */
[----:B------:R-:W-:Y:S02]  /*c3470*/  STL [R1+0x2720], R8 ;  /* 0x0027200801007387 */ /* 0x000fe40000100800 */
[----:B------:R1:W-:Y:S02]  /*c3480*/  STL [R1+0x271c], R13 ;  /* 0x00271c0d01007387 */ /* 0x0003e40000100800 */
[----:B------:R-:W5:Y:S01]  /*c3490*/  LDL.LU R33, [R1+0x26a4] ;  /* 0x0026a40001217983 */ /* 0x000f620000300800 */
[----:B------:R-:W5:Y:S01]  /*c34a0*/  LDL.LU R29, [R1+0x269c] ;  /* 0x00269c00011d7983 */ /* 0x000f620000300800 */
[----:B------:R-:W-:-:S02]  /*c34b0*/  IMAD.MOV.U32 R5, RZ, RZ, R21 ;  /* 0x000000ffff057224 */ /* 0x000fc400078e0015 */
[----:B---3--:R-:W3:Y:S02]  /*c34c0*/  LDL.LU R24, [R1+0x26a0] ;  /* 0x0026a00001187983 */ /* 0x008ee40000300800 */
        /* <DEDUP_REMOVED lines=8> */
[----:B------:R1:W-:Y:S01]  /*c3550*/  LDGSTS.E [R48+0x21c00], [R4.64], P4 ;  /* 0x21c0000004307fae */ /* 0x0003e2000a121844 */
[----:B--2---:R-:W-:-:S05]  /*c3560*/  IMAD.X R9, R9, 0x1, R0, P3 ;  /* 0x0000000109097824 */ /* 0x004fca00018e0600 */
[----:B------:R2:W-:Y:S01]  /*c3570*/  STL [R1+0x26b4], R9 ;  /* 0x0026b40901007387 */ /* 0x0005e20000100800 */
[----:B------:R-:W4:Y:S02]  /*c3580*/  LDL.LU R21, [R1+0x262c] ;  /* 0x00262c0001157983 */ /* 0x000f240000300800 */
[----:B------:R-:W4:Y:S02]  /*c3590*/  LDL.LU R17, [R1+0x2624] ;  /* 0x0026240001117983 */ /* 0x000f240000300800 */
[----:B------:R-:W4:Y:S02]  /*c35a0*/  LDL.LU R16, [R1+0x2630] ;  /* 0x0026300001107983 */ /* 0x000f240000300800 */
[----:B-1----:R-:W-:Y:S01]  /*c35b0*/  IMAD.MOV.U32 R4, RZ, RZ, R8 ;  /* 0x000000ffff047224 */ /* 0x002fe200078e0008 */
[----:B------:R-:W4:Y:S01]  /*c35c0*/  LDL.LU R13, [R1+0x261c] ;  /* 0x00261c00010d7983 */ /* 0x000f220000300800 */
[----:B------:R-:W4:Y:S02]  /*c35d0*/  LDL.LU R8, [R1+0x2628] ;  /* 0x0026280001087983 */ /* 0x000f240000300800 */
[----:B------:R-:W-:-:S02]  /*c35e0*/  IMAD.MOV.U32 R5, RZ, RZ, R9 ;  /* 0x000000ffff057224 */ /* 0x000fc400078e0009 */
[----:B--2---:R-:W2:Y:S01]  /*c35f0*/  LDL.LU R9, [R1+0x2620] ;  /* 0x0026200001097983 */ /* 0x004ea20000300800 */
[C---:B------:R-:W-:Y:S02]  /*c3600*/  ISETP.GT.AND P3, PT, R3.reuse, 0x4f, PT ;  /* 0x0000004f0300780c */ /* 0x040fe40003f64270 */
[----:B------:R-:W-:Y:S01]  /*c3610*/  ISETP.GT.AND P5, PT, R3, 0x53, PT ;  /* 0x000000530300780c */ /* 0x000fe20003fa4270 */
[----:B------:R1:W-:Y:S01]  /*c3620*/  LDGSTS.E [R48+0x21e00], [R4.64], P4 ;  /* 0x21e0000004307fae */ /* 0x0003e2000a121844 */
[----:B------:R-:W-:Y:S01]  /*c3630*/  HMMA.1688.F32.TF32 R44, R188, R46, R200 ;  /* 0x0000002ebc2c723c */ /* 0x000fe200000810c8 */
[----:B-1----:R-:W-:Y:S02]  /*c3640*/  SEL R4, RZ, 0x4, !P3 ;  /* 0x00000004ff047807 */ /* 0x002fe40005800000 */
[----:B------:R-:W-:Y:S02]  /*c3650*/  SEL R5, RZ, 0x4, !P5 ;  /* 0x00000004ff057807 */ /* 0x000fe40006800000 */
[----:B------:R-:W-:-:S02]  /*c3660*/  SEL R4, R4, RZ, !P0 ;  /* 0x000000ff04047207 */ /* 0x000fc40004000000 */
[----:B------:R-:W-:Y:S02]  /*c3670*/  SEL R5, R5, RZ, !P0 ;  /* 0x000000ff05057207 */ /* 0x000fe40004000000 */
[-C--:B------:R-:W-:Y:S02]  /*c3680*/  IADD3 R36, P3, R36, R252.reuse, RZ ;  /* 0x000000fc24247210 */ /* 0x080fe40007f7e0ff */
[----:B------:R-:W-:-:S03]  /*c3690*/  IADD3 R32, P4, R32, R252, RZ ;  /* 0x000000fc20207210 */ /* 0x000fc60007f9e0ff */
[----:B------:R1:W-:Y:S02]  /*c36a0*/  STL [R1+0x2718], R36 ;  /* 0x0027182401007387 */ /* 0x0003e40000100800 */
[----:B------:R1:W-:Y:S01]  /*c36b0*/  STL [R1+0x26b0], R32 ;  /* 0x0026b02001007387 */ /* 0x0003e20000100800 */
[----:B------:R-:W-:-:S05]  /*c36c0*/  IADD3 R28, P5, R28, R252, RZ ;  /* 0x000000fc1c1c7210 */ /* 0x000fca0007fbe0ff */
[----:B------:R1:W-:Y:S01]  /*c36d0*/  STL [R1+0x26a8], R28 ;  /* 0x0026a81c01007387 */ /* 0x0003e20000100800 */
[----:B------:R-:W-:Y:S01]  /*c36e0*/  HMMA.1688.F32.TF32 R40, R188, R42, R204 ;  /* 0x0000002abc28723c */ /* 0x000fe200000810cc */
[----:B-----5:R-:W-:Y:S01]  /*c36f0*/  IADD3.X R37, R37, R0, RZ, P3, !PT ;  /* 0x0000000025257210 */ /* 0x020fe20001ffe4ff */
[----:B------:R-:W-:-:S04]  /*c3700*/  IMAD.X R33, R33, 0x1, R0, P4 ;  /* 0x0000000121217824 */ /* 0x000fc800020e0600 */
[----:B------:R2:W-:Y:S01]  /*c3710*/  STL [R1+0x26ac], R37 ;  /* 0x0026ac2501007387 */ /* 0x0005e20000100800 */
[----:B------:R1:W-:Y:S01]  /*c3720*/  STL [R1+0x26a4], R33 ;  /* 0x0026a42101007387 */ /* 0x0003e20000100800 */
[----:B------:R-:W-:Y:S02]  /*c3730*/  ISETP.NE.U32.AND P3, PT, R4, RZ, PT ;  /* 0x000000ff0400720c */ /* 0x000fe40003f65070 */
[----:B------:R-:W-:Y:S01]  /*c3740*/  ISETP.NE.U32.AND P4, PT, R5, RZ, PT ;  /* 0x000000ff0500720c */ /* 0x000fe20003f85070 */
[----:B------:R-:W5:Y:S01]  /*c3750*/  LDL.LU R12, [R1+0x25b4] ;  /* 0x0025b400010c7983 */ /* 0x000f620000300800 */
[----:B------:R-:W-:Y:S01]  /*c3760*/  MOV R4, R36 ;  /* 0x0000002400047202 */ /* 0x000fe20000000f00 */
[----:B------:R-:W-:Y:S02]  /*c3770*/  IMAD.MOV.U32 R5, RZ, RZ, R37 ;  /* 0x000000ffff057224 */ /* 0x000fe400078e0025 */
[----:B------:R-:W-:-:S03]  /*c3780*/  IMAD.X R29, R29, 0x1, R0, P5 ;  /* 0x000000011d1d7824 */ /* 0x000fc600028e0600 */
[----:B------:R1:W-:Y:S01]  /*c3790*/  LDGSTS.E [R48+0x23800], [R4.64], P1 ;  /* 0x2380000004307fae */ /* 0x0003e20008921844 */
[----:B---3--:R-:W-:Y:S02]  /*c37a0*/  IADD3 R24, P5, R24, R252, RZ ;  /* 0x000000fc18187210 */ /* 0x008fe40007fbe0ff */
[----:B-1----:R-:W-:Y:S01]  /*c37b0*/  MOV R4, R32 ;  /* 0x0000002000047202 */ /* 0x002fe20000000f00 */
[----:B------:R-:W-:Y:S02]  /*c37c0*/  IMAD.MOV.U32 R5, RZ, RZ, R33 ;  /* 0x000000ffff057224 */ /* 0x000fe400078e0021 */
[----:B----4-:R-:W-:-:S03]  /*c37d0*/  IMAD.X R25, R25, 0x1, R0, P5 ;  /* 0x0000000119197824 */ /* 0x010fc600028e0600 */
[----:B------:R1:W-:Y:S04]  /*c37e0*/  LDGSTS.E [R48+0x23a00], [R4.64], P1 ;  /* 0x23a0000004307fae */ /* 0x0003e80008921844 */
[----:B------:R3:W-:Y:S01]  /*c37f0*/  STL [R1+0x269c], R29 ;  /* 0x00269c1d01007387 */ /* 0x0007e20000100800 */
[----:B------:R-:W-:Y:S01]  /*c3800*/  STL.64 [R1+0x180], R44 ;  /* 0x0001802c01007387 */ /* 0x000fe20000100a00 */
[----:B------:R-:W-:Y:S01]  /*c3810*/  IADD3 R20, P5, R20, R252, RZ ;  /* 0x000000fc14147210 */ /* 0x000fe20007fbe0ff */
[----:B-1----:R-:W-:Y:S01]  /*c3820*/  IMAD.MOV.U32 R4, RZ, RZ, R28 ;  /* 0x000000ffff047224 */ /* 0x002fe200078e001c */
[----:B------:R-:W-:-:S05]  /*c3830*/  MOV R5, R29 ;  /* 0x0000001d00057202 */ /* 0x000fca0000000f00 */
[----:B------:R1:W-:Y:S04]  /*c3840*/  LDGSTS.E [R48+0x23c00], [R4.64], P1 ;  /* 0x23c0000004307fae */ /* 0x0003e80008921844 */
[----:B------:R-:W-:Y:S01]  /*c3850*/  STL.64 [R1+0x188], R46 ;  /* 0x0001882e01007387 */ /* 0x000fe20000100a00 */
[----:B------:R4:W-:Y:S02]  /*c3860*/  STL [R1+0x26a0], R24 ;  /* 0x0026a01801007387 */ /* 0x0009e40000100800 */
[----:B------:R2:W-:Y:S02]  /*c3870*/  STL [R1+0x2634], R25 ;  /* 0x0026341901007387 */ /* 0x0005e40000100800 */
[----:B------:R-:W5:Y:S01]  /*c3880*/  LDL.LU R36, [R1+0x2618] ;  /* 0x0026180001247983 */ /* 0x000f620000300800 */
[----:B------:R-:W5:Y:S01]  /*c3890*/  LDL.LU R32, [R1+0x25b0] ;  /* 0x0025b00001207983 */ /* 0x000f620000300800 */
[----:B-1----:R-:W-:-:S02]  /*c38a0*/  IMAD.MOV.U32 R4, RZ, RZ, R24 ;  /* 0x000000ffff047224 */ /* 0x002fc400078e0018 */
[----:B------:R-:W-:Y:S01]  /*c38b0*/  IMAD.MOV.U32 R5, RZ, RZ, R25 ;  /* 0x000000ffff057224 */ /* 0x000fe200078e0019 */
[----:B------:R-:W-:-:S04]  /*c38c0*/  IADD3.X R21, R21, R0, RZ, P5, !PT ;  /* 0x0000000015157210 */ /* 0x000fc80002ffe4ff */
[----:B------:R1:W-:Y:S01]  /*c38d0*/  LDGSTS.E [R48+0x23e00], [R4.64], P1 ;  /* 0x23e0000004307fae */ /* 0x0003e20008921844 */
[----:B------:R-:W-:-:S03]  /*c38e0*/  IADD3 R16, P1, R16, R252, RZ ;  /* 0x000000fc10107210 */ /* 0x000fc60007f3e0ff */
[----:B------:R-:W-:Y:S01]  /*c38f0*/  STL [R1+0x2698], R20 ;  /* 0x0026981401007387 */ /* 0x000fe20000100800 */
[-C--:B------:R-:W-:Y:S01]  /*c3900*/  IADD3 R8, P5, R8, R252.reuse, RZ ;  /* 0x000000fc08087210 */ /* 0x080fe20007fbe0ff */
[----:B------:R-:W5:Y:S02]  /*c3910*/  LDL.LU R28, [R1+0x25a8] ;  /* 0x0025a800011c7983 */ /* 0x000f640000300800 */
[----:B------:R-:W-:Y:S01]  /*c3920*/  STL [R1+0x2630], R16 ;  /* 0x0026301001007387 */ /* 0x000fe20000100800 */
[--C-:B------:R-:W-:Y:S02]  /*c3930*/  IMAD.X R17, R17, 0x1, R0.reuse, P1 ;  /* 0x0000000111117824 */ /* 0x100fe400008e0600 */
[----:B------:R-:W-:Y:S02]  /*c3940*/  STL [R1+0x262c], R21 ;  /* 0x00262c1501007387 */ /* 0x000fe40000100800 */
[----:B------:R-:W-:Y:S01]  /*c3950*/  STL.64 [R1+0x170], R40 ;  /* 0x0001702801007387 */ /* 0x000fe20000100a00 */
[----:B--2---:R-:W-:Y:S01]  /*c3960*/  IADD3 R9, P1, R9, R252, RZ ;  /* 0x000000fc09097210 */ /* 0x004fe20007f3e0ff */
[----:B------:R-:W-:Y:S01]  /*c3970*/  STL.64 [R1+0x178], R42 ;  /* 0x0001782a01007387 */ /* 0x000fe20000100a00 */
[----:B------:R-:W-:-:S02]  /*c3980*/  IMAD.X R13, R13, 0x1, R0, P5 ;  /* 0x000000010d0d7824 */ /* 0x000fc400028e0600 */
[----:B------:R2:W-:Y:S02]  /*c3990*/  STL [R1+0x2628], R8 ;  /* 0x0026280801007387 */ /* 0x0005e40000100800 */
[----:B------:R2:W-:Y:S01]  /*c39a0*/  STL [R1+0x2624], R17 ;  /* 0x0026241101007387 */ /* 0x0005e20000100800 */
[----:B------:R-:W5:Y:S01]  /*c39b0*/  LDL.LU R37, [R1+0x25ac] ;  /* 0x0025ac0001257983 */ /* 0x000f620000300800 */
[----:B------:R2:W-:Y:S02]  /*c39c0*/  STL [R1+0x2620], R9 ;  /* 0x0026200901007387 */ /* 0x0005e40000100800 */
[----:B------:R-:W-:Y:S02]  /*c39d0*/  STL [R1+0x261c], R13 ;  /* 0x00261c0d01007387 */ /* 0x000fe40000100800 */
        /* <DEDUP_REMOVED lines=11> */
[----:B------:R-:W-:Y:S01]  /*c3a90*/  MOV R5, R13 ;  /* 0x0000000d00057202 */ /* 0x000fe20000000f00 */
[----:B--2---:R-:W2:Y:S04]  /*c3aa0*/  LDL.LU R8, [R1+0x2598] ;  /* 0x0025980001087983 */ /* 0x004ea80000300800 */
[----:B------:R1:W-:Y:S02]  /*c3ab0*/  LDGSTS.E [R48+0x25c00], [R4.64], P2 ;  /* 0x25c0000004307fae */ /* 0x0003e40009121844 */
[----:B-1----:R-:W-:Y:S01]  /*c3ac0*/  IMAD.MOV.U32 R4, RZ, RZ, R9 ;  /* 0x000000ffff047224 */ /* 0x002fe200078e0009 */
[----:B------:R-:W-:Y:S01]  /*c3ad0*/  ISETP.GT.AND P5, PT, R3, 0x5b, PT ;  /* 0x0000005b0300780c */ /* 0x000fe20003fa4270 */
[----:B-----5:R-:W-:-:S05]  /*c3ae0*/  IMAD.X R12, R12, 0x1, R0, P1 ;  /* 0x000000010c0c7824 */ /* 0x020fca00008e0600 */
[----:B------:R1:W-:Y:S01]  /*c3af0*/  STL [R1+0x25b4], R12 ;  /* 0x0025b40c01007387 */ /* 0x0003e20000100800 */
[----:B------:R-:W5:Y:S02]  /*c3b00*/  LDL.LU R21, [R1+0x252c] ;  /* 0x00252c0001157983 */ /* 0x000f640000300800 */
[----:B------:R-:W5:Y:S02]  /*c3b10*/  LDL.LU R20, [R1+0x2524] ;  /* 0x0025240001147983 */ /* 0x000f640000300800 */
[----:B------:R-:W5:Y:S01]  /*c3b20*/  LDL.LU R17, [R1+0x2530] ;  /* 0x0025300001117983 */ /* 0x000f620000300800 */
[----:B------:R-:W5:Y:S01]  /*c3b30*/  LDL.LU R16, [R1+0x251c] ;  /* 0x00251c0001107983 */ /* 0x000f620000300800 */
[----:B------:R-:W5:Y:S02]  /*c3b40*/  LDL.LU R9, [R1+0x2528] ;  /* 0x0025280001097983 */ /* 0x000f640000300800 */
[----:B------:R-:W-:Y:S02]  /*c3b50*/  IMAD.MOV.U32 R5, RZ, RZ, R12 ;  /* 0x000000ffff057224 */ /* 0x000fe400078e000c */
[----:B-1----:R-:W5:Y:S01]  /*c3b60*/  LDL.LU R12, [R1+0x2520] ;  /* 0x00252000010c7983 */ /* 0x002f620000300800 */
[----:B------:R-:W-:-:S03]  /*c3b70*/  ISETP.GT.AND P1, PT, R3, 0x57, PT ;  /* 0x000000570300780c */ /* 0x000fc60003f24270 */
[----:B------:R1:W-:Y:S02]  /*c3b80*/  LDGSTS.E [R48+0x25e00], [R4.64], P2 ;  /* 0x25e0000004307fae */ /* 0x0003e40009121844 */
[----:B-1----:R-:W-:Y:S02]  /*c3b90*/  SEL R4, RZ, 0x4, !P1 ;  /* 0x00000004ff047807 */ /* 0x002fe40004800000 */
[----:B------:R-:W-:Y:S02]  /*c3ba0*/  SEL R5, RZ, 0x4, !P5 ;  /* 0x00000004ff057807 */ /* 0x000fe40006800000 */
[-C--:B------:R-:W-:Y:S02]  /*c3bb0*/  IADD3 R36, P1, R36, R252.reuse, RZ ;  /* 0x000000fc24247210 */ /* 0x080fe40007f3e0ff */
        /* <DEDUP_REMOVED lines=9> */
[----:B------:R-:W5:Y:S01]  /*c3c50*/  LDL.LU R13, [R1+0x1f90] ;  /* 0x001f9000010d7983 */ /* 0x000f620000300800 */
[----:B------:R-:W-:Y:S01]  /*c3c60*/  HMMA.1688.F32.TF32 R40, R188, R38, R208 ;  /* 0x00000026bc28723c */ /* 0x000fe200000810d0 */
[----:B------:R-:W-:Y:S02]  /*c3c70*/  SEL R4, R4, RZ, !P0 ;  /* 0x000000ff04047207 */ /* 0x000fe40004000000 */
[----:B------:R-:W-:Y:S01]  /*c3c80*/  SEL R5, R5, RZ, !P0 ;  /* 0x000000ff05057207 */ /* 0x000fe20004000000 */
[----:B---3--:R-:W-:Y:S01]  /*c3c90*/  IMAD.X R29, R29, 0x1, R0, P5 ;  /* 0x000000011d1d7824 */ /* 0x008fe200028e0600 */
[----:B------:R-:W-:Y:S02]  /*c3ca0*/  ISETP.NE.U32.AND P1, PT, R4, RZ, PT ;  /* 0x000000ff0400720c */ /* 0x000fe40003f25070 */
[----:B------:R-:W-:Y:S01]  /*c3cb0*/  ISETP.NE.U32.AND P2, PT, R5, RZ, PT ;  /* 0x000000ff0500720c */ /* 0x000fe20003f45070 */
[----:B------:R-:W-:-:S02]  /*c3cc0*/  MOV R4, R36 ;  /* 0x0000002400047202 */ /* 0x000fc40000000f00 */
[----:B------:R-:W-:Y:S01]  /*c3cd0*/  IMAD.MOV.U32 R5, RZ, RZ, R37 ;  /* 0x000000ffff057224 */ /* 0x000fe200078e0025 */
[----:B------:R-:W-:Y:S04]  /*c3ce0*/  STL [R1+0x259c], R29 ;  /* 0x00259c1d01007387 */ /* 0x000fe80000100800 */
[----:B------:R1:W-:Y:S01]  /*c3cf0*/  LDGSTS.E [R48+0x27800], [R4.64], P3 ;  /* 0x2780000004307fae */ /* 0x0003e20009921844 */
[----:B----4-:R-:W-:-:S07]  /*c3d00*/  IADD3 R24, P5, R24, R252, RZ ;  /* 0x000000fc18187210 */ /* 0x010fce0007fbe0ff */
[----:B------:R-:W-:Y:S01]  /*c3d10*/  STL.64 [R1+0xf0], R40 ;  /* 0x0000f02801007387 */ /* 0x000fe20000100a00 */
[----:B------:R3:W-:Y:S01]  /*c3d20*/  STL.64 [R1+0xf8], R42 ;  /* 0x0000f82a01007387 */ /* 0x0007e20000100a00 */
[----:B-1----:R-:W-:Y:S01]  /*c3d30*/  MOV R4, R32 ;  /* 0x0000002000047202 */ /* 0x002fe20000000f00 */
[----:B------:R-:W-:Y:S02]  /*c3d40*/  IMAD.MOV.U32 R5, RZ, RZ, R33 ;  /* 0x000000ffff057224 */ /* 0x000fe400078e0021 */
[----:B------:R-:W-:-:S03]  /*c3d50*/  IMAD.X R25, R25, 0x1, R0, P5 ;  /* 0x0000000119197824 */ /* 0x000fc600028e0600 */
[----:B------:R1:W-:Y:S01]  /*c3d60*/  LDGSTS.E [R48+0x27a00], [R4.64], P3 ;  /* 0x27a0000004307fae */ /* 0x0003e20009921844 */
[----:B---3--:R-:W-:Y:S01]  /*c3d70*/  HMMA.1688.F32.TF32 R40, R188, R34, R212 ;  /* 0x00000022bc28723c */ /* 0x008fe200000810d4 */
[----:B-1----:R-:W-:Y:S01]  /*c3d80*/  IMAD.MOV.U32 R4, RZ, RZ, R28 ;  /* 0x000000ffff047224 */ /* 0x002fe200078e001c */
[----:B------:R-:W-:Y:S02]  /*c3d90*/  MOV R5, R29 ;  /* 0x0000001d00057202 */ /* 0x000fe40000000f00 */
[----:B--2---:R-:W-:-:S03]  /*c3da0*/  IADD3 R8, P5, R8, R252, RZ ;  /* 0x000000fc08087210 */ /* 0x004fc60007fbe0ff */
[----:B------:R1:W-:Y:S04]  /*c3db0*/  LDGSTS.E [R48+0x27c00], [R4.64], P3 ;  /* 0x27c0000004307fae */ /* 0x0003e80009921844 */
[----:B------:R-:W-:Y:S01]  /*c3dc0*/  STL [R1+0x25a0], R24 ;  /* 0x0025a01801007387 */ /* 0x000fe20000100800 */
[----:B------:R-:W-:Y:S02]  /*c3dd0*/  STL [R1+0x2534], R25 ;  /* 0x0025341901007387 */ /* 0x000fe40000100800 */
[----:B------:R-:W2:Y:S02]  /*c3de0*/  LDL.LU R36, [R1+0x1ff8] ;  /* 0x001ff80001247983 */ /* 0x000ea40000300800 */
[----:B------:R-:W3:Y:S02]  /*c3df0*/  LDL.LU R32, [R1+0x2000] ;  /* 0x0020000001207983 */ /* 0x000ee40000300800 */
[----:B-1----:R-:W-:-:S02]  /*c3e00*/  IMAD.MOV.U32 R4, RZ, RZ, R24 ;  /* 0x000000ffff047224 */ /* 0x002fc400078e0018 */
[----:B------:R-:W-:Y:S01]  /*c3e10*/  IMAD.MOV.U32 R5, RZ, RZ, R25 ;  /* 0x000000ffff057224 */ /* 0x000fe200078e0019 */
[----:B------:R1:W-:Y:S01]  /*c3e20*/  STL [R1+0x2598], R8 ;  /* 0x0025980801007387 */ /* 0x0003e20000100800 */
[----:B------:R-:W3:Y:S03]  /*c3e30*/  LDL.LU R28, [R1+0x2008] ;  /* 0x00200800011c7983 */ /* 0x000ee60000300800 */
[----:B------:R1:W-:Y:S02]  /*c3e40*/  LDGSTS.E [R48+0x27e00], [R4.64], P3 ;  /* 0x27e0000004307fae */ /* 0x0003e40009921844 */
[----:B-1----:R-:W-:Y:S02]  /*c3e50*/  MOV R4, R8 ;  /* 0x0000000800047202 */ /* 0x002fe40000000f00 */
[----:B-----5:R-:W-:Y:S02]  /*c3e60*/  IADD3.X R21, R21, R0, RZ, P5, !PT ;  /* 0x0000000015157210 */ /* 0x020fe40002ffe4ff */
[----:B------:R-:W-:-:S02]  /*c3e70*/  IADD3 R17, P3, R17, R252, RZ ;  /* 0x000000fc11117210 */ /* 0x000fc40007f7e0ff */
[----:B------:R-:W-:-:S03]  /*c3e80*/  IADD3 R9, P5, R9, R252, RZ ;  /* 0x000000fc09097210 */ /* 0x000fc60007fbe0ff */
[----:B------:R1:W-:Y:S01]  /*c3e90*/  STL [R1+0x2530], R17 ;  /* 0x0025301101007387 */ /* 0x0003e20000100800 */
[--C-:B------:R-:W-:Y:S02]  /*c3ea0*/  IMAD.X R20, R20, 0x1, R0.reuse, P3 ;  /* 0x0000000114147824 */ /* 0x100fe400018e0600 */
[----:B------:R-:W-:Y:S02]  /*c3eb0*/  STL [R1+0x252c], R21 ;  /* 0x00252c1501007387 */ /* 0x000fe40000100800 */
[----:B------:R-:W-:Y:S01]  /*c3ec0*/  STL.64 [R1+0x90], R40 ;  /* 0x0000902801007387 */ /* 0x000fe20000100a00 */
[----:B------:R-:W-:Y:S01]  /*c3ed0*/  IADD3 R12, P3, R12, R252, RZ ;  /* 0x000000fc0c0c7210 */ /* 0x000fe20007f7e0ff */
[----:B------:R-:W-:Y:S01]  /*c3ee0*/  STL.64 [R1+0x98], R42 ;  /* 0x0000982a01007387 */ /* 0x000fe20000100a00 */
[----:B------:R-:W-:Y:S02]  /*c3ef0*/  IMAD.X R16, R16, 0x1, R0, P5 ;  /* 0x0000000110107824 */ /* 0x000fe400028e0600 */
[----:B------:R5:W-:Y:S02]  /*c3f00*/  STL [R1+0x2528], R9 ;  /* 0x0025280901007387 */ /* 0x000be40000100800 */
[----:B------:R1:W-:Y:S01]  /*c3f10*/  STL [R1+0x2524], R20 ;  /* 0x0025241401007387 */ /* 0x0003e20000100800 */
[----:B------:R-:W4:Y:S01]  /*c3f20*/  LDL.LU R34, [R1+0x1ff4] ;  /* 0x001ff40001227983 */ /* 0x000f220000300800 */
[----:B------:R-:W-:Y:S02]  /*c3f30*/  STL [R1+0x2520], R12 ;  /* 0x0025200c01007387 */ /* 0x000fe40000100800 */
[----:B------:R1:W-:Y:S02]  /*c3f40*/  STL [R1+0x251c], R16 ;  /* 0x00251c1001007387 */ /* 0x0003e40000100800 */
[----:B------:R-:W4:Y:S01]  /*c3f50*/  LDL.LU R33, [R1+0x1ffc] ;  /* 0x001ffc0001217983 */ /* 0x000f220000300800 */
[----:B------:R-:W4:Y:S01]  /*c3f60*/  LDL.LU R29, [R1+0x2004] ;  /* 0x00200400011d7983 */ /* 0x000f220000300800 */
[----:B------:R-:W-:-:S02]  /*c3f70*/  IMAD.MOV.U32 R5, RZ, RZ, R21 ;  /* 0x000000ffff057224 */ /* 0x000fc400078e0015 */
[----:B------:R-:W4:Y:S03]  /*c3f80*/  LDL.LU R8, [R1+0x2010] ;  /* 0x0020100001087983 */ /* 0x000f260000300800 */
[----:B------:R1:W-:Y:S02]  /*c3f90*/  LDGSTS.E [R48+0x29800], [R4.64], P4 ;  /* 0x2980000004307fae */ /* 0x0003e4000a121844 */
[----:B-1----:R-:W-:Y:S01]  /*c3fa0*/  IMAD.MOV.U32 R4, RZ, RZ, R17 ;  /* 0x000000ffff047224 */ /* 0x002fe200078e0011 */
[----:B------:R-:W-:Y:S01]  /*c3fb0*/  MOV R5, R20 ;  /* 0x0000001400057202 */ /* 0x000fe20000000f00 */
[----:B------:R-:W4:Y:S04]  /*c3fc0*/  LDL.LU R17, [R1+0x200c] ;  /* 0x00200c0001117983 */ /* 0x000f280000300800 */
[----:B------:R1:W-:Y:S02]  /*c3fd0*/  LDGSTS.E [R48+0x29a00], [R4.64], P4 ;  /* 0x29a0000004307fae */ /* 0x0003e4000a121844 */
[----:B-1----:R-:W-:-:S02]  /*c3fe0*/  IMAD.MOV.U32 R4, RZ, RZ, R9 ;  /* 0x000000ffff047224 */ /* 0x002fc400078e0009 */
[----:B-----5:R-:W5:Y:S01]  /*c3ff0*/  LDL.LU R9, [R1+0x2078] ;  /* 0x0020780001097983 */ /* 0x020f620000300800 */
[----:B------:R-:W-:-:S05]  /*c4000*/  MOV R5, R16 ;  /* 0x0000001000057202 */ /* 0x000fca0000000f00 */
[----:B------:R1:W-:Y:S01]  /*c4010*/  LDGSTS.E [R48+0x29c00], [R4.64], P4 ;  /* 0x29c0000004307fae */ /* 0x0003e2000a121844 */
[----:B------:R-:W-:-:S05]  /*c4020*/  IMAD.X R13, R13, 0x1, R0, P3 ;  /* 0x000000010d0d7824 */ /* 0x000fca00018e0600 */
[----:B------:R2:W-:Y:S01]  /*c4030*/  STL [R1+0x1f90], R13 ;  /* 0x001f900d01007387 */ /* 0x0005e20000100800 */
[----:B------:R-:W5:Y:S02]  /*c4040*/  LDL.LU R25, [R1+0x2074] ;  /* 0x0020740001197983 */ /* 0x000f640000300800 */
[----:B------:R-:W5:Y:S02]  /*c4050*/  LDL.LU R24, [R1+0x207c] ;  /* 0x00207c0001187983 */ /* 0x000f640000300800 */
[----:B------:R-:W5:Y:S01]  /*c4060*/  LDL.LU R21, [R1+0x2080] ;  /* 0x0020800001157983 */ /* 0x000f620000300800 */
[----:B------:R-:W5:Y:S01]  /*c4070*/  LDL.LU R20, [R1+0x2084] ;  /* 0x0020840001147983 */ /* 0x000f620000300800 */
[----:B------:R-:W5:Y:S02]  /*c4080*/  LDL.LU R16, [R1+0x2088] ;  /* 0x0020880001107983 */ /* 0x000f640000300800 */
[----:B-1----:R-:W-:Y:S02]  /*c4090*/  IMAD.MOV.U32 R4, RZ, RZ, R12 ;  /* 0x000000ffff047224 */ /* 0x002fe400078e000c */
[----:B------:R-:W5:Y:S01]  /*c40a0*/  LDL.LU R12, [R1+0x2090] ;  /* 0x00209000010c7983 */ /* 0x000f620000300800 */
[----:B------:R-:W-:Y:S01]  /*c40b0*/  IMAD.MOV.U32 R5, RZ, RZ, R13 ;  /* 0x000000ffff057224 */ /* 0x000fe200078e000d */
[----:B------:R-:W-:-:S02]  /*c40c0*/  ISETP.GT.AND P3, PT, R3, 0x5f, PT ;  /* 0x0000005f0300780c */ /* 0x000fc40003f64270 */
[----:B------:R-:W-:Y:S02]  /*c40d0*/  ISETP.GT.AND P5, PT, R3, 0x63, PT ;  /* 0x000000630300780c */ /* 0x000fe40003fa4270 */
[----:B------:R1:W-:Y:S02]  /*c40e0*/  LDGSTS.E [R48+0x29e00], [R4.64], P4 ;  /* 0x29e0000004307fae */ /* 0x0003e4000a121844 */
[----:B-1----:R-:W-:Y:S02]  /*c40f0*/  SEL R4, RZ, 0x4, !P3 ;  /* 0x00000004ff047807 */ /* 0x002fe40005800000 */
[----:B------:R-:W-:Y:S02]  /*c4100*/  SEL R5, RZ, 0x4, !P5 ;  /* 0x00000004ff057807 */ /* 0x000fe40006800000 */
[----:B------:R-:W-:Y:S02]  /*c4110*/  SEL R4, R4, RZ, !P0 ;  /* 0x000000ff04047207 */ /* 0x000fe40004000000 */
[----:B------:R-:W-:Y:S01]  /*c4120*/  SEL R5, R5, RZ, !P0 ;  /* 0x000000ff05057207 */ /* 0x000fe20004000000 */
[----:B------:R-:W-:Y:S01]  /*c4130*/  HMMA.1688.F32.TF32 R40, R188, R30, R156 ;  /* 0x0000001ebc28723c */ /* 0x000fe2000008109c */
[----:B--2---:R-:W-:-:S02]  /*c4140*/  IADD3 R36, P3, R36, R252, RZ ;  /* 0x000000fc24247210 */ /* 0x004fc40007f7e0ff */
[----:B---3--:R-:W-:-:S03]  /*c4150*/  IADD3 R32, P4, R32, R252, RZ ;  /* 0x000000fc20207210 */ /* 0x008fc60007f9e0ff */
[----:B------:R-:W-:Y:S02]  /*c4160*/  STL [R1+0x1ff8], R36 ;  /* 0x001ff82401007387 */ /* 0x000fe40000100800 */
[----:B------:R-:W-:Y:S01]  /*c4170*/  STL [R1+0x2000], R32 ;  /* 0x0020002001007387 */ /* 0x000fe20000100800 */
[----:B------:R-:W-:-:S05]  /*c4180*/  IADD3 R28, P5, R28, R252, RZ ;  /* 0x000000fc1c1c7210 */ /* 0x000fca0007fbe0ff */
[----:B------:R-:W-:Y:S01]  /*c4190*/  STL [R1+0x2008], R28 ;  /* 0x0020081c01007387 */ /* 0x000fe20000100800 */
[----:B----4-:R-:W-:Y:S01]  /*c41a0*/  IADD3.X R34, R34, R0, RZ, P3, !PT ;  /* 0x0000000022227210 */ /* 0x010fe20001ffe4ff */
[----:B------:R-:W-:Y:S02]  /*c41b0*/  ISETP.NE.U32.AND P3, PT, R4, RZ, PT ;  /* 0x000000ff0400720c */ /* 0x000fe40003f65070 */
[----:B------:R-:W-:Y:S01]  /*c41c0*/  IMAD.X R33, R33, 0x1, R0, P4 ;  /* 0x0000000121217824 */ /* 0x000fe200020e0600 */
[----:B------:R-:W-:Y:S02]  /*c41d0*/  ISETP.NE.U32.AND P4, PT, R5, RZ, PT ;  /* 0x000000ff0500720c */ /* 0x000fe40003f85070 */
[----:B------:R-:W-:Y:S01]  /*c41e0*/  MOV R4, R36 ;  /* 0x0000002400047202 */ /* 0x000fe20000000f00 */
[----:B------:R-:W-:Y:S02]  /*c41f0*/  IMAD.MOV.U32 R5, RZ, RZ, R34 ;  /* 0x000000ffff057224 */ /* 0x000fe400078e0022 */
[----:B------:R-:W-:-:S03]  /*c4200*/  IMAD.X R29, R29, 0x1, R0, P5 ;  /* 0x000000011d1d7824 */ /* 0x000fc600028e0600 */
[----:B------:R1:W-:Y:S04]  /*c4210*/  LDGSTS.E [R48+0x2b800], [R4.64], P1 ;  /* 0x2b80000004307fae */ /* 0x0003e80008921844 */
[----:B------:R-:W-:Y:S01]  /*c4220*/  STL [R1+0x1ff4], R34 ;  /* 0x001ff42201007387 */ /* 0x000fe20000100800 */
[----:B------:R-:W-:Y:S02]  /*c4230*/  STL [R1+0x1ffc], R33 ;  /* 0x001ffc2101007387 */ /* 0x000fe40000100800 */
[----:B------:R-:W2:Y:S02]  /*c4240*/  LDL.LU R13, [R1+0x208c] ;  /* 0x00208c00010d7983 */ /* 0x000ea40000300800 */
[----:B------:R3:W-:Y:S01]  /*c4250*/  STL [R1+0x2004], R29 ;  /* 0x0020041d01007387 */ /* 0x0007e20000100800 */
[----:B-1----:R-:W-:Y:S01]  /*c4260*/  MOV R4, R32 ;  /* 0x0000002000047202 */ /* 0x002fe20000000f00 */
[----:B------:R-:W-:Y:S01]  /*c4270*/  IMAD.MOV.U32 R5, RZ, RZ, R33 ;  /* 0x000000ffff057224 */ /* 0x000fe200078e0021 */
[----:B------:R-:W-:-:S04]  /*c4280*/  IADD3 R8, P5, R8, R252, RZ ;  /* 0x000000fc08087210 */ /* 0x000fc80007fbe0ff */
[----:B------:R1:W-:Y:S01]  /*c4290*/  LDGSTS.E [R48+0x2ba00], [R4.64], P1 ;  /* 0x2ba0000004307fae */ /* 0x0003e20008921844 */
[----:B------:R-:W-:Y:S02]  /*c42a0*/  IMAD.X R17, R17, 0x1, R0, P5 ;  /* 0x0000000111117824 */ /* 0x000fe400028e0600 */
[----:B-1----:R-:W-:Y:S01]  /*c42b0*/  IMAD.MOV.U32 R4, RZ, RZ, R28 ;  /* 0x000000ffff047224 */ /* 0x002fe200078e001c */
[----:B------:R-:W-:Y:S02]  /*c42c0*/  MOV R5, R29 ;  /* 0x0000001d00057202 */ /* 0x000fe40000000f00 */
[----:B---3--:R-:W-:Y:S03]  /*c42d0*/  HMMA.1688.F32.TF32 R28, R188, R26, R152 ;  /* 0x0000001abc1c723c */ /* 0x008fe60000081098 */
[----:B------:R1:W-:Y:S01]  /*c42e0*/  LDGSTS.E [R48+0x2bc00], [R4.64], P1 ;  /* 0x2bc0000004307fae */ /* 0x0003e20008921844 */
[----:B-----5:R-:W-:-:S03]  /*c42f0*/  IADD3 R9, P5, R9, R252, RZ ;  /* 0x000000fc09097210 */ /* 0x020fc60007fbe0ff */
[----:B------:R-:W-:Y:S01]  /*c4300*/  STL.64 [R1+0x80], R40 ;  /* 0x0000802801007387 */ /* 0x000fe20000100a00 */
[----:B------:R-:W-:Y:S02]  /*c4310*/  STL.64 [R1+0x88], R42 ;  /* 0x0000882a01007387 */ /* 0x000fe40000100a00 */
[----:B------:R-:W-:Y:S02]  /*c4320*/  STL [R1+0x2010], R8 ;  /* 0x0020100801007387 */ /* 0x000fe40000100800 */
[----:B-1----:R-:W-:Y:S02]  /*c4330*/  IMAD.MOV.U32 R4, RZ, RZ, R8 ;  /* 0x000000ffff047224 */ /* 0x002fe400078e0008 */
[----:B------:R-:W-:Y:S01]  /*c4340*/  IMAD.MOV.U32 R5, RZ, RZ, R17 ;  /* 0x000000ffff057224 */ /* 0x000fe200078e0011 */
[----:B------:R1:W-:Y:S04]  /*c4350*/  STL [R1+0x200c], R17 ;  /* 0x00200c1101007387 */ /* 0x0003e80000100800 */
[----:B------:R3:W-:Y:S01]  /*c4360*/  LDGSTS.E [R48+0x2be00], [R4.64], P1 ;  /* 0x2be0000004307fae */ /* 0x0007e20008921844 */
[----:B------:R-:W-:-:S02]  /*c4370*/  IADD3.X R25, R25, R0, RZ, P5, !PT ;  /* 0x0000000019197210 */ /* 0x000fc40002ffe4ff */
[-C--:B------:R-:W-:Y:S01]  /*c4380*/  IADD3 R21, P1, R21, R252.reuse, RZ ;  /* 0x000000fc15157210 */ /* 0x080fe20007f3e0ff */
[----:B------:R-:W-:Y:S01]  /*c4390*/  STL [R1+0x2078], R9 ;  /* 0x0020780901007387 */ /* 0x000fe20000100800 */
[----:B------:R-:W-:-:S03]  /*c43a0*/  IADD3 R16, P5, R16, R252, RZ ;  /* 0x000000fc10107210 */ /* 0x000fc60007fbe0ff */
[----:B------:R-:W-:Y:S01]  /*c43b0*/  STL [R1+0x2080], R21 ;  /* 0x0020801501007387 */ /* 0x000fe20000100800 */
[----:B------:R-:W-:Y:S02]  /*c43c0*/  STL [R1+0x2074], R25 ;  /* 0x0020741901007387 */ /* 0x000fe40000100800 */
[----:B------:R4:W-:Y:S02]  /*c43d0*/  STL.64 [R1+0x60], R28 ;  /* 0x0000601c01007387 */ /* 0x0009e40000100a00 */
[----:B------:R5:W-:Y:S02]  /*c43e0*/  STL.64 [R1+0x68], R30 ;  /* 0x0000681e01007387 */ /* 0x000be40000100a00 */
[--C-:B------:R-:W-:Y:S01]  /*c43f0*/  IMAD.X R24, R24, 0x1, R0.reuse, P1 ;  /* 0x0000000118187824 */ /* 0x100fe200008e0600 */
[----:B-1----:R-:W2:Y:S01]  /*c4400*/  LDL.LU R17, [R1+0x20f8] ;  /* 0x0020f80001117983 */ /* 0x002ea20000300800 */
[----:B------:R-:W-:Y:S01]  /*c4410*/  IADD3 R12, P1, R12, R252, RZ ;  /* 0x000000fc0c0c7210 */ /* 0x000fe20007f3e0ff */
[----:B------:R-:W-:Y:S01]  /*c4420*/  IMAD.X R20, R20, 0x1, R0, P5 ;  /* 0x0000000114147824 */ /* 0x000fe200028e0600 */
[----:B---3--:R-:W-:Y:S01]  /*c4430*/  MOV R4, R9 ;  /* 0x0000000900047202 */ /* 0x008fe20000000f00 */
[----:B------:R-:W-:Y:S01]  /*c4440*/  IMAD.MOV.U32 R5, RZ, RZ, R25 ;  /* 0x000000ffff057224 */ /* 0x000fe200078e0019 */
[----:B----4-:R-:W3:Y:S01]  /*c4450*/  LDL.LU R29, [R1+0x2100] ;  /* 0x00210000011d7983 */ /* 0x010ee20000300800 */
[----:B------:R-:W-:Y:S02]  /*c4460*/  STL [R1+0x2088], R16 ;  /* 0x0020881001007387 */ /* 0x000fe40000100800 */
[----:B------:R-:W4:Y:S02]  /*c4470*/  LDL.LU R8, [R1+0x2108] ;  /* 0x0021080001087983 */ /* 0x000f240000300800 */
[----:B------:R-:W-:Y:S01]  /*c4480*/  STL [R1+0x207c], R24 ;  /* 0x00207c1801007387 */ /* 0x000fe20000100800 */
[----:B-----5:R-:W5:Y:S01]  /*c4490*/  LDL.LU R31, [R1+0x20f4] ;  /* 0x0020f400011f7983 */ /* 0x020f620000300800 */
[----:B------:R-:W-:Y:S02]  /*c44a0*/  STL [R1+0x2090], R12 ;  /* 0x0020900c01007387 */ /* 0x000fe40000100800 */
[----:B------:R1:W-:Y:S02]  /*c44b0*/  STL [R1+0x2084], R20 ;  /* 0x0020841401007387 */ /* 0x0003e40000100800 */
[----:B------:R-:W5:Y:S01]  /*c44c0*/  LDL.LU R9, [R1+0x2110] ;  /* 0x0021100001097983 */ /* 0x000f620000300800 */
[----:B------:R1:W-:Y:S04]  /*c44d0*/  LDGSTS.E [R48+0x2d800], [R4.64], P2 ;  /* 0x2d80000004307fae */ /* 0x0003e80009121844 */
[----:B------:R-:W5:Y:S01]  /*c44e0*/  LDL.LU R30, [R1+0x20fc] ;  /* 0x0020fc00011e7983 */ /* 0x000f620000300800 */
[----:B------:R-:W5:Y:S02]  /*c44f0*/  LDL.LU R28, [R1+0x2104] ;  /* 0x00210400011c7983 */ /* 0x000f640000300800 */
[----:B-1----:R-:W-:Y:S01]  /*c4500*/  IMAD.MOV.U32 R4, RZ, RZ, R21 ;  /* 0x000000ffff047224 */ /* 0x002fe200078e0015 */
[----:B------:R-:W-:-:S05]  /*c4510*/  MOV R5, R24 ;  /* 0x0000001800057202 */ /* 0x000fca0000000f00 */
[----:B------:R1:W-:Y:S02]  /*c4520*/  LDGSTS.E [R48+0x2da00], [R4.64], P2 ;  /* 0x2da0000004307fae */ /* 0x0003e40009121844 */
[----:B-1----:R-:W-:Y:S02]  /*c4530*/  MOV R5, R20 ;  /* 0x0000001400057202 */ /* 0x002fe40000000f00 */
[----:B------:R-:W5:Y:S01]  /*c4540*/  LDL.LU R20, [R1+0x210c] ;  /* 0x00210c0001147983 */ /* 0x000f620000300800 */
[----:B------:R-:W5:Y:S02]  /*c4550*/  LDL.LU R26, [R1+0x2178] ;  /* 0x00217800011a7983 */ /* 0x000f640000300800 */
[----:B------:R-:W-:Y:S01]  /*c4560*/  IMAD.MOV.U32 R4, RZ, RZ, R16 ;  /* 0x000000ffff047224 */ /* 0x000fe200078e0010 */
[----:B------:R-:W-:-:S04]  /*c4570*/  ISETP.GT.AND P5, PT, R3, 0x6b, PT ;  /* 0x0000006b0300780c */ /* 0x000fc80003fa4270 */
[----:B------:R1:W-:Y:S02]  /*c4580*/  LDGSTS.E [R48+0x2dc00], [R4.64], P2 ;  /* 0x2dc0000004307fae */ /* 0x0003e40009121844 */
[----:B-1----:R-:W-:Y:S01]  /*c4590*/  IMAD.MOV.U32 R4, RZ, RZ, R12 ;  /* 0x000000ffff047224 */ /* 0x002fe200078e000c */
[----:B------:R-:W-:Y:S01]  /*c45a0*/  HMMA.1688.F32.TF32 R40, R188, R22, R148 ;  /* 0x00000016bc28723c */ /* 0x000fe20000081094 */
[----:B--2---:R-:W-:Y:S01]  /*c45b0*/  IMAD.X R13, R13, 0x1, R0, P1 ;  /* 0x000000010d0d7824 */ /* 0x004fe200008e0600 */
[----:B------:R-:W-:-:S03]  /*c45c0*/  ISETP.GT.AND P1, PT, R3, 0x67, PT ;  /* 0x000000670300780c */ /* 0x000fc60003f24270 */
[----:B------:R-:W-:Y:S01]  /*c45d0*/  IMAD.MOV.U32 R5, RZ, RZ, R13 ;  /* 0x000000ffff057224 */ /* 0x000fe200078e000d */
[----:B------:R1:W-:Y:S01]  /*c45e0*/  STL [R1+0x208c], R13 ;  /* 0x00208c0d01007387 */ /* 0x0003e20000100800 */
[----:B------:R-:W2:Y:S02]  /*c45f0*/  LDL.LU R27, [R1+0x2174] ;  /* 0x00217400011b7983 */ /* 0x000ea40000300800 */
[----:B------:R-:W2:Y:S02]  /*c4600*/  LDL.LU R21, [R1+0x217c] ;  /* 0x00217c0001157983 */ /* 0x000ea40000300800 */
[----:B------:R-:W2:Y:S01]  /*c4610*/  LDL.LU R16, [R1+0x2180] ;  /* 0x0021800001107983 */ /* 0x000ea20000300800 */
[----:B------:R1:W-:Y:S04]  /*c4620*/  LDGSTS.E [R48+0x2de00], [R4.64], P2 ;  /* 0x2de0000004307fae */ /* 0x0003e80009121844 */
[----:B------:R-:W2:Y:S01]  /*c4630*/  LDL.LU R25, [R1+0x2184] ;  /* 0x0021840001197983 */ /* 0x000ea20000300800 */
[----:B------:R-:W2:Y:S03]  /*c4640*/  LDL.LU R12, [R1+0x2188] ;  /* 0x00218800010c7983 */ /* 0x000ea60000300800 */
[----:B-1----:R-:W2:Y:S01]  /*c4650*/  LDL.LU R13, [R1+0x2190] ;  /* 0x00219000010d7983 */ /* 0x002ea20000300800 */
[----:B------:R-:W2:Y:S01]  /*c4660*/  LDL.LU R24, [R1+0x21f8] ;  /* 0x0021f80001187983 */ /* 0x000ea20000300800 */
[----:B------:R-:W-:-:S02]  /*c4670*/  SEL R4, RZ, 0x4, !P1 ;  /* 0x00000004ff047807 */ /* 0x000fc40004800000 */
[----:B------:R-:W-:Y:S02]  /*c4680*/  SEL R5, RZ, 0x4, !P5 ;  /* 0x00000004ff057807 */ /* 0x000fe40006800000 */
[----:B------:R-:W-:Y:S02]  /*c4690*/  SEL R4, R4, RZ, !P0 ;  /* 0x000000ff04047207 */ /* 0x000fe40004000000 */
[-C--:B------:R-:W-:Y:S02]  /*c46a0*/  IADD3 R17, P2, R17, R252.reuse, RZ ;  /* 0x000000fc11117210 */ /* 0x080fe40007f5e0ff */
[-C--:B---3--:R-:W-:Y:S02]  /*c46b0*/  IADD3 R29, P5, R29, R252.reuse, RZ ;  /* 0x000000fc1d1d7210 */ /* 0x088fe40007fbe0ff */
[----:B----4-:R-:W-:Y:S02]  /*c46c0*/  IADD3 R8, P1, R8, R252, RZ ;  /* 0x000000fc08087210 */ /* 0x010fe40007f3e0ff */
[----:B-----5:R-:W-:Y:S01]  /*c46d0*/  IADD3.X R31, R31, R0, RZ, P2, !PT ;  /* 0x000000001f1f7210 */ /* 0x020fe200017fe4ff */
[----:B------:R1:W-:Y:S01]  /*c46e0*/  STL [R1+0x20f8], R17 ;  /* 0x0020f81101007387 */ /* 0x0003e20000100800 */
[----:B------:R-:W-:Y:S02]  /*c46f0*/  STL [R1+0x2100], R29 ;  /* 0x0021001d01007387 */ /* 0x000fe40000100800 */
[----:B------:R-:W-:-:S02]  /*c4700*/  IMAD.X R30, R30, 0x1, R0, P5 ;  /* 0x000000011e1e7824 */ /* 0x000fc400028e0600 */
[--C-:B------:R-:W-:Y:S01]  /*c4710*/  IMAD.X R28, R28, 0x1, R0.reuse, P1 ;  /* 0x000000011c1c7824 */ /* 0x100fe200008e0600 */
[-C--:B------:R-:W-:Y:S01]  /*c4720*/  IADD3 R9, P1, R9, R252.reuse, RZ ;  /* 0x000000fc09097210 */ /* 0x080fe20007f3e0ff */
[----:B------:R3:W-:Y:S01]  /*c4730*/  STL [R1+0x2108], R8 ;  /* 0x0021080801007387 */ /* 0x0007e20000100800 */
[----:B------:R-:W-:Y:S02]  /*c4740*/  STL [R1+0x20f4], R31 ;  /* 0x0020f41f01007387 */ /* 0x000fe40000100800 */
[----:B------:R-:W-:Y:S02]  /*c4750*/  STL [R1+0x20fc], R30 ;  /* 0x0020fc1e01007387 */ /* 0x000fe40000100800 */
[----:B------:R-:W-:Y:S01]  /*c4760*/  STL [R1+0x2104], R28 ;  /* 0x0021041c01007387 */ /* 0x000fe20000100800 */
[----:B------:R-:W-:Y:S01]  /*c4770*/  ISETP.NE.U32.AND P2, PT, R4, RZ, PT ;  /* 0x000000ff0400720c */ /* 0x000fe20003f45070 */
[----:B------:R-:W4:Y:S01]  /*c4780*/  LDL.LU R23, [R1+0x218c] ;  /* 0x00218c0001177983 */ /* 0x000f220000300800 */
[----:B------:R-:W-:Y:S01]  /*c4790*/  MOV R4, R17 ;  /* 0x0000001100047202 */ /* 0x000fe20000000f00 */
[----:B------:R-:W-:Y:S02]  /*c47a0*/  STL [R1+0x2110], R9 ;  /* 0x0021100901007387 */ /* 0x000fe40000100800 */
[----:B-1----:R-:W5:Y:S02]  /*c47b0*/  LDL.LU R17, [R1+0x2200] ;  /* 0x0022000001117983 */ /* 0x002f640000300800 */
[----:B------:R-:W-:Y:S01]  /*c47c0*/  IMAD.X R20, R20, 0x1, R0, P1 ;  /* 0x0000000114147824 */ /* 0x000fe200008e0600 */
[----:B------:R-:W-:-:S04]  /*c47d0*/  IADD3 R26, P1, R26, R252, RZ ;  /* 0x000000fc1a1a7210 */ /* 0x000fc80007f3e0ff */
[----:B------:R1:W-:Y:S01]  /*c47e0*/  STL [R1+0x210c], R20 ;  /* 0x00210c1401007387 */ /* 0x0003e20000100800 */
[----:B------:R1:W-:Y:S02]  /*c47f0*/  STL [R1+0x2178], R26 ;  /* 0x0021781a01007387 */ /* 0x0003e40000100800 */
[----:B------:R-:W5:Y:S01]  /*c4800*/  LDL.LU R22, [R1+0x21f4] ;  /* 0x0021f40001167983 */ /* 0x000f620000300800 */
[----:B------:R-:W-:-:S04]  /*c4810*/  SEL R5, R5, RZ, !P0 ;  /* 0x000000ff05057207 */ /* 0x000fc80004000000 */
[----:B------:R-:W-:Y:S01]  /*c4820*/  ISETP.NE.U32.AND P5, PT, R5, RZ, PT ;  /* 0x000000ff0500720c */ /* 0x000fe20003fa5070 */
[----:B------:R-:W-:-:S05]  /*c4830*/  IMAD.MOV.U32 R5, RZ, RZ, R31 ;  /* 0x000000ffff057224 */ /* 0x000fca00078e001f */
[----:B------:R1:W-:Y:S02]  /*c4840*/  LDGSTS.E [R48+0x2f800], [R4.64], P3 ;  /* 0x2f80000004307fae */ /* 0x0003e40009921844 */
[----:B-1----:R-:W-:Y:S01]  /*c4850*/  MOV R4, R29 ;  /* 0x0000001d00047202 */ /* 0x002fe20000000f00 */
[----:B------:R-:W-:-:S05]  /*c4860*/  IMAD.MOV.U32 R5, RZ, RZ, R30 ;  /* 0x000000ffff057224 */ /* 0x000fca00078e001e */
[----:B------:R1:W-:Y:S02]  /*c4870*/  LDGSTS.E [R48+0x2fa00], [R4.64], P3 ;  /* 0x2fa0000004307fae */ /* 0x0003e40009921844 */
[----:B-1----:R-:W-:Y:S01]  /*c4880*/  IMAD.MOV.U32 R4, RZ, RZ, R8 ;  /* 0x000000ffff047224 */ /* 0x002fe200078e0008 */
[----:B------:R-:W-:Y:S01]  /*c4890*/  MOV R5, R28 ;  /* 0x0000001c00057202 */ /* 0x000fe20000000f00 */
[----:B---3--:R-:W3:Y:S04]  /*c48a0*/  LDL.LU R8, [R1+0x2208] ;  /* 0x0022080001087983 */ /* 0x008ee80000300800 */
[----:B------:R1:W-:Y:S02]  /*c48b0*/  LDGSTS.E [R48+0x2fc00], [R4.64], P3 ;  /* 0x2fc0000004307fae */ /* 0x0003e40009921844 */
[----:B-1----:R-:W-:Y:S01]  /*c48c0*/  IMAD.MOV.U32 R4, RZ, RZ, R9 ;  /* 0x000000ffff047224 */ /* 0x002fe200078e0009 */
[----:B------:R-:W-:-:S02]  /*c48d0*/  MOV R5, R20 ;  /* 0x0000001400057202 */ /* 0x000fc40000000f00 */
[----:B------:R-:W3:Y:S04]  /*c48e0*/  LDL.LU R20, [R1+0x21fc] ;  /* 0x0021fc0001147983 */ /* 0x000ee80000300800 */
[----:B------:R1:W-:Y:S02]  /*c48f0*/  LDGSTS.E [R48+0x2fe00], [R4.64], P3 ;  /* 0x2fe0000004307fae */ /* 0x0003e40009921844 */
[----:B-1----:R-:W-:Y:S02]  /*c4900*/  IMAD.MOV.U32 R4, RZ, RZ, R26 ;  /* 0x000000ffff047224 */ /* 0x002fe400078e001a */
[----:B--2---:R-:W-:Y:S01]  /*c4910*/  IMAD.X R27, R27, 0x1, R0, P1 ;  /* 0x000000011b1b7824 */ /* 0x004fe200008e0600 */
[----:B------:R-:W-:-:S04]  /*c4920*/  IADD3 R16, P1, R16, R252, RZ ;  /* 0x000000fc10107210 */ /* 0x000fc80007f3e0ff */
[----:B------:R-:W-:Y:S01]  /*c4930*/  STL [R1+0x2174], R27 ;  /* 0x0021741b01007387 */ /* 0x000fe20000100800 */
[----:B------:R-:W2:Y:S02]  /*c4940*/  LDL.LU R9, [R1+0x2204] ;  /* 0x0022040001097983 */ /* 0x000ea40000300800 */
[----:B------:R1:W-:Y:S01]  /*c4950*/  STL [R1+0x2180], R16 ;  /* 0x0021801001007387 */ /* 0x0003e20000100800 */
[-C--:B------:R-:W-:Y:S01]  /*c4960*/  IADD3 R12, P3, R12, R252.reuse, RZ ;  /* 0x000000fc0c0c7210 */ /* 0x080fe20007f7e0ff */
[----:B------:R-:W2:Y:S01]  /*c4970*/  LDL.LU R30, [R1+0x2210] ;  /* 0x00221000011e7983 */ /* 0x000ea20000300800 */
[--C-:B------:R-:W-:Y:S01]  /*c4980*/  IMAD.X R21, R21, 0x1, R0.reuse, P1 ;  /* 0x0000000115157824 */ /* 0x100fe200008e0600 */
[----:B------:R-:W-:Y:S01]  /*c4990*/  MOV R5, R27 ;  /* 0x0000001b00057202 */ /* 0x000fe20000000f00 */
[----:B------:R-:W2:Y:S01]  /*c49a0*/  LDL.LU R26, [R1+0x2278] ;  /* 0x00227800011a7983 */ /* 0x000ea20000300800 */
[----:B------:R-:W-:Y:S02]  /*c49b0*/  STL [R1+0x2188], R12 ;  /* 0x0021880c01007387 */ /* 0x000fe40000100800 */
[----:B------:R1:W-:Y:S01]  /*c49c0*/  STL [R1+0x217c], R21 ;  /* 0x00217c1501007387 */ /* 0x0003e20000100800 */
[-C--:B------:R-:W-:Y:S01]  /*c49d0*/  IADD3 R13, P1, R13, R252.reuse, RZ ;  /* 0x000000fc0d0d7210 */ /* 0x080fe20007f3e0ff */
[----:B------:R-:W-:Y:S01]  /*c49e0*/  IMAD.X R25, R25, 0x1, R0, P3 ;  /* 0x0000000119197824 */ /* 0x000fe200018e0600 */
[----:B------:R-:W2:Y:S04]  /*c49f0*/  LDL.LU R31, [R1+0x220c] ;  /* 0x00220c00011f7983 */ /* 0x000ea80000300800 */
[----:B------:R1:W-:Y:S01]  /*c4a00*/  LDGSTS.E [R48+0x31800], [R4.64], P4 ;  /* 0x3180000004307fae */ /* 0x0003e2000a121844 */
[----:B------:R-:W-:Y:S01]  /*c4a10*/  STL [R1+0x2190], R13 ;  /* 0x0021900d01007387 */ /* 0x000fe20000100800 */
[----:B------:R-:W-:Y:S01]  /*c4a20*/  IADD3 R24, P3, R24, R252, RZ ;  /* 0x000000fc18187210 */ /* 0x000fe20007f7e0ff */
[----:B------:R4:W-:Y:S02]  /*c4a30*/  STL [R1+0x2184], R25 ;  /* 0x0021841901007387 */ /* 0x0009e40000100800 */
[----:B-1----:R-:W-:Y:S01]  /*c4a40*/  IMAD.MOV.U32 R4, RZ, RZ, R16 ;  /* 0x000000ffff047224 */ /* 0x002fe200078e0010 */
[----:B------:R-:W-:Y:S01]  /*c4a50*/  MOV R5, R21 ;  /* 0x0000001500057202 */ /* 0x000fe20000000f00 */
[----:B------:R-:W2:Y:S01]  /*c4a60*/  LDL.LU R16, [R1+0x2280] ;  /* 0x0022800001107983 */ /* 0x000ea20000300800 */
[----:B------:R-:W2:Y:S02]  /*c4a70*/  LDL.LU R21, [R1+0x2288] ;  /* 0x0022880001157983 */ /* 0x000ea40000300800 */
[----:B------:R-:W2:Y:S01]  /*c4a80*/  LDL.LU R28, [R1+0x2274] ;  /* 0x00227400011c7983 */ /* 0x000ea20000300800 */
[----:B------:R1:W-:Y:S01]  /*c4a90*/  LDGSTS.E [R48+0x31a00], [R4.64], P4 ;  /* 0x31a0000004307fae */ /* 0x0003e2000a121844 */
[----:B------:R-:W-:Y:S02]  /*c4aa0*/  STL [R1+0x21f8], R24 ;  /* 0x0021f81801007387 */ /* 0x000fe40000100800 */
[----:B-1----:R-:W-:Y:S01]  /*c4ab0*/  IMAD.MOV.U32 R4, RZ, RZ, R12 ;  /* 0x000000ffff047224 */ /* 0x002fe200078e000c */
[----:B------:R-:W-:-:S05]  /*c4ac0*/  MOV R5, R25 ;  /* 0x0000001900057202 */ /* 0x000fca0000000f00 */
[----:B------:R1:W-:Y:S02]  /*c4ad0*/  LDGSTS.E [R48+0x31c00], [R4.64], P4 ;  /* 0x31c0000004307fae */ /* 0x0003e4000a121844 */
[----:B-1----:R-:W-:Y:S02]  /*c4ae0*/  IMAD.MOV.U32 R4, RZ, RZ, R13 ;  /* 0x000000ffff047224 */ /* 0x002fe400078e000d */
[----:B----4-:R-:W-:Y:S01]  /*c4af0*/  IMAD.X R23, R23, 0x1, R0, P1 ;  /* 0x0000000117177824 */ /* 0x010fe200008e0600 */
[----:B-----5:R-:W-:-:S04]  /*c4b00*/  IADD3 R17, P1, R17, R252, RZ ;  /* 0x000000fc11117210 */ /* 0x020fc80007f3e0ff */
[----:B------:R1:W-:Y:S01]  /*c4b10*/  STL [R1+0x218c], R23 ;  /* 0x00218c1701007387 */ /* 0x0003e20000100800 */
[----:B------:R-:W4:Y:S02]  /*c4b20*/  LDL.LU R12, [R1+0x2290] ;  /* 0x00229000010c7983 */ /* 0x000f240000300800 */
[----:B------:R-:W5:Y:S02]  /*c4b30*/  LDL.LU R25, [R1+0x227c] ;  /* 0x00227c0001197983 */ /* 0x000f640000300800 */
[----:B------:R-:W-:Y:S01]  /*c4b40*/  STL [R1+0x2200], R17 ;  /* 0x0022001101007387 */ /* 0x000fe20000100800 */
[----:B------:R-:W-:-:S05]  /*c4b50*/  MOV R5, R23 ;  /* 0x0000001700057202 */ /* 0x000fca0000000f00 */
[----:B------:R1:W-:Y:S01]  /*c4b60*/  LDGSTS.E [R48+0x31e00], [R4.64], P4 ;  /* 0x31e0000004307fae */ /* 0x0003e2000a121844 */
[----:B------:R-:W-:-:S05]  /*c4b70*/  IMAD.X R22, R22, 0x1, R0, P3 ;  /* 0x0000000116167824 */ /* 0x000fca00018e0600 */
[----:B------:R3:W-:Y:S01]  /*c4b80*/  STL [R1+0x21f4], R22 ;  /* 0x0021f41601007387 */ /* 0x0007e20000100800 */
[----:B-1----:R-:W5:Y:S03]  /*c4b90*/  LDL.LU R23, [R1+0x2284] ;  /* 0x0022840001177983 */ /* 0x002f660000300800 */
[----:B------:R-:W5:Y:S01]  /*c4ba0*/  LDL.LU R13, [R1+0x228c] ;  /* 0x00228c00010d7983 */ /* 0x000f620000300800 */
[----:B------:R-:W-:Y:S01]  /*c4bb0*/  IMAD.MOV.U32 R4, RZ, RZ, R24 ;  /* 0x000000ffff047224 */ /* 0x000fe200078e0018 */
[----:B------:R-:W-:-:S05]  /*c4bc0*/  MOV R5, R22 ;  /* 0x0000001600057202 */ /* 0x000fca0000000f00 */
[----:B------:R1:W-:Y:S02]  /*c4bd0*/  LDGSTS.E [R48+0x33800], [R4.64], P2 ;  /* 0x3380000004307fae */ /* 0x0003e40009121844 */
[----:B-1----:R-:W-:Y:S01]  /*c4be0*/  IMAD.MOV.U32 R4, RZ, RZ, R17 ;  /* 0x000000ffff047224 */ /* 0x002fe200078e0011 */
[----:B---3--:R-:W-:-:S05]  /*c4bf0*/  IADD3 R8, P3, R8, R252, RZ ;  /* 0x000000fc08087210 */ /* 0x008fca0007f7e0ff */
[----:B------:R-:W-:Y:S01]  /*c4c00*/  STL [R1+0x2208], R8 ;  /* 0x0022080801007387 */ /* 0x000fe20000100800 */
[----:B------:R-:W-:-:S05]  /*c4c10*/  IMAD.X R20, R20, 0x1, R0, P1 ;  /* 0x0000000114147824 */ /* 0x000fca00008e0600 */
[----:B------:R-:W-:Y:S01]  /*c4c20*/  MOV R5, R20 ;  /* 0x0000001400057202 */ /* 0x000fe20000000f00 */
[----:B------:R-:W-:Y:S01]  /*c4c30*/  STL [R1+0x21fc], R20 ;  /* 0x0021fc1401007387 */ /* 0x000fe20000100800 */
[----:B------:R-:W3:Y:S03]  /*c4c40*/  LDL.LU R22, [R1+0x22f8] ;  /* 0x0022f80001167983 */ /* 0x000ee60000300800 */
[----:B------:R1:W-:Y:S02]  /*c4c50*/  LDGSTS.E [R48+0x33a00], [R4.64], P2 ;  /* 0x33a0000004307fae */ /* 0x0003e40009121844 */
[----:B-1----:R-:W-:Y:S02]  /*c4c60*/  IMAD.MOV.U32 R4, RZ, RZ, R8 ;  /* 0x000000ffff047224 */ /* 0x002fe400078e0008 */
[----:B--2---:R-:W-:Y:S01]  /*c4c70*/  IMAD.X R9, R9, 0x1, R0, P3 ;  /* 0x0000000109097824 */ /* 0x004fe200018e0600 */
[----:B------:R-:W-:-:S02]  /*c4c80*/  IADD3 R30, P1, R30, R252, RZ ;  /* 0x000000fc1e1e7210 */ /* 0x000fc40007f3e0ff */
[----:B------:R-:W-:-:S03]  /*c4c90*/  IADD3 R26, P3, R26, R252, RZ ;  /* 0x000000fc1a1a7210 */ /* 0x000fc60007f7e0ff */
[----:B------:R-:W-:Y:S01]  /*c4ca0*/  STL [R1+0x2210], R30 ;  /* 0x0022101e01007387 */ /* 0x000fe20000100800 */
[----:B------:R1:W-:Y:S02]  /*c4cb0*/  STL [R1+0x2204], R9 ;  /* 0x0022040901007387 */ /* 0x0003e40000100800 */
[----:B------:R-:W2:Y:S02]  /*c4cc0*/  LDL.LU R27, [R1+0x2300] ;  /* 0x00230000011b7983 */ /* 0x000ea40000300800 */
[----:B------:R-:W-:Y:S01]  /*c4cd0*/  IMAD.X R31, R31, 0x1, R0, P1 ;  /* 0x000000011f1f7824 */ /* 0x000fe200008e0600 */
[----:B------:R-:W-:Y:S01]  /*c4ce0*/  MOV R5, R9 ;  /* 0x0000000900057202 */ /* 0x000fe20000000f00 */
[----:B------:R-:W2:Y:S04]  /*c4cf0*/  LDL.LU R17, [R1+0x2308] ;  /* 0x0023080001117983 */ /* 0x000ea80000300800 */
[----:B------:R1:W-:Y:S04]  /*c4d00*/  LDGSTS.E [R48+0x33c00], [R4.64], P2 ;  /* 0x33c0000004307fae */ /* 0x0003e80009121844 */
[----:B-1----:R-:W2:Y:S01]  /*c4d10*/  LDL.LU.64 R8, [R1+0x1bf0] ;  /* 0x001bf00001087983 */ /* 0x002ea20000300a00 */
[----:B------:R-:W-:Y:S02]  /*c4d20*/  STL [R1+0x2278], R26 ;  /* 0x0022781a01007387 */ /* 0x000fe40000100800 */
[----:B------:R-:W-:Y:S02]  /*c4d30*/  STL [R1+0x220c], R31 ;  /* 0x00220c1f01007387 */ /* 0x000fe40000100800 */
[----:B------:R-:W2:Y:S01]  /*c4d40*/  LDL.LU R24, [R1+0x22f4] ;  /* 0x0022f40001187983 */ /* 0x000ea20000300800 */
[----:B------:R-:W2:Y:S01]  /*c4d50*/  LDL.LU R29, [R1+0x22fc] ;  /* 0x0022fc00011d7983 */ /* 0x000ea20000300800 */
[----:B------:R-:W2:Y:S01]  /*c4d60*/  LDL.LU R20, [R1+0x2304] ;  /* 0x0023040001147983 */ /* 0x000ea20000300800 */
[----:B------:R-:W-:Y:S01]  /*c4d70*/  IADD3 R16, P1, R16, R252, RZ ;  /* 0x000000fc10107210 */ /* 0x000fe20007f3e0ff */
[----:B------:R-:W-:Y:S01]  /*c4d80*/  IMAD.MOV.U32 R4, RZ, RZ, R30 ;  /* 0x000000ffff047224 */ /* 0x000fe200078e001e */
[----:B------:R-:W-:-:S02]  /*c4d90*/  MOV R5, R31 ;  /* 0x0000001f00057202 */ /* 0x000fc40000000f00 */
[----:B------:R-:W-:Y:S01]  /*c4da0*/  IADD3 R21, P4, R21, R252, RZ ;  /* 0x000000fc15157210 */ /* 0x000fe20007f9e0ff */
[----:B------:R-:W-:Y:S02]  /*c4db0*/  IMAD.X R28, R28, 0x1, R0, P3 ;  /* 0x000000011c1c7824 */ /* 0x000fe400018e0600 */
[----:B------:R1:W-:Y:S04]  /*c4dc0*/  LDGSTS.E [R48+0x33e00], [R4.64], P2 ;  /* 0x33e0000004307fae */ /* 0x0003e80009121844 */
[----:B------:R1:W-:Y:S01]  /*c4dd0*/  STL [R1+0x2280], R16 ;  /* 0x0022801001007387 */ /* 0x0003e20000100800 */
[----:B------:R-:W-:Y:S02]  /*c4de0*/  STL [R1+0x2274], R28 ;  /* 0x0022741c01007387 */ /* 0x000fe40000100800 */
[----:B------:R-:W-:Y:S01]  /*c4df0*/  STL [R1+0x2288], R21 ;  /* 0x0022881501007387 */ /* 0x000fe20000100800 */
[----:B-1----:R-:W-:Y:S01]  /*c4e00*/  MOV R4, R26 ;  /* 0x0000001a00047202 */ /* 0x002fe20000000f00 */
[----:B------:R-:W-:-:S05]  /*c4e10*/  IMAD.MOV.U32 R5, RZ, RZ, R28 ;  /* 0x000000ffff057224 */ /* 0x000fca00078e001c */
[----:B------:R1:W-:Y:S02]  /*c4e20*/  LDGSTS.E [R48+0x35800], [R4.64], P5 ;  /* 0x3580000004307fae */ /* 0x0003e4000a921844 */
[----:B-1----:R-:W-:Y:S02]  /*c4e30*/  MOV R4, R16 ;  /* 0x0000001000047202 */ /* 0x002fe40000000f00 */
[----:B----4-:R-:W-:Y:S01]  /*c4e40*/  IADD3 R12, P2, R12, R252, RZ ;  /* 0x000000fc0c0c7210 */ /* 0x010fe20007f5e0ff */
[----:B-----5:R-:W-:-:S04]  /*c4e50*/  IMAD.X R25, R25, 0x1, R0, P1 ;  /* 0x0000000119197824 */ /* 0x020fc800008e0600 */
[----:B------:R-:W-:Y:S01]  /*c4e60*/  STL [R1+0x2290], R12 ;  /* 0x0022900c01007387 */ /* 0x000fe20000100800 */
[----:B------:R1:W-:Y:S02]  /*c4e70*/  STL [R1+0x227c], R25 ;  /* 0x00227c1901007387 */ /* 0x0003e40000100800 */
[----:B------:R-:W-:Y:S01]  /*c4e80*/  IMAD.MOV.U32 R5, RZ, RZ, R25 ;  /* 0x000000ffff057224 */ /* 0x000fe200078e0019 */
[----:B------:R-:W-:-:S04]  /*c4e90*/  MOV R242, c[0x0][0x18c] ;  /* 0x0000630000f27a02 */ /* 0x000fc80000000f00 */
[----:B------:R4:W-:Y:S01]  /*c4ea0*/  LDGSTS.E [R48+0x35a00], [R4.64], P5 ;  /* 0x35a0000004307fae */ /* 0x0009e2000a921844 */
[--C-:B------:R-:W-:Y:S02]  /*c4eb0*/  IMAD.X R23, R23, 0x1, R0.reuse, P4 ;  /* 0x0000000117177824 */ /* 0x100fe400020e0600 */
[----:B------:R-:W-:-:S03]  /*c4ec0*/  IMAD.X R13, R13, 0x1, R0, P2 ;  /* 0x000000010d0d7824 */ /* 0x000fc600010e0600 */
[----:B------:R-:W-:Y:S01]  /*c4ed0*/  STL [R1+0x2284], R23 ;  /* 0x0022841701007387 */ /* 0x000fe20000100800 */
[----:B------:R-:W5:Y:S02]  /*c4ee0*/  LDL.LU R16, [R1+0x2310] ;  /* 0x0023100001107983 */ /* 0x000f640000300800 */
[----:B------:R2:W-:Y:S02]  /*c4ef0*/  STL [R1+0x228c], R13 ;  /* 0x00228c0d01007387 */ /* 0x0005e40000100800 */
[----:B------:R-:W5:Y:S01]  /*c4f00*/  LDL.LU.64 R30, [R1+0x1c00] ;  /* 0x001c0000011e7983 */ /* 0x000f620000300a00 */
[----:B-1----:R-:W5:Y:S01]  /*c4f10*/  LDL.LU R25, [R1+0x230c] ;  /* 0x00230c0001197983 */ /* 0x002f620000300800 */
[----:B----4-:R-:W-:Y:S01]  /*c4f20*/  IMAD.MOV.U32 R4, RZ, RZ, R21 ;  /* 0x000000ffff047224 */ /* 0x010fe200078e0015 */
[----:B------:R-:W-:Y:S01]  /*c4f30*/  MOV R5, R23 ;  /* 0x0000001700057202 */ /* 0x000fe20000000f00 */
[----:B------:R-:W-:-:S04]  /*c4f40*/  IMAD.SHL.U32 R242, R242, 0x80, RZ ;  /* 0x00000080f2f27824 */ /* 0x000fc800078e00ff */
[----:B------:R1:W-:Y:S01]  /*c4f50*/  LDGSTS.E [R48+0x35c00], [R4.64], P5 ;  /* 0x35c0000004307fae */ /* 0x0003e2000a921844 */
[----:B------:R-:W-:Y:S01]  /*c4f60*/  IMAD.SHL.U32 R242, R242, 0x4, RZ ;  /* 0x00000004f2f27824 */ /* 0x000fe200078e00ff */
[----:B------:R-:W-:Y:S01]  /*c4f70*/  LOP3.LUT R55, R244, 0x7f, RZ, 0xc0, !PT ;  /* 0x0000007ff4377812 */ /* 0x000fe200078ec0ff */
[----:B-1----:R-:W-:Y:S02]  /*c4f80*/  IMAD.MOV.U32 R4, RZ, RZ, R12 ;  /* 0x000000ffff047224 */ /* 0x002fe400078e000c */
[----:B------:R-:W-:-:S05]  /*c4f90*/  IMAD.MOV.U32 R5, RZ, RZ, R13 ;  /* 0x000000ffff057224 */ /* 0x000fca00078e000d */
[----:B------:R1:W-:Y:S01]  /*c4fa0*/  LDGSTS.E [R48+0x35e00], [R4.64], P5 ;  /* 0x35e0000004307fae */ /* 0x0003e2000a921844 */
[C---:B------:R-:W-:Y:S02]  /*c4fb0*/  ISETP.GT.AND P6, PT, R3.reuse, 0x73, PT ;  /* 0x000000730300780c */ /* 0x040fe40003fc4270 */
[----:B------:R-:W-:Y:S02]  /*c4fc0*/  ISETP.GT.AND P5, PT, R3, 0x7b, PT ;  /* 0x0000007b0300780c */ /* 0x000fe40003fa4270 */
[----:B---3--:R-:W-:-:S05]  /*c4fd0*/  IADD3 R22, P1, R22, R252, RZ ;  /* 0x000000fc16167210 */ /* 0x008fca0007f3e0ff */
[----:B------:R-:W-:Y:S01]  /*c4fe0*/  STL [R1+0x22f8], R22 ;  /* 0x0022f81601007387 */ /* 0x000fe20000100800 */
[C---:B------:R-:W-:Y:S08]  /*c4ff0*/  HMMA.1688.F32.TF32 R68, R188.reuse, R18, R144 ;  /* 0x00000012bc44723c */ /* 0x040ff00000081090 */
[----:B------:R-:W-:Y:S01]  /*c5000*/  HMMA.1688.F32.TF32 R72, R188, R14, R140 ;  /* 0x0000000ebc48723c */ /* 0x000fe2000008108c */
[----:B--2---:R-:W-:-:S02]  /*c5010*/  IADD3 R27, P2, R27, R252, RZ ;  /* 0x000000fc1b1b7210 */ /* 0x004fc40007f5e0ff */
[----:B------:R-:W-:Y:S02]  /*c5020*/  IADD3 R17, P4, R17, R252, RZ ;  /* 0x000000fc11117210 */ /* 0x000fe40007f9e0ff */
[----:B------:R-:W-:Y:S01]  /*c5030*/  IADD3.X R24, R24, R0, RZ, P1, !PT ;  /* 0x0000000018187210 */ /* 0x000fe20000ffe4ff */
[----:B------:R-:W-:Y:S01]  /*c5040*/  ISETP.GT.AND P1, PT, R3, 0x6f, PT ;  /* 0x0000006f0300780c */ /* 0x000fe20003f24270 */
[----:B------:R-:W-:-:S03]  /*c5050*/  IADD3 R13, P3, R8, R242, RZ ;  /* 0x000000f2080d7210 */ /* 0x000fc60007f7e0ff */
[----:B-1----:R-:W-:Y:S01]  /*c5060*/  SEL R4, RZ, 0x4, !P1 ;  /* 0x00000004ff047807 */ /* 0x002fe20004800000 */
[--C-:B------:R-:W-:Y:S01]  /*c5070*/  IMAD.X R20, R20, 0x1, R0.reuse, P4 ;  /* 0x0000000114147824 */ /* 0x100fe200020e0600 */
[----:B------:R-:W-:Y:S02]  /*c5080*/  ISETP.GT.AND P4, PT, R3, 0x77, PT ;  /* 0x000000770300780c */ /* 0x000fe40003f84270 */
[----:B------:R-:W-:Y:S01]  /*c5090*/  SEL R4, R4, RZ, !P0 ;  /* 0x000000ff04047207 */ /* 0x000fe20004000000 */
[----:B------:R-:W-:Y:S01]  /*c50a0*/  IMAD.X R29, R29, 0x1, R0, P2 ;  /* 0x000000011d1d7824 */ /* 0x000fe200010e0600 */
[----:B------:R-:W-:Y:S02]  /*c50b0*/  ISETP.GE.AND P2, PT, R55, R3, PT ;  /* 0x000000033700720c */ /* 0x000fe40003f46270 */
[----:B------:R-:W-:Y:S02]  /*c50c0*/  ISETP.GT.AND P1, PT, R3, 0x7f, PT ;  /* 0x0000007f0300780c */ /* 0x000fe40003f24270 */
[----:B------:R-:W-:Y:S01]  /*c50d0*/  IADD3.X R12, R9, R2, RZ, P3, !PT ;  /* 0x00000002090c7210 */ /* 0x000fe20001ffe4ff */
[----:B------:R-:W-:Y:S01]  /*c50e0*/  SEL R3, RZ, 0x4, !P6 ;  /* 0x00000004ff037807 */ /* 0x000fe20007000000 */
[----:B------:R-:W-:Y:S01]  /*c50f0*/  ISETP.NE.U32.AND P3, PT, R4, RZ, PT ;  /* 0x000000ff0400720c */ /* 0x000fe20003f65070 */
[----:B------:R-:W-:Y:S01]  /*c5100*/  SEL R4, RZ, 0x4, !P4 ;  /* 0x00000004ff047807 */ /* 0x000fe20006000000 */
[----:B------:R-:W-:Y:S01]  /*c5110*/  STL [R1+0x2300], R27 ;  /* 0x0023001b01007387 */ /* 0x000fe20000100800 */
[----:B------:R-:W-:Y:S01]  /*c5120*/  SEL R3, R3, RZ, !P0 ;  /* 0x000000ff03037207 */ /* 0x000fe20004000000 */
[----:B------:R-:W-:Y:S01]  /*c5130*/  STL [R1+0x2308], R17 ;  /* 0x0023081101007387 */ /* 0x000fe20000100800 */
[----:B------:R-:W-:Y:S01]  /*c5140*/  SEL R4, R4, RZ, !P0 ;  /* 0x000000ff04047207 */ /* 0x000fe20004000000 */
[----:B------:R1:W-:Y:S01]  /*c5150*/  STL [R1+0x22f4], R24 ;  /* 0x0022f41801007387 */ /* 0x0003e20000100800 */
[----:B------:R-:W-:Y:S02]  /*c5160*/  STL [R1+0x22fc], R29 ;  /* 0x0022fc1d01007387 */ /* 0x000fe40000100800 */
[----:B------:R2:W-:Y:S02]  /*c5170*/  STL [R1+0x2304], R20 ;  /* 0x0023041401007387 */ /* 0x0005e40000100800 */
[----:B------:R-:W3:Y:S02]  /*c5180*/  LDL.LU R26, [R1+0x2378] ;  /* 0x00237800011a7983 */ /* 0x000ee40000300800 */
[----:B------:R-:W-:Y:S01]  /*c5190*/  IMAD.MOV.U32 R5, RZ, RZ, R24 ;  /* 0x000000ffff057224 */ /* 0x000fe200078e0018 */
[----:B-----5:R-:W-:-:S05]  /*c51a0*/  IADD3 R16, P4, R16, R252, RZ ;  /* 0x000000fc10107210 */ /* 0x020fca0007f9e0ff */
[----:B------:R-:W-:Y:S01]  /*c51b0*/  IMAD.X R25, R25, 0x1, R0, P4 ;  /* 0x0000000119197824 */ /* 0x000fe200020e0600 */
[----:B------:R-:W-:Y:S01]  /*c51c0*/  ISETP.NE.U32.AND P4, PT, R3, RZ, PT ;  /* 0x000000ff0300720c */ /* 0x000fe20003f85070 */
[----:B------:R-:W-:Y:S01]  /*c51d0*/  SEL R3, RZ, 0x4, !P5 ;  /* 0x00000004ff037807 */ /* 0x000fe20006800000 */
[----:B------:R-:W-:Y:S01]  /*c51e0*/  ISETP.NE.U32.AND P5, PT, R4, RZ, PT ;  /* 0x000000ff0400720c */ /* 0x000fe20003fa5070 */
[----:B------:R4:W-:Y:S01]  /*c51f0*/  STL [R1+0x2310], R16 ;  /* 0x0023101001007387 */ /* 0x0009e20000100800 */
[----:B------:R-:W-:Y:S01]  /*c5200*/  MOV R4, R22 ;  /* 0x0000001600047202 */ /* 0x000fe20000000f00 */
[----:B------:R-:W5:Y:S02]  /*c5210*/  LDL.LU R23, [R1+0x2380] ;  /* 0x0023800001177983 */ /* 0x000f640000300800 */
[----:B------:R-:W5:Y:S01]  /*c5220*/  LDL.LU R21, [R1+0x2388] ;  /* 0x0023880001157983 */ /* 0x000f620000300800 */
[----:B------:R2:W-:Y:S01]  /*c5230*/  STL [R1+0x230c], R25 ;  /* 0x00230c1901007387 */ /* 0x0005e20000100800 */
[----:B------:R-:W5:Y:S03]  /*c5240*/  LDL.LU R28, [R1+0x2374] ;  /* 0x00237400011c7983 */ /* 0x000f660000300800 */
[----:B------:R2:W-:Y:S01]  /*c5250*/  LDGSTS.E [R48+0x37800], [R4.64], P3 ;  /* 0x3780000004307fae */ /* 0x0005e20009921844 */
[----:B-1----:R-:W5:Y:S02]  /*c5260*/  LDL.LU R24, [R1+0x237c] ;  /* 0x00237c0001187983 */ /* 0x002f640000300800 */
[----:B------:R-:W5:Y:S02]  /*c5270*/  LDL.LU R22, [R1+0x2384] ;  /* 0x0023840001167983 */ /* 0x000f640000300800 */
[----:B------:R-:W5:Y:S02]  /*c5280*/  LDL.LU R19, [R1+0x2390] ;  /* 0x0023900001137983 */ /* 0x000f640000300800 */
[----:B--2---:R-:W-:Y:S01]  /*c5290*/  IMAD.MOV.U32 R4, RZ, RZ, R27 ;  /* 0x000000ffff047224 */ /* 0x004fe200078e001b */
[----:B------:R-:W-:-:S05]  /*c52a0*/  MOV R5, R29 ;  /* 0x0000001d00057202 */ /* 0x000fca0000000f00 */
[----:B------:R1:W-:Y:S02]  /*c52b0*/  LDGSTS.E [R48+0x37a00], [R4.64], P3 ;  /* 0x37a0000004307fae */ /* 0x0003e40009921844 */
[----:B-1----:R-:W-:Y:S02]  /*c52c0*/  IMAD.MOV.U32 R5, RZ, RZ, R20 ;  /* 0x000000ffff057224 */ /* 0x002fe400078e0014 */
[----:B------:R-:W-:Y:S01]  /*c52d0*/  IMAD.MOV.U32 R4, RZ, RZ, R17 ;  /* 0x000000ffff047224 */ /* 0x000fe200078e0011 */
[----:B------:R-:W2:Y:S01]  /*c52e0*/  LDL.LU R20, [R1+0x238c] ;  /* 0x00238c0001147983 */ /* 0x000ea20000300800 */
[----:B------:R-:W2:Y:S02]  /*c52f0*/  LDL.LU R17, [R1+0x23f8] ;  /* 0x0023f80001117983 */ /* 0x000ea40000300800 */
[----:B------:R-:W2:Y:S01]  /*c5300*/  LDL.LU R18, [R1+0x23f4] ;  /* 0x0023f40001127983 */ /* 0x000ea20000300800 */
[----:B------:R1:W-:Y:S02]  /*c5310*/  LDGSTS.E [R48+0x37c00], [R4.64], P3 ;  /* 0x37c0000004307fae */ /* 0x0003e40009921844 */
[----:B-1----:R-:W-:-:S02]  /*c5320*/  MOV R4, R16 ;  /* 0x0000001000047202 */ /* 0x002fc40000000f00 */
[----:B----4-:R-:W5:Y:S01]  /*c5330*/  LDL.LU R16, [R1+0x23fc] ;  /* 0x0023fc0001107983 */ /* 0x010f620000300800 */
[----:B------:R-:W5:Y:S02]  /*c5340*/  LDL.LU R14, [R1+0x2400] ;  /* 0x00240000010e7983 */ /* 0x000f640000300800 */
[----:B------:R-:W5:Y:S02]  /*c5350*/  LDL.LU R27, [R1+0x2404] ;  /* 0x00240400011b7983 */ /* 0x000f640000300800 */
[----:B------:R-:W5:Y:S02]  /*c5360*/  LDL.LU R15, [R1+0x2408] ;  /* 0x00240800010f7983 */ /* 0x000f640000300800 */
[----:B------:R-:W-:Y:S02]  /*c5370*/  IMAD.MOV.U32 R5, RZ, RZ, R25 ;  /* 0x000000ffff057224 */ /* 0x000fe400078e0019 */
[----:B------:R-:W5:Y:S01]  /*c5380*/  LDL.LU R25, [R1+0x2410] ;  /* 0x0024100001197983 */ /* 0x000f620000300800 */
[----:B------:R-:W-:-:S03]  /*c5390*/  SEL R3, R3, RZ, !P0 ;  /* 0x000000ff03037207 */ /* 0x000fc60004000000 */
[----:B------:R1:W-:Y:S01]  /*c53a0*/  LDGSTS.E [R48+0x37e00], [R4.64], P3 ;  /* 0x37e0000004307fae */ /* 0x0003e20009921844 */
[----:B------:R-:W-:Y:S01]  /*c53b0*/  ISETP.NE.U32.AND P3, PT, R3, RZ, PT ;  /* 0x000000ff0300720c */ /* 0x000fe20003f65070 */
[----:B------:R-:W-:-:S04]  /*c53c0*/  SEL R3, RZ, 0x4, !P1 ;  /* 0x00000004ff037807 */ /* 0x000fc80004800000 */
[----:B------:R-:W-:Y:S02]  /*c53d0*/  SEL R3, R3, RZ, !P0 ;  /* 0x000000ff03037207 */ /* 0x000fe40004000000 */
[----:B-1----:R-:W-:-:S04]  /*c53e0*/  SEL R4, RZ, 0x4, P2 ;  /* 0x00000004ff047807 */ /* 0x002fc80001000000 */
[----:B------:R-:W-:Y:S01]  /*c53f0*/  SEL R4, R4, RZ, !P0 ;  /* 0x000000ff04047207 */ /* 0x000fe20004000000 */
[C---:B------:R-:W-:Y:S08]  /*c5400*/  HMMA.1688.F32.TF32 R76, R188.reuse, R10, R136 ;  /* 0x0000000abc4c723c */ /* 0x040ff00000081088 */
[----:B------:R-:W-:Y:S01]  /*c5410*/  HMMA.1688.F32.TF32 R84, R188, R6, R172 ;  /* 0x00000006bc54723c */ /* 0x000fe200000810ac */
[----:B---3--:R-:W-:-:S05]  /*c5420*/  IADD3 R26, P2, R26, R252, RZ ;  /* 0x000000fc1a1a7210 */ /* 0x008fca0007f5e0ff */
[----:B------:R1:W-:Y:S01]  /*c5430*/  STL [R1+0x2378], R26 ;  /* 0x0023781a01007387 */ /* 0x0003e20000100800 */
[-C--:B-----5:R-:W-:Y:S02]  /*c5440*/  IADD3 R21, P0, R21, R252.reuse, RZ ;  /* 0x000000fc15157210 */ /* 0x0a0fe40007f1e0ff */
[-C--:B------:R-:W-:Y:S01]  /*c5450*/  IADD3 R23, P1, R23, R252.reuse, RZ ;  /* 0x000000fc17177210 */ /* 0x080fe20007f3e0ff */
[--C-:B------:R-:W-:Y:S02]  /*c5460*/  IMAD.X R28, R28, 0x1, R0.reuse, P2 ;  /* 0x000000011c1c7824 */ /* 0x100fe400010e0600 */
[----:B------:R-:W-:Y:S01]  /*c5470*/  IMAD.X R22, R22, 0x1, R0, P0 ;  /* 0x0000000116167824 */ /* 0x000fe200000e0600 */
[----:B------:R-:W-:Y:S02]  /*c5480*/  IADD3 R19, P0, R19, R252, RZ ;  /* 0x000000fc13137210 */ /* 0x000fe40007f1e0ff */
[----:B------:R-:W-:Y:S01]  /*c5490*/  IADD3.X R24, R24, R0, RZ, P1, !PT ;  /* 0x0000000018187210 */ /* 0x000fe20000ffe4ff */
[----:B------:R3:W-:Y:S01]  /*c54a0*/  STL [R1+0x2380], R23 ;  /* 0x0023801701007387 */ /* 0x0007e20000100800 */
[----:B------:R5:W-:Y:S01]  /*c54b0*/  STL [R1+0x2388], R21 ;  /* 0x0023881501007387 */ /* 0x000be20000100800 */
[----:B------:R-:W-:Y:S01]  /*c54c0*/  ISETP.NE.U32.AND P1, PT, R4, RZ, PT ;  /* 0x000000ff0400720c */ /* 0x000fe20003f25070 */
[----:B------:R-:W-:Y:S02]  /*c54d0*/  STL [R1+0x2374], R28 ;  /* 0x0023741c01007387 */ /* 0x000fe40000100800 */
[----:B------:R-:W-:Y:S01]  /*c54e0*/  IMAD.MOV.U32 R4, RZ, RZ, R26 ;  /* 0x000000ffff047224 */ /* 0x000fe200078e001a */
[----:B------:R-:W-:Y:S01]  /*c54f0*/  MOV R5, R28 ;  /* 0x0000001c00057202 */ /* 0x000fe20000000f00 */
[----:B------:R1:W-:Y:S01]  /*c5500*/  STL [R1+0x237c], R24 ;  /* 0x00237c1801007387 */ /* 0x0003e20000100800 */
[----:B------:R-:W-:Y:S02]  /*c5510*/  STL [R1+0x2384], R22 ;  /* 0x0023841601007387 */ /* 0x000fe40000100800 */
[----:B------:R-:W4:Y:S02]  /*c5520*/  LDL.LU R10, [R1+0x2478] ;  /* 0x00247800010a7983 */ /* 0x000f240000300800 */
[----:B------:R1:W-:Y:S01]  /*c5530*/  STL [R1+0x2390], R19 ;  /* 0x0023901301007387 */ /* 0x0003e20000100800 */
[----:B------:R1:W-:Y:S01]  /*c5540*/  LDGSTS.E [R48+0x39800], [R4.64], P4 ;  /* 0x3980000004307fae */ /* 0x0003e2000a121844 */
[----:B--2---:R-:W-:Y:S01]  /*c5550*/  IMAD.X R20, R20, 0x1, R0, P0 ;  /* 0x0000000114147824 */ /* 0x004fe200000e0600 */
[----:B------:R-:W-:Y:S01]  /*c5560*/  IADD3 R17, P0, R17, R252, RZ ;  /* 0x000000fc11117210 */ /* 0x000fe20007f1e0ff */
[----:B-1----:R-:W-:Y:S01]  /*c5570*/  IMAD.MOV.U32 R4, RZ, RZ, R23 ;  /* 0x000000ffff047224 */ /* 0x002fe200078e0017 */
[----:B------:R-:W-:-:S02]  /*c5580*/  MOV R5, R24 ;  /* 0x0000001800057202 */ /* 0x000fc40000000f00 */
[----:B------:R1:W-:Y:S01]  /*c5590*/  STL [R1+0x238c], R20 ;  /* 0x00238c1401007387 */ /* 0x0003e20000100800 */
[----:B------:R2:W-:Y:S02]  /*c55a0*/  STL [R1+0x23f8], R17 ;  /* 0x0023f81101007387 */ /* 0x0005e40000100800 */
[----:B------:R-:W4:Y:S01]  /*c55b0*/  LDL.LU R26, [R1+0x240c] ;  /* 0x00240c00011a7983 */ /* 0x000f220000300800 */
[----:B------:R1:W-:Y:S01]  /*c55c0*/  LDGSTS.E [R48+0x39a00], [R4.64], P4 ;  /* 0x39a0000004307fae */ /* 0x0003e2000a121844 */
[----:B------:R-:W4:Y:S02]  /*c55d0*/  LDL.LU R11, [R1+0x2474] ;  /* 0x00247400010b7983 */ /* 0x000f240000300800 */
[----:B---3--:R-:W3:Y:S01]  /*c55e0*/  LDL.LU R23, [R1+0x2480] ;  /* 0x0024800001177983 */ /* 0x008ee20000300800 */
[----:B------:R-:W-:Y:S01]  /*c55f0*/  IADD3.X R18, R18, R0, RZ, P0, !PT ;  /* 0x0000000012127210 */ /* 0x000fe200007fe4ff */
[----:B-1----:R-:W-:Y:S02]  /*c5600*/  IMAD.MOV.U32 R4, RZ, RZ, R21 ;  /* 0x000000ffff047224 */ /* 0x002fe400078e0015 */
[----:B------:R-:W-:Y:S01]  /*c5610*/  IMAD.MOV.U32 R5, RZ, RZ, R22 ;  /* 0x000000ffff057224 */ /* 0x000fe200078e0016 */
[----:B-----5:R-:W5:Y:S01]  /*c5620*/  LDL.LU R21, [R1+0x2488] ;  /* 0x0024880001157983 */ /* 0x020f620000300800 */
[----:B------:R-:W-:Y:S01]  /*c5630*/  IADD3 R14, P0, R14, R252, RZ ;  /* 0x000000fc0e0e7210 */ /* 0x000fe20007f1e0ff */
[----:B------:R-:W5:Y:S02]  /*c5640*/  LDL.LU R24, [R1+0x247c] ;  /* 0x00247c0001187983 */ /* 0x000f640000300800 */
[----:B------:R1:W-:Y:S01]  /*c5650*/  LDGSTS.E [R48+0x39c00], [R4.64], P4 ;  /* 0x39c0000004307fae */ /* 0x0003e2000a121844 */
[----:B------:R1:W-:Y:S01]  /*c5660*/  STL [R1+0x23f4], R18 ;  /* 0x0023f41201007387 */ /* 0x0003e20000100800 */
[----:B------:R-:W-:Y:S01]  /*c5670*/  IADD3.X R16, R16, R0, RZ, P0, !PT ;  /* 0x0000000010107210 */ /* 0x000fe200007fe4ff */
[----:B-1----:R-:W-:-:S02]  /*c5680*/  IMAD.MOV.U32 R4, RZ, RZ, R19 ;  /* 0x000000ffff047224 */ /* 0x002fc400078e0013 */
[----:B------:R-:W-:Y:S01]  /*c5690*/  IMAD.MOV.U32 R5, RZ, RZ, R20 ;  /* 0x000000ffff057224 */ /* 0x000fe200078e0014 */
[----:B------:R-:W5:Y:S01]  /*c56a0*/  LDL.LU R19, [R1+0x2490] ;  /* 0x0024900001137983 */ /* 0x000f620000300800 */
[----:B------:R-:W-:Y:S02]  /*c56b0*/  STL [R1+0x2400], R14 ;  /* 0x0024000e01007387 */ /* 0x000fe40000100800 */
[----:B------:R-:W5:Y:S01]  /*c56c0*/  LDL.LU R22, [R1+0x2484] ;  /* 0x0024840001167983 */ /* 0x000f620000300800 */
[----:B------:R1:W-:Y:S01]  /*c56d0*/  LDGSTS.E [R48+0x39e00], [R4.64], P4 ;  /* 0x39e0000004307fae */ /* 0x0003e2000a121844 */
[----:B------:R-:W-:-:S05]  /*c56e0*/  IADD3 R15, P4, R15, R252, RZ ;  /* 0x000000fc0f0f7210 */ /* 0x000fca0007f9e0ff */
[----:B------:R-:W-:Y:S01]  /*c56f0*/  STL [R1+0x2408], R15 ;  /* 0x0024080f01007387 */ /* 0x000fe20000100800 */
[----:B------:R2:W-:Y:S02]  /*c5700*/  STL [R1+0x23fc], R16 ;  /* 0x0023fc1001007387 */ /* 0x0005e40000100800 */
[----:B------:R-:W5:Y:S01]  /*c5710*/  LDL.LU R20, [R1+0x248c] ;  /* 0x00248c0001147983 */ /* 0x000f620000300800 */
[----:B------:R-:W-:Y:S02]  /*c5720*/  IADD3 R25, P0, R25, R252, RZ ;  /* 0x000000fc19197210 */ /* 0x000fe40007f1e0ff */
[----:B------:R-:W-:Y:S01]  /*c5730*/  IADD3.X R27, R27, R0, RZ, P4, !PT ;  /* 0x000000001b1b7210 */ /* 0x000fe200027fe4ff */
[----:B-1----:R-:W-:Y:S02]  /*c5740*/  IMAD.MOV.U32 R4, RZ, RZ, R17 ;  /* 0x000000ffff047224 */ /* 0x002fe400078e0011 */
[----:B------:R-:W-:Y:S01]  /*c5750*/  IMAD.MOV.U32 R5, RZ, RZ, R18 ;  /* 0x000000ffff057224 */ /* 0x000fe200078e0012 */
[----:B--2---:R-:W2:Y:S01]  /*c5760*/  LDL.LU R17, [R1+0x24f8] ;  /* 0x0024f80001117983 */ /* 0x004ea20000300800 */
[----:B------:R-:W2:Y:S02]  /*c5770*/  LDL.LU R7, [R1+0x2500] ;  /* 0x0025000001077983 */ /* 0x000ea40000300800 */
[----:B------:R-:W2:Y:S02]  /*c5780*/  LDL.LU R18, [R1+0x24f4] ;  /* 0x0024f40001127983 */ /* 0x000ea40000300800 */
[----:B------:R-:W-:Y:S01]  /*c5790*/  STL [R1+0x2410], R25 ;  /* 0x0024101901007387 */ /* 0x000fe20000100800 */
[----:B------:R1:W-:Y:S04]  /*c57a0*/  LDGSTS.E [R48+0x3b800], [R4.64], P5 ;  /* 0x3b80000004307fae */ /* 0x0003e8000a921844 */
[----:B------:R-:W-:Y:S01]  /*c57b0*/  STL [R1+0x2404], R27 ;  /* 0x0024041b01007387 */ /* 0x000fe20000100800 */
[----:B------:R-:W-:Y:S01]  /*c57c0*/  ISETP.NE.U32.AND P2, PT, R3, RZ, PT ;  /* 0x000000ff0300720c */ /* 0x000fe20003f45070 */
[----:B-1----:R-:W-:-:S02]  /*c57d0*/  IMAD.MOV.U32 R5, RZ, RZ, R16 ;  /* 0x000000ffff057224 */ /* 0x002fc400078e0010 */
[----:B------:R-:W-:Y:S01]  /*c57e0*/  IMAD.MOV.U32 R4, RZ, RZ, R14 ;  /* 0x000000ffff047224 */ /* 0x000fe200078e000e */
[----:B------:R-:W2:Y:S01]  /*c57f0*/  LDL.LU R16, [R1+0x24fc] ;  /* 0x0024fc0001107983 */ /* 0x000ea20000300800 */
[----:B------:R-:W2:Y:S02]  /*c5800*/  LDL.LU R14, [R1+0x2508] ;  /* 0x00250800010e7983 */ /* 0x000ea40000300800 */
[----:B------:R-:W2:Y:S02]  /*c5810*/  LDL.LU R3, [R1+0x2510] ;  /* 0x0025100001037983 */ /* 0x000ea40000300800 */
[----:B------:R-:W2:Y:S01]  /*c5820*/  LDL.LU R6, [R1+0x2518] ;  /* 0x0025180001067983 */ /* 0x000ea20000300800 */
[----:B------:R1:W-:Y:S02]  /*c5830*/  LDGSTS.E [R48+0x3ba00], [R4.64], P5 ;  /* 0x3ba0000004307fae */ /* 0x0003e4000a921844 */
[----:B-1----:R-:W-:Y:S02]  /*c5840*/  IMAD.MOV.U32 R4, RZ, RZ, R15 ;  /* 0x000000ffff047224 */ /* 0x002fe400078e000f */
[----:B------:R-:W2:Y:S01]  /*c5850*/  LDL.LU R15, [R1+0x2504] ;  /* 0x00250400010f7983 */ /* 0x000ea20000300800 */
[----:B------:R-:W-:-:S05]  /*c5860*/  IMAD.MOV.U32 R5, RZ, RZ, R27 ;  /* 0x000000ffff057224 */ /* 0x000fca00078e001b */
[----:B------:R1:W-:Y:S02]  /*c5870*/  LDGSTS.E [R48+0x3bc00], [R4.64], P5 ;  /* 0x3bc0000004307fae */ /* 0x0003e4000a921844 */
[----:B-1----:R-:W-:Y:S01]  /*c5880*/  IMAD.MOV.U32 R4, RZ, RZ, R25 ;  /* 0x000000ffff047224 */ /* 0x002fe200078e0019 */
[----:B----4-:R-:W-:-:S05]  /*c5890*/  IADD3 R10, P4, R10, R252, RZ ;  /* 0x000000fc0a0a7210 */ /* 0x010fca0007f9e0ff */
[----:B------:R-:W-:Y:S01]  /*c58a0*/  STL [R1+0x2478], R10 ;  /* 0x0024780a01007387 */ /* 0x000fe20000100800 */
[-C--:B------:R-:W-:Y:S02]  /*c58b0*/  IADD3.X R26, R26, R0.reuse, RZ, P0, !PT ;  /* 0x000000001a1a7210 */ /* 0x080fe400007fe4ff */
[----:B------:R-:W-:-:S03]  /*c58c0*/  IADD3.X R11, R11, R0, RZ, P4, !PT ;  /* 0x000000000b0b7210 */ /* 0x000fc600027fe4ff */
[----:B------:R-:W-:Y:S01]  /*c58d0*/  IMAD.MOV.U32 R5, RZ, RZ, R26 ;  /* 0x000000ffff057224 */ /* 0x000fe200078e001a */
[-C--:B---3--:R-:W-:Y:S01]  /*c58e0*/  IADD3 R23, P0, R23, R252.reuse, RZ ;  /* 0x000000fc17177210 */ /* 0x088fe20007f1e0ff */
[----:B------:R-:W-:Y:S04]  /*c58f0*/  STL [R1+0x240c], R26 ;  /* 0x00240c1a01007387 */ /* 0x000fe80000100800 */
[----:B------:R1:W-:Y:S04]  /*c5900*/  LDGSTS.E [R48+0x3be00], [R4.64], P5 ;  /* 0x3be0000004307fae */ /* 0x0003e8000a921844 */
[----:B------:R-:W-:Y:S01]  /*c5910*/  STL [R1+0x2480], R23 ;  /* 0x0024801701007387 */ /* 0x000fe20000100800 */
[----:B------:R3:W-:Y:S01]  /*c5920*/  STL [R1+0x2474], R11 ;  /* 0x0024740b01007387 */ /* 0x0007e20000100800 */
[----:B-----5:R-:W-:-:S02]  /*c5930*/  IADD3 R21, P4, R21, R252, RZ ;  /* 0x000000fc15157210 */ /* 0x020fc40007f9e0ff */
[----:B------:R-:W-:Y:S01]  /*c5940*/  IADD3.X R24, R24, R0, RZ, P0, !PT ;  /* 0x0000000018187210 */ /* 0x000fe200007fe4ff */
[----:B-1----:R-:W-:Y:S02]  /*c5950*/  IMAD.MOV.U32 R4, RZ, RZ, R10 ;  /* 0x000000ffff047224 */ /* 0x002fe400078e000a */
[----:B------:R-:W-:Y:S02]  /*c5960*/  IMAD.MOV.U32 R5, RZ, RZ, R11 ;  /* 0x000000ffff057224 */ /* 0x000fe400078e000b */
[----:B---3--:R-:W3:Y:S04]  /*c5970*/  LDL.LU R11, [R1+0x250c] ;  /* 0x00250c00010b7983 */ /* 0x008ee80000300800 */
[----:B------:R1:W-:Y:S01]  /*c5980*/  LDGSTS.E [R48+0x3d800], [R4.64], P3 ;  /* 0x3d80000004307fae */ /* 0x0003e20009921844 */
[----:B------:R-:W-:Y:S02]  /*c5990*/  STL [R1+0x2488], R21 ;  /* 0x0024881501007387 */ /* 0x000fe40000100800 */
[----:B------:R-:W-:Y:S02]  /*c59a0*/  STL [R1+0x247c], R24 ;  /* 0x00247c1801007387 */ /* 0x000fe40000100800 */
[----:B------:R-:W4:Y:S01]  /*c59b0*/  LDL.LU R10, [R1+0x2514] ;  /* 0x00251400010a7983 */ /* 0x000f220000300800 */
[----:B------:R-:W-:-:S02]  /*c59c0*/  IADD3 R19, P0, R19, R252, RZ ;  /* 0x000000fc13137210 */ /* 0x000fc40007f1e0ff */
[----:B------:R-:W-:Y:S01]  /*c59d0*/  IADD3.X R22, R22, R0, RZ, P4, !PT ;  /* 0x0000000016167210 */ /* 0x000fe200027fe4ff */
[----:B-1----:R-:W-:Y:S02]  /*c59e0*/  IMAD.MOV.U32 R4, RZ, RZ, R23 ;  /* 0x000000ffff047224 */ /* 0x002fe400078e0017 */
[----:B------:R-:W-:-:S05]  /*c59f0*/  IMAD.MOV.U32 R5, RZ, RZ, R24 ;  /* 0x000000ffff057224 */ /* 0x000fca00078e0018 */
[----:B------:R1:W-:Y:S01]  /*c5a00*/  LDGSTS.E [R48+0x3da00], [R4.64], P3 ;  /* 0x3da0000004307fae */ /* 0x0003e20009921844 */
[----:B------:R-:W-:Y:S01]  /*c5a10*/  IADD3.X R20, R20, R0, RZ, P0, !PT ;  /* 0x0000000014147210 */ /* 0x000fe200007fe4ff */
[----:B-1----:R-:W-:Y:S02]  /*c5a20*/  IMAD.MOV.U32 R4, RZ, RZ, R21 ;  /* 0x000000ffff047224 */ /* 0x002fe400078e0015 */
[----:B------:R-:W-:Y:S01]  /*c5a30*/  IMAD.MOV.U32 R5, RZ, RZ, R22 ;  /* 0x000000ffff057224 */ /* 0x000fe200078e0016 */
[----:B--2---:R-:W-:-:S04]  /*c5a40*/  IADD3 R17, P4, R17, R252, RZ ;  /* 0x000000fc11117210 */ /* 0x004fc80007f9e0ff */
[----:B------:R1:W-:Y:S01]  /*c5a50*/  LDGSTS.E [R48+0x3dc00], [R4.64], P3 ;  /* 0x3dc0000004307fae */ /* 0x0003e20009921844 */
[----:B------:R-:W-:-:S03]  /*c5a60*/  IADD3 R7, P0, R7, R252, RZ ;  /* 0x000000fc07077210 */ /* 0x000fc60007f1e0ff */
[----:B------:R-:W-:Y:S01]  /*c5a70*/  STL [R1+0x2490], R19 ;  /* 0x0024901301007387 */ /* 0x000fe20000100800 */
[-C--:B------:R-:W-:Y:S01]  /*c5a80*/  IADD3.X R18, R18, R0.reuse, RZ, P4, !PT ;  /* 0x0000000012127210 */ /* 0x080fe200027fe4ff */
[----:B------:R-:W-:Y:S02]  /*c5a90*/  STL [R1+0x2484], R22 ;  /* 0x0024841601007387 */ /* 0x000fe40000100800 */
[----:B------:R-:W-:Y:S02]  /*c5aa0*/  STL [R1+0x24f8], R17 ;  /* 0x0024f81101007387 */ /* 0x000fe40000100800 */
[----:B-1----:R-:W-:Y:S02]  /*c5ab0*/  IMAD.MOV.U32 R4, RZ, RZ, R19 ;  /* 0x000000ffff047224 */ /* 0x002fe400078e0013 */
[----:B------:R-:W-:Y:S01]  /*c5ac0*/  IMAD.MOV.U32 R5, RZ, RZ, R20 ;  /* 0x000000ffff057224 */ /* 0x000fe200078e0014 */
[----:B------:R-:W-:Y:S01]  /*c5ad0*/  STL [R1+0x248c], R20 ;  /* 0x00248c1401007387 */ /* 0x000fe20000100800 */
[----:B------:R-:W-:-:S03]  /*c5ae0*/  IADD3.X R16, R16, R0, RZ, P0, !PT ;  /* 0x0000000010107210 */ /* 0x000fc600007fe4ff */
[----:B------:R1:W-:Y:S01]  /*c5af0*/  LDGSTS.E [R48+0x3de00], [R4.64], P3 ;  /* 0x3de0000004307fae */ /* 0x0003e20009921844 */
[-C--:B------:R-:W-:Y:S01]  /*c5b00*/  IADD3 R14, P3, R14, R252.reuse, RZ ;  /* 0x000000fc0e0e7210 */ /* 0x080fe20007f7e0ff */
[----:B------:R2:W-:Y:S02]  /*c5b10*/  STL [R1+0x2500], R7 ;  /* 0x0025000701007387 */ /* 0x0005e40000100800 */
[----:B------:R-:W-:Y:S01]  /*c5b20*/  STL [R1+0x24f4], R18 ;  /* 0x0024f41201007387 */ /* 0x000fe20000100800 */
[----:B------:R-:W5:Y:S01]  /*c5b30*/  LDL.LU R222, [R1+0x1d4] ;  /* 0x0001d40001de7983 */ /* 0x000f620000300800 */
[----:B------:R-:W-:Y:S01]  /*c5b40*/  IADD3 R3, P0, R3, R252, RZ ;  /* 0x000000fc03037210 */ /* 0x000fe20007f1e0ff */
[----:B------:R-:W-:Y:S02]  /*c5b50*/  STL [R1+0x2508], R14 ;  /* 0x0025080e01007387 */ /* 0x000fe40000100800 */
[----:B------:R-:W-:Y:S01]  /*c5b60*/  STL [R1+0x24fc], R16 ;  /* 0x0024fc1001007387 */ /* 0x000fe20000100800 */
[----:B------:R-:W5:Y:S01]  /*c5b70*/  LDL.LU R223, [R1+0x1e4] ;  /* 0x0001e40001df7983 */ /* 0x000f620000300800 */
[----:B------:R-:W-:-:S02]  /*c5b80*/  IADD3.X R15, R15, R0, RZ, P3, !PT ;  /* 0x000000000f0f7210 */ /* 0x000fc40001ffe4ff */
[----:B------:R-:W-:Y:S01]  /*c5b90*/  IADD3 R6, P4, R6, R242, RZ ;  /* 0x000000f206067210 */ /* 0x000fe20007f9e0ff */
[----:B------:R2:W-:Y:S01]  /*c5ba0*/  STL [R1+0x2510], R3 ;  /* 0x0025100301007387 */ /* 0x0005e20000100800 */
[----:B------:R-:W5:Y:S01]  /*c5bb0*/  LDL.LU R218, [R1+0x1a4] ;  /* 0x0001a40001da7983 */ /* 0x000f620000300800 */
[----:B------:R-:W-:Y:S02]  /*c5bc0*/  STL [R1+0x2504], R15 ;  /* 0x0025040f01007387 */ /* 0x000fe40000100800 */
[----:B------:R2:W-:Y:S02]  /*c5bd0*/  STL [R1+0x2518], R6 ;  /* 0x0025180601007387 */ /* 0x0005e40000100800 */
[----:B------:R-:W5:Y:S02]  /*c5be0*/  LDL.LU R219, [R1+0x1b0] ;  /* 0x0001b00001db7983 */ /* 0x000f640000300800 */
[----:B-1----:R-:W-:Y:S02]  /*c5bf0*/  IMAD.MOV.U32 R4, RZ, RZ, R17 ;  /* 0x000000ffff047224 */ /* 0x002fe400078e0011 */
[----:B------:R-:W-:Y:S01]  /*c5c00*/  IMAD.MOV.U32 R5, RZ, RZ, R18 ;  /* 0x000000ffff057224 */ /* 0x000fe200078e0012 */
[----:B------:R-:W5:Y:S01]  /*c5c10*/  LDL.LU R240, [R1+0x160] ;  /* 0x0001600001f07983 */ /* 0x000f620000300800 */
[----:B------:R-:W5:Y:S03]  /*c5c20*/  LDL.LU R248, [R1+0x190] ;  /* 0x0001900001f87983 */ /* 0x000f660000300800 */
[----:B------:R1:W-:Y:S01]  /*c5c30*/  LDGSTS.E [R48+0x3f800], [R4.64], P2 ;  /* 0x3f80000004307fae */ /* 0x0003e20009121844 */
[----:B------:R-:W-:Y:S01]  /*c5c40*/  SHF.L.U32 R241, R55, 0x2, RZ ;  /* 0x0000000237f17819 */ /* 0x000fe200000006ff */
[----:B-1----:R-:W-:-:S02]  /*c5c50*/  IMAD.MOV.U32 R4, RZ, RZ, R7 ;  /* 0x000000ffff047224 */ /* 0x002fc400078e0007 */
[----:B------:R-:W-:-:S05]  /*c5c60*/  IMAD.MOV.U32 R5, RZ, RZ, R16 ;  /* 0x000000ffff057224 */ /* 0x000fca00078e0010 */
[----:B------:R1:W-:Y:S01]  /*c5c70*/  LDGSTS.E [R48+0x3fa00], [R4.64], P2 ;  /* 0x3fa0000004307fae */ /* 0x0003e20009121844 */
[----:B--2---:R-:W-:Y:S01]  /*c5c80*/  LEA R7, R243, R241, 0x11 ;  /* 0x000000f1f3077211 */ /* 0x004fe200078e88ff */
[----:B-1----:R-:W-:Y:S02]  /*c5c90*/  IMAD.MOV.U32 R4, RZ, RZ, R14 ;  /* 0x000000ffff047224 */ /* 0x002fe400078e000e */
[----:B------:R-:W-:-:S05]  /*c5ca0*/  IMAD.MOV.U32 R5, RZ, RZ, R15 ;  /* 0x000000ffff057224 */ /* 0x000fca00078e000f */
[----:B------:R1:W-:Y:S02]  /*c5cb0*/  LDGSTS.E [R48+0x3fc00], [R4.64], P2 ;  /* 0x3fc0000004307fae */ /* 0x0003e40009121844 */
[----:B-1----:R-:W-:Y:S01]  /*c5cc0*/  MOV R4, R3 ;  /* 0x0000000300047202 */ /* 0x002fe20000000f00 */
[----:B------:R-:W-:Y:S02]  /*c5cd0*/  IADD3 R3, R7, 0x100000, RZ ;  /* 0x0010000007037810 */ /* 0x000fe40007ffe0ff */
[----:B---3--:R-:W-:Y:S02]  /*c5ce0*/  IMAD.X R11, R11, 0x1, R0, P0 ;  /* 0x000000010b0b7824 */ /* 0x008fe400000e0600 */
[----:B----4-:R-:W-:-:S03]  /*c5cf0*/  IMAD.X R10, R10, 0x1, R2, P4 ;  /* 0x000000010a0a7824 */ /* 0x010fc600020e0602 */
[----:B------:R5:W-:Y:S01]  /*c5d00*/  STL [R1+0x250c], R11 ;  /* 0x00250c0b01007387 */ /* 0x000be20000100800 */
[----:B------:R-:W2:Y:S03]  /*c5d10*/  LDL.LU R249, [R1+0x144] ;  /* 0x0001440001f97983 */ /* 0x000ea60000300800 */
[----:B------:R1:W-:Y:S01]  /*c5d20*/  STL [R1+0x2514], R10 ;  /* 0x0025140a01007387 */ /* 0x0003e20000100800 */
[----:B------:R-:W3:Y:S02]  /*c5d30*/  LDL.LU R250, [R1+0x14c] ;  /* 0x00014c0001fa7983 */ /* 0x000ee40000300800 */
[----:B------:R-:W4:Y:S02]  /*c5d40*/  LDL.LU R224, [R1+0x138] ;  /* 0x0001380001e07983 */ /* 0x000f240000300800 */
[----:B------:R-:W4:Y:S02]  /*c5d50*/  LDL.LU R225, [R1+0x13c] ;  /* 0x00013c0001e17983 */ /* 0x000f240000300800 */
[----:B------:R-:W-:Y:S01]  /*c5d60*/  IMAD.MOV.U32 R5, RZ, RZ, R11 ;  /* 0x000000ffff057224 */ /* 0x000fe200078e000b */
[----:B------:R-:W4:Y:S01]  /*c5d70*/  LDL.LU R251, [R1+0x130] ;  /* 0x0001300001fb7983 */ /* 0x000f220000300800 */
[----:B------:R-:W4:Y:S02]  /*c5d80*/  LDL.LU R244, [R1+0x134] ;  /* 0x0001340001f47983 */ /* 0x000f240000300800 */
[----:B------:R-:W4:Y:S02]  /*c5d90*/  LDL.LU R226, [R1+0x128] ;  /* 0x0001280001e27983 */ /* 0x000f240000300800 */
[----:B------:R-:W4:Y:S01]  /*c5da0*/  LDL.LU R227, [R1+0x12c] ;  /* 0x00012c0001e37983 */ /* 0x000f220000300800 */
[----:B------:R1:W-:Y:S01]  /*c5db0*/  LDGSTS.E [R48+0x3fe00], [R4.64], P2 ;  /* 0x3fe0000004307fae */ /* 0x0003e20009121844 */
[----:B------:R-:W0:Y:S02]  /*c5dc0*/  LDGDEPBAR ;  /* 0x00000000000079af */ /* 0x000e240000000000 */
[----:B-1----:R-:W-:Y:S01]  /*c5dd0*/  IMAD.MOV.U32 R4, RZ, RZ, R6 ;  /* 0x000000ffff047224 */ /* 0x002fe200078e0006 */
[----:B------:R-:W-:-:S02]  /*c5de0*/  MOV R5, R10 ;  /* 0x0000000a00057202 */ /* 0x000fc40000000f00 */
[----:B------:R-:W-:-:S03]  /*c5df0*/  IADD3 R6, R7, 0x100000, RZ ;  /* 0x0010000007067810 */ /* 0x000fc60007ffe0ff */
[----:B------:R1:W-:Y:S01]  /*c5e00*/  LDGSTS.E [R3+-0x40000], [R4.64], P1 ;  /* 0xc000000004037fae */ /* 0x0003e20008921844 */
[----:B-----5:R-:W-:Y:S02]  /*c5e10*/  IMAD.MOV.U32 R11, RZ, RZ, R222 ;  /* 0x000000ffff0b7224 */ /* 0x020fe400078e00de */
[----:B------:R-:W-:-:S05]  /*c5e20*/  IMAD.MOV.U32 R10, RZ, RZ, R223 ;  /* 0x000000ffff0a7224 */ /* 0x000fca00078e00df */
[----:B------:R5:W-:Y:S04]  /*c5e30*/  STL.64 [R1+0x1b10], R10 ;  /* 0x001b100a01007387 */ /* 0x000be80000100a00 */
[----:B------:R5:W-:Y:S01]  /*c5e40*/  LDGSTS.E [R6+-0x3f000], [R10.64], P1 ;  /* 0xc10000000a067fae */ /* 0x000be20008921844 */
[----:B------:R-:W4:Y:S02]  /*c5e50*/  LDL.LU R220, [R1+0x120] ;  /* 0x0001200001dc7983 */ /* 0x000f240000300800 */
[----:B------:R-:W4:Y:S01]  /*c5e60*/  LDL.LU R221, [R1+0x124] ;  /* 0x0001240001dd7983 */ /* 0x000f220000300800 */
[----:B-----5:R-:W-:Y:S01]  /*c5e70*/  MOV R10, R219 ;  /* 0x000000db000a7202 */ /* 0x020fe20000000f00 */
[----:B------:R-:W-:-:S05]  /*c5e80*/  IMAD.MOV.U32 R11, RZ, RZ, R218 ;  /* 0x000000ffff0b7224 */ /* 0x000fca00078e00da */
[----:B------:R5:W-:Y:S01]  /*c5e90*/  STL.64 [R1+0x1b18], R10 ;  /* 0x001b180a01007387 */ /* 0x000be20000100a00 */
[----:B------:R-:W4:Y:S02]  /*c5ea0*/  LDL.LU R222, [R1+0x118] ;  /* 0x0001180001de7983 */ /* 0x000f240000300800 */
[----:B------:R-:W4:Y:S01]  /*c5eb0*/  LDL.LU R223, [R1+0x11c] ;  /* 0x00011c0001df7983 */ /* 0x000f220000300800 */
[----:B------:R5:W-:Y:S01]  /*c5ec0*/  LDGSTS.E [R3+-0x3e000], [R10.64], P1 ;  /* 0xc20000000a037fae */ /* 0x000be20008921844 */
[----:B-1----:R-:W-:Y:S01]  /*c5ed0*/  IADD3 R4, R7, 0x100000, RZ ;  /* 0x0010000007047810 */ /* 0x002fe20007ffe0ff */
[----:B-----5:R-:W-:Y:S01]  /*c5ee0*/  IMAD.MOV.U32 R10, RZ, RZ, R248 ;  /* 0x000000ffff0a7224 */ /* 0x020fe200078e00f8 */
[----:B------:R-:W-:-:S05]  /*c5ef0*/  MOV R11, R240 ;  /* 0x000000f0000b7202 */ /* 0x000fca0000000f00 */
[----:B------:R2:W-:Y:S04]  /*c5f00*/  STL.64 [R1+0x1b20], R10 ;  /* 0x001b200a01007387 */ /* 0x0005e80000100a00 */
[----:B------:R2:W-:Y:S01]  /*c5f10*/  LDGSTS.E [R4+-0x3d000], [R10.64], P1 ;  /* 0xc30000000a047fae */ /* 0x0005e20008921844 */
[----:B------:R-:W5:Y:S02]  /*c5f20*/  LDL.LU R218, [R1+0x110] ;  /* 0x0001100001da7983 */ /* 0x000f640000300800 */
[----:B------:R-:W5:Y:S02]  /*c5f30*/  LDL.LU R219, [R1+0x114] ;  /* 0x0001140001db7983 */ /* 0x000f640000300800 */
[----:B------:R-:W5:Y:S01]  /*c5f40*/  LDL.LU R240, [R1+0x108] ;  /* 0x0001080001f07983 */ /* 0x000f620000300800 */
[----:B------:R-:W5:Y:S01]  /*c5f50*/  LDL.LU R248, [R1+0x10c] ;  /* 0x00010c0001f87983 */ /* 0x000f620000300800 */
[----:B--2---:R-:W-:-:S02]  /*c5f60*/  IMAD.MOV.U32 R11, RZ, RZ, R249 ;  /* 0x000000ffff0b7224 */ /* 0x004fc400078e00f9 */
[----:B---3--:R-:W-:-:S05]  /*c5f70*/  IMAD.MOV.U32 R10, RZ, RZ, R250 ;  /* 0x000000ffff0a7224 */ /* 0x008fca00078e00fa */
[----:B------:R4:W-:Y:S04]  /*c5f80*/  STL.64 [R1+0x1b28], R10 ;  /* 0x001b280a01007387 */ /* 0x0009e80000100a00 */
[----:B------:R4:W-:Y:S01]  /*c5f90*/  LDGSTS.E [R3+-0x3c000], [R10.64], P1 ;  /* 0xc40000000a037fae */ /* 0x0009e20008921844 */
[----:B------:R-:W2:Y:S02]  /*c5fa0*/  LDL.LU R249, [R1+0x100] ;  /* 0x0001000001f97983 */ /* 0x000ea40000300800 */
[----:B------:R-:W3:Y:S01]  /*c5fb0*/  LDL.LU R250, [R1+0x104] ;  /* 0x0001040001fa7983 */ /* 0x000ee20000300800 */
[----:B----4-:R-:W-:Y:S01]  /*c5fc0*/  MOV R10, R225 ;  /* 0x000000e1000a7202 */ /* 0x010fe20000000f00 */
[----:B------:R-:W-:-:S05]  /*c5fd0*/  IMAD.MOV.U32 R11, RZ, RZ, R224 ;  /* 0x000000ffff0b7224 */ /* 0x000fca00078e00e0 */
[----:B------:R1:W-:Y:S04]  /*c5fe0*/  STL.64 [R1+0x1b30], R10 ;  /* 0x001b300a01007387 */ /* 0x0003e80000100a00 */
[----:B------:R1:W-:Y:S02]  /*c5ff0*/  LDGSTS.E [R4+-0x3b000], [R10.64], P1 ;  /* 0xc50000000a047fae */ /* 0x0003e40008921844 */
[----:B-1----:R-:W-:Y:S01]  /*c6000*/  IMAD.MOV.U32 R10, RZ, RZ, R244 ;  /* 0x000000ffff0a7224 */ /* 0x002fe200078e00f4 */
[----:B------:R-:W-:-:S05]  /*c6010*/  MOV R11, R251 ;  /* 0x000000fb000b7202 */ /* 0x000fca0000000f00 */
[----:B------:R1:W-:Y:S04]  /*c6020*/  STL.64 [R1+0x1b38], R10 ;  /* 0x001b380a01007387 */ /* 0x0003e80000100a00 */
[----:B------:R1:W-:Y:S01]  /*c6030*/  LDGSTS.E [R3+-0x3a000], [R10.64], P1 ;  /* 0xc60000000a037fae */ /* 0x0003e20008921844 */
[----:B------:R-:W4:Y:S02]  /*c6040*/  LDL.LU R251, [R1+0xe8] ;  /* 0x0000e80001fb7983 */ /* 0x000f240000300800 */
[----:B------:R-:W4:Y:S02]  /*c6050*/  LDL.LU R244, [R1+0xec] ;  /* 0x0000ec0001f47983 */ /* 0x000f240000300800 */
[----:B-1----:R-:W-:Y:S02]  /*c6060*/  IMAD.MOV.U32 R10, RZ, RZ, R227 ;  /* 0x000000ffff0a7224 */ /* 0x002fe400078e00e3 */
[----:B------:R-:W-:-:S05]  /*c6070*/  IMAD.MOV.U32 R11, RZ, RZ, R226 ;  /* 0x000000ffff0b7224 */ /* 0x000fca00078e00e2 */
[----:B------:R1:W-:Y:S04]  /*c6080*/  STL.64 [R1+0x1b40], R10 ;  /* 0x001b400a01007387 */ /* 0x0003e80000100a00 */
[----:B------:R1:W-:Y:S01]  /*c6090*/  LDGSTS.E [R4+-0x39000], [R10.64], P1 ;  /* 0xc70000000a047fae */ /* 0x0003e20008921844 */
[----:B------:R-:W4:Y:S02]  /*c60a0*/  LDL.LU R226, [R1+0xe0] ;  /* 0x0000e00001e27983 */ /* 0x000f240000300800 */
[----:B------:R-:W4:Y:S01]  /*c60b0*/  LDL.LU R227, [R1+0xe4] ;  /* 0x0000e40001e37983 */ /* 0x000f220000300800 */
[----:B-1----:R-:W-:Y:S01]  /*c60c0*/  MOV R10, R221 ;  /* 0x000000dd000a7202 */ /* 0x002fe20000000f00 */
[----:B------:R-:W-:Y:S02]  /*c60d0*/  IMAD.MOV.U32 R11, RZ, RZ, R220 ;  /* 0x000000ffff0b7224 */ /* 0x000fe400078e00dc */
[----:B------:R-:W4:Y:S01]  /*c60e0*/  LDL.LU R220, [R1+0xd8] ;  /* 0x0000d80001dc7983 */ /* 0x000f220000300800 */
[----:B------:R-:W4:Y:S02]  /*c60f0*/  LDL.LU R221, [R1+0xdc] ;  /* 0x0000dc0001dd7983 */ /* 0x000f240000300800 */
[----:B------:R1:W-:Y:S01]  /*c6100*/  STL.64 [R1+0x1b48], R10 ;  /* 0x001b480a01007387 */ /* 0x0003e20000100a00 */
[----:B------:R1:W-:Y:S02]  /*c6110*/  LDGSTS.E [R3+-0x38000], [R10.64], P1 ;  /* 0xc80000000a037fae */ /* 0x0003e40008921844 */
[----:B-1----:R-:W-:Y:S01]  /*c6120*/  IMAD.MOV.U32 R10, RZ, RZ, R223 ;  /* 0x000000ffff0a7224 */ /* 0x002fe200078e00df */
[----:B------:R-:W-:-:S05]  /*c6130*/  MOV R11, R222 ;  /* 0x000000de000b7202 */ /* 0x000fca0000000f00 */
[----:B------:R5:W-:Y:S01]  /*c6140*/  STL.64 [R1+0x1b50], R10 ;  /* 0x001b500a01007387 */ /* 0x000be20000100a00 */
[----:B------:R-:W4:Y:S02]  /*c6150*/  LDL.LU R222, [R1+0xc0] ;  /* 0x0000c00001de7983 */ /* 0x000f240000300800 */
[----:B------:R-:W4:Y:S01]  /*c6160*/  LDL.LU R223, [R1+0xd4] ;  /* 0x0000d40001df7983 */ /* 0x000f220000300800 */
[----:B------:R5:W-:Y:S02]  /*c6170*/  LDGSTS.E [R4+-0x37000], [R10.64], P1 ;  /* 0xc90000000a047fae */ /* 0x000be40008921844 */
[----:B-----5:R-:W-:Y:S02]  /*c6180*/  IMAD.MOV.U32 R10, RZ, RZ, R219 ;  /* 0x000000ffff0a7224 */ /* 0x020fe400078e00db */
[----:B------:R-:W-:-:S05]  /*c6190*/  IMAD.MOV.U32 R11, RZ, RZ, R218 ;  /* 0x000000ffff0b7224 */ /* 0x000fca00078e00da */
[----:B------:R1:W-:Y:S04]  /*c61a0*/  STL.64 [R1+0x1b58], R10 ;  /* 0x001b580a01007387 */ /* 0x0003e80000100a00 */
[----:B------:R1:W-:Y:S02]  /*c61b0*/  LDGSTS.E [R3+-0x36000], [R10.64], P1 ;  /* 0xca0000000a037fae */ /* 0x0003e40008921844 */
[----:B-1----:R-:W-:Y:S01]  /*c61c0*/  MOV R10, R248 ;  /* 0x000000f8000a7202 */ /* 0x002fe20000000f00 */
[----:B------:R-:W-:-:S05]  /*c61d0*/  IMAD.MOV.U32 R11, RZ, RZ, R240 ;  /* 0x000000ffff0b7224 */ /* 0x000fca00078e00f0 */
[----:B------:R2:W-:Y:S04]  /*c61e0*/  STL.64 [R1+0x1b60], R10 ;  /* 0x001b600a01007387 */ /* 0x0005e80000100a00 */
[----:B------:R2:W-:Y:S01]  /*c61f0*/  LDGSTS.E [R4+-0x35000], [R10.64], P1 ;  /* 0xcb0000000a047fae */ /* 0x0005e20008921844 */
[----:B------:R-:W5:Y:S02]  /*c6200*/  LDL.LU R218, [R1+0xb4] ;  /* 0x0000b40001da7983 */ /* 0x000f640000300800 */
[----:B------:R-:W5:Y:S01]  /*c6210*/  LDL.LU R219, [R1+0xc8] ;  /* 0x0000c80001db7983 */ /* 0x000f620000300800 */
[----:B------:R-:W-:-:S05]  /*c6220*/  IADD3 R9, P6, R30, R242, RZ ;  /* 0x000000f21e097210 */ /* 0x000fca0007fde0ff */
[----:B------:R-:W-:Y:S01]  /*c6230*/  IMAD.X R8, R31, 0x1, R2, P6 ;  /* 0x000000011f087824 */ /* 0x000fe200030e0602 */
[----:B--2---:R-:W-:Y:S01]  /*c6240*/  MOV R11, R249 ;  /* 0x000000f9000b7202 */ /* 0x004fe20000000f00 */
[----:B---3--:R-:W-:-:S05]  /*c6250*/  IMAD.MOV.U32 R10, RZ, RZ, R250 ;  /* 0x000000ffff0a7224 */ /* 0x008fca00078e00fa */
[----:B------:R4:W-:Y:S04]  /*c6260*/  STL.64 [R1+0x1b68], R10 ;  /* 0x001b680a01007387 */ /* 0x0009e80000100a00 */
[----:B------:R4:W-:Y:S01]  /*c6270*/  LDGSTS.E [R3+-0x34000], [R10.64], P1 ;  /* 0xcc0000000a037fae */ /* 0x0009e20008921844 */
[----:B------:R-:W2:Y:S02]  /*c6280*/  LDL.LU R240, [R1+0xb8] ;  /* 0x0000b80001f07983 */ /* 0x000ea40000300800 */
[----:B------:R-:W3:Y:S02]  /*c6290*/  LDL.LU R248, [R1+0xcc] ;  /* 0x0000cc0001f87983 */ /* 0x000ee40000300800 */
[----:B------:R-:W3:Y:S01]  /*c62a0*/  LDL.LU R249, [R1+0xbc] ;  /* 0x0000bc0001f97983 */ /* 0x000ee20000300800 */
[----:B------:R-:W3:Y:S01]  /*c62b0*/  LDL.LU R250, [R1+0xd0] ;  /* 0x0000d00001fa7983 */ /* 0x000ee20000300800 */
[----:B----4-:R-:W-:-:S02]  /*c62c0*/  IMAD.MOV.U32 R11, RZ, RZ, R251 ;  /* 0x000000ffff0b7224 */ /* 0x010fc400078e00fb */
[----:B------:R-:W-:Y:S01]  /*c62d0*/  IMAD.MOV.U32 R10, RZ, RZ, R244 ;  /* 0x000000ffff0a7224 */ /* 0x000fe200078e00f4 */
[----:B------:R-:W4:Y:S01]  /*c62e0*/  LDL.LU R251, [R1+0xb0] ;  /* 0x0000b00001fb7983 */ /* 0x000f220000300800 */
[----:B------:R-:W4:Y:S03]  /*c62f0*/  LDL.LU R244, [R1+0xc4] ;  /* 0x0000c40001f47983 */ /* 0x000f260000300800 */
[----:B------:R1:W-:Y:S04]  /*c6300*/  STL.64 [R1+0x1b70], R10 ;  /* 0x001b700a01007387 */ /* 0x0003e80000100a00 */
[----:B------:R1:W-:Y:S02]  /*c6310*/  LDGSTS.E [R4+-0x33000], [R10.64], P1 ;  /* 0xcd0000000a047fae */ /* 0x0003e40008921844 */
[----:B-1----:R-:W-:Y:S01]  /*c6320*/  IMAD.MOV.U32 R11, RZ, RZ, R226 ;  /* 0x000000ffff0b7224 */ /* 0x002fe200078e00e2 */
[----:B------:R-:W-:-:S05]  /*c6330*/  MOV R10, R227 ;  /* 0x000000e3000a7202 */ /* 0x000fca0000000f00 */
[----:B------:R1:W-:Y:S04]  /*c6340*/  STL.64 [R1+0x1b78], R10 ;  /* 0x001b780a01007387 */ /* 0x0003e80000100a00 */
[----:B------:R1:W-:Y:S02]  /*c6350*/  LDGSTS.E [R3+-0x32000], [R10.64], P1 ;  /* 0xce0000000a037fae */ /* 0x0003e40008921844 */
[----:B-1----:R-:W-:Y:S01]  /*c6360*/  IMAD.MOV.U32 R10, RZ, RZ, R221 ;  /* 0x000000ffff0a7224 */ /* 0x002fe200078e00dd */
[----:B------:R-:W-:-:S05]  /*c6370*/  MOV R11, R220 ;  /* 0x000000dc000b7202 */ /* 0x000fca0000000f00 */
[----:B------:R1:W-:Y:S04]  /*c6380*/  STL.64 [R1+0x1b80], R10 ;  /* 0x001b800a01007387 */ /* 0x0003e80000100a00 */
[----:B------:R1:W-:Y:S01]  /*c6390*/  LDGSTS.E [R4+-0x31000], [R10.64], P1 ;  /* 0xcf0000000a047fae */ /* 0x0003e20008921844 */
[----:B------:R-:W4:Y:S02]  /*c63a0*/  LDL.LU.64 R30, [R1+0x1bb0] ;  /* 0x001bb000011e7983 */ /* 0x000f240000300a00 */
[----:B------:R-:W4:Y:S02]  /*c63b0*/  LDL.LU.64 R28, [R1+0x1c10] ;  /* 0x001c1000011c7983 */ /* 0x000f240000300a00 */
[----:B------:R-:W4:Y:S01]  /*c63c0*/  LDL.LU.64 R26, [R1+0x1be0] ;  /* 0x001be000011a7983 */ /* 0x000f220000300a00 */
[----:B------:R-:W4:Y:S01]  /*c63d0*/  LDL.LU.64 R24, [R1+0x1bd8] ;  /* 0x001bd80001187983 */ /* 0x000f220000300a00 */
[----:B-1----:R-:W-:-:S02]  /*c63e0*/  IMAD.MOV.U32 R10, RZ, RZ, R223 ;  /* 0x000000ffff0a7224 */ /* 0x002fc400078e00df */
[----:B------:R-:W-:-:S05]  /*c63f0*/  IMAD.MOV.U32 R11, RZ, RZ, R222 ;  /* 0x000000ffff0b7224 */ /* 0x000fca00078e00de */
[----:B------:R1:W-:Y:S01]  /*c6400*/  STL.64 [R1+0x1b90], R10 ;  /* 0x001b900a01007387 */ /* 0x0003e20000100a00 */
[----:B------:R-:W4:Y:S02]  /*c6410*/  LDL.LU.64 R22, [R1+0x1bd0] ;  /* 0x001bd00001167983 */ /* 0x000f240000300a00 */
[----:B------:R-:W4:Y:S02]  /*c6420*/  LDL.LU.64 R20, [R1+0x1bc8] ;  /* 0x001bc80001147983 */ /* 0x000f240000300a00 */
[----:B------:R-:W4:Y:S01]  /*c6430*/  LDL.LU.64 R18, [R1+0x1bc0] ;  /* 0x001bc00001127983 */ /* 0x000f220000300a00 */
[----:B------:R-:W4:Y:S01]  /*c6440*/  LDL.LU.64 R16, [R1+0x1bb8] ;  /* 0x001bb80001107983 */ /* 0x000f220000300a00 */
[----:B------:R-:W4:Y:S01]  /*c6450*/  LDL.LU.64 R14, [R1+0x1c08] ;  /* 0x001c0800010e7983 */ /* 0x000f220000300a00 */
[----:B------:R-:W-:Y:S02]  /*c6460*/  IADD3 R5, R7, 0x100000, RZ ;  /* 0x0010000007057810 */ /* 0x000fe40007ffe0ff */
[----:B------:R1:W-:Y:S01]  /*c6470*/  LDGSTS.E [R3+-0x30000], [R10.64], P1 ;  /* 0xd00000000a037fae */ /* 0x0003e20008921844 */
[----:B------:R-:W-:-:S02]  /*c6480*/  LOP3.LUT R13, R13, R12, RZ, 0x3c, !PT ;  /* 0x0000000c0d0d7212 */ /* 0x000fc400078e3cff */
[----:B------:R-:W-:Y:S01]  /*c6490*/  LOP3.LUT R9, R9, R8, RZ, 0x3c, !PT ;  /* 0x0000000809097212 */ /* 0x000fe200078e3cff */
[----:B-1----:R-:W4:Y:S01]  /*c64a0*/  LDL.LU.64 R10, [R1+0x1f88] ;  /* 0x001f8800010a7983 */ /* 0x002f220000300a00 */
[----:B-----5:R-:W-:Y:S01]  /*c64b0*/  IMAD.MOV.U32 R33, RZ, RZ, R218 ;  /* 0x000000ffff217224 */ /* 0x020fe200078e00da */
[----:B------:R-:W-:-:S05]  /*c64c0*/  MOV R32, R219 ;  /* 0x000000db00207202 */ /* 0x000fca0000000f00 */
[----:B------:R2:W-:Y:S04]  /*c64d0*/  STL.64 [R1+0x1ba0], R32 ;  /* 0x001ba02001007387 */ /* 0x0005e80000100a00 */
[----:B------:R2:W-:Y:S01]  /*c64e0*/  LDGSTS.E [R5+-0x2f000], [R32.64], P1 ;  /* 0xd100000020057fae */ /* 0x0005e20008921844 */
[----:B------:R-:W-:Y:S02]  /*c64f0*/  LOP3.LUT R12, R13, R12, RZ, 0x3c, !PT ;  /* 0x0000000c0d0c7212 */ /* 0x000fe400078e3cff */
[----:B------:R-:W-:Y:S02]  /*c6500*/  LOP3.LUT R8, R9, R8, RZ, 0x3c, !PT ;  /* 0x0000000809087212 */ /* 0x000fe400078e3cff */
[----:B------:R-:W-:Y:S02]  /*c6510*/  LOP3.LUT R13, R13, R12, RZ, 0x3c, !PT ;  /* 0x0000000c0d0d7212 */ /* 0x000fe400078e3cff */
[----:B------:R-:W-:-:S02]  /*c6520*/  LOP3.LUT R9, R9, R8, RZ, 0x3c, !PT ;  /* 0x0000000809097212 */ /* 0x000fc400078e3cff */
[----:B--2---:R-:W-:Y:S01]  /*c6530*/  MOV R33, R240 ;  /* 0x000000f000217202 */ /* 0x004fe20000000f00 */
[----:B---3--:R-:W-:-:S05]  /*c6540*/  IMAD.MOV.U32 R32, RZ, RZ, R248 ;  /* 0x000000ffff207224 */ /* 0x008fca00078e00f8 */
[----:B------:R1:W-:Y:S04]  /*c6550*/  STL.64 [R1+0x1b98], R32 ;  /* 0x001b982001007387 */ /* 0x0003e80000100a00 */
[----:B------:R1:W-:Y:S02]  /*c6560*/  LDGSTS.E [R4+-0x2e000], [R32.64], P1 ;  /* 0xd200000020047fae */ /* 0x0003e40008921844 */
[----:B-1----:R-:W-:Y:S02]  /*c6570*/  IMAD.MOV.U32 R32, RZ, RZ, R250 ;  /* 0x000000ffff207224 */ /* 0x002fe400078e00fa */
[----:B------:R-:W-:-:S05]  /*c6580*/  IMAD.MOV.U32 R33, RZ, RZ, R249 ;  /* 0x000000ffff217224 */ /* 0x000fca00078e00f9 */
[----:B------:R4:W-:Y:S04]  /*c6590*/  STL.64 [R1+0x1b88], R32 ;  /* 0x001b882001007387 */ /* 0x0009e80000100a00 */
[----:B------:R4:W-:Y:S02]  /*c65a0*/  LDGSTS.E [R3+-0x2d000], [R32.64], P1 ;  /* 0xd300000020037fae */ /* 0x0009e40008921844 */
[----:B----4-:R-:W-:Y:S01]  /*c65b0*/  MOV R32, R244 ;  /* 0x000000f400207202 */ /* 0x010fe20000000f00 */
[----:B------:R-:W-:-:S05]  /*c65c0*/  IMAD.MOV.U32 R33, RZ, RZ, R251 ;  /* 0x000000ffff217224 */ /* 0x000fca00078e00fb */
[----:B------:R-:W-:Y:S04]  /*c65d0*/  STL.64 [R1+0x1ba8], R32 ;  /* 0x001ba82001007387 */ /* 0x000fe80000100a00 */
[----:B------:R1:W-:Y:S01]  /*c65e0*/  LDGSTS.E [R5+-0x2c000], [R32.64], P1 ;  /* 0xd400000020057fae */ /* 0x0003e20008921844 */
[----:B------:R2:W-:Y:S02]  /*c65f0*/  STL.64 [R1+0x1bf0], R12 ;  /* 0x001bf00c01007387 */ /* 0x0005e40000100a00 */
[----:B------:R2:W-:Y:S02]  /*c6600*/  LDGSTS.E [R4+-0x2b000], [R12.64], P1 ;  /* 0xd50000000c047fae */ /* 0x0005e40008921844 */
[----:B------:R3:W-:Y:S01]  /*c6610*/  STL.64 [R1+0x1c00], R8 ;  /* 0x001c000801007387 */ /* 0x0007e20000100a00 */
[----:B------:R4:W-:Y:S04]  /*c6620*/  LDGSTS.E [R3+-0x2a000], [R8.64], P1 ;  /* 0xd600000008037fae */ /* 0x0009e80008921844 */
[----:B--2---:R-:W2:Y:S01]  /*c6630*/  LDL.LU.64 R12, [R1+0x1f80] ;  /* 0x001f8000010c7983 */ /* 0x004ea20000300a00 */
[----:B------:R-:W-:-:S02]  /*c6640*/  IADD3 R39, P4, R24, R242, RZ ;  /* 0x000000f218277210 */ /* 0x000fc40007f9e0ff */
[----:B------:R-:W-:-:S03]  /*c6650*/  IADD3 R37, P3, R26, R242, RZ ;  /* 0x000000f21a257210 */ /* 0x000fc60007f7e0ff */
[--C-:B------:R-:W-:Y:S02]  /*c6660*/  IMAD.X R38, R25, 0x1, R2.reuse, P4 ;  /* 0x0000000119267824 */ /* 0x100fe400020e0602 */
[----:B------:R-:W-:Y:S01]  /*c6670*/  IMAD.X R36, R27, 0x1, R2, P3 ;  /* 0x000000011b247824 */ /* 0x000fe200018e0602 */
[-C--:B----4-:R-:W-:Y:S02]  /*c6680*/  IADD3 R3, P2, R28, R242.reuse, RZ ;  /* 0x000000f21c037210 */ /* 0x090fe40007f5e0ff */
[-C--:B-1----:R-:W-:Y:S02]  /*c6690*/  IADD3 R5, P5, R14, R242.reuse, RZ ;  /* 0x000000f20e057210 */ /* 0x082fe40007fbe0ff */
[----:B------:R-:W-:-:S03]  /*c66a0*/  IADD3 R54, P4, R16, R242, RZ ;  /* 0x000000f210367210 */ /* 0x000fc60007f9e0ff */
[--C-:B------:R-:W-:Y:S02]  /*c66b0*/  IMAD.X R6, R15, 0x1, R2.reuse, P5 ;  /* 0x000000010f067824 */ /* 0x100fe400028e0602 */
[----:B------:R-:W4:Y:S01]  /*c66c0*/  LDL.LU.64 R14, [R1+0x1f78] ;  /* 0x001f7800010e7983 */ /* 0x000f220000300a00 */
[----:B------:R-:W-:Y:S02]  /*c66d0*/  IADD3.X R53, R17, R2, RZ, P4, !PT ;  /* 0x0000000211357210 */ /* 0x000fe400027fe4ff */
[----:B------:R-:W-:Y:S01]  /*c66e0*/  IADD3 R49, P3, R18, R242, RZ ;  /* 0x000000f212317210 */ /* 0x000fe20007f7e0ff */
[----:B------:R-:W5:Y:S01]  /*c66f0*/  LDL.LU.64 R16, [R1+0x1f70] ;  /* 0x001f700001107983 */ /* 0x000f620000300a00 */
[----:B------:R-:W-:Y:S01]  /*c6700*/  IADD3.X R4, R29, R2, RZ, P2, !PT ;  /* 0x000000021d047210 */ /* 0x000fe200017fe4ff */
[-C--:B------:R-:W-:Y:S01]  /*c6710*/  IADD3 R47, P2, R20, R242.reuse, RZ ;  /* 0x000000f2142f7210 */ /* 0x080fe20007f5e0ff */
[----:B------:R-:W-:Y:S01]  /*c6720*/  IADD3 R52, P0, R30, R242, RZ ;  /* 0x000000f21e347210 */ /* 0x000fe20007f1e0ff */
[----:B------:R-:W-:-:S02]  /*c6730*/  IMAD.X R48, R19, 0x1, R2, P3 ;  /* 0x0000000113307824 */ /* 0x000fc400018e0602 */
[----:B------:R-:W5:Y:S01]  /*c6740*/  LDL.LU.64 R18, [R1+0x1f68] ;  /* 0x001f680001127983 */ /* 0x000f620000300a00 */
[--C-:B------:R-:W-:Y:S02]  /*c6750*/  IMAD.X R46, R21, 0x1, R2.reuse, P2 ;  /* 0x00000001152e7824 */ /* 0x100fe400010e0602 */
[----:B------:R-:W-:Y:S02]  /*c6760*/  IMAD.X R51, R31, 0x1, R2, P0 ;  /* 0x000000011f337824 */ /* 0x000fe400000e0602 */
[----:B------:R-:W5:Y:S01]  /*c6770*/  LDL.LU.64 R20, [R1+0x1f60] ;  /* 0x001f600001147983 */ /* 0x000f620000300a00 */
[----:B------:R-:W-:-:S04]  /*c6780*/  IADD3 R45, P0, R22, R242, RZ ;  /* 0x000000f2162d7210 */ /* 0x000fc80007f1e0ff */
[----:B------:R-:W-:Y:S02]  /*c6790*/  IADD3.X R44, R23, R2, RZ, P0, !PT ;  /* 0x00000002172c7210 */ /* 0x000fe400007fe4ff */
[----:B------:R-:W5:Y:S01]  /*c67a0*/  LDL.LU.64 R22, [R1+0x1f58] ;  /* 0x001f580001167983 */ /* 0x000f620000300a00 */
[----:B------:R-:W5:Y:S02]  /*c67b0*/  LDL.LU.64 R24, [R1+0x1f50] ;  /* 0x001f500001187983 */ /* 0x000f640000300a00 */
[----:B------:R-:W5:Y:S01]  /*c67c0*/  LDL.LU.64 R26, [R1+0x1f48] ;  /* 0x001f4800011a7983 */ /* 0x000f620000300a00 */
[----:B---3--:R-:W-:-:S05]  /*c67d0*/  IADD3 R8, P6, R10, R242, RZ ;  /* 0x000000f20a087210 */ /* 0x008fca0007fde0ff */
[----:B------:R-:W-:-:S05]  /*c67e0*/  IMAD.X R9, R11, 0x1, R2, P6 ;  /* 0x000000010b097824 */ /* 0x000fca00030e0602 */
[----:B------:R1:W-:Y:S01]  /*c67f0*/  STL.64 [R1+0x1f88], R8 ;  /* 0x001f880801007387 */ /* 0x0003e20000100a00 */
[----:B--2---:R-:W-:-:S04]  /*c6800*/  IADD3 R10, P0, R12, R242, RZ ;  /* 0x000000f20c0a7210 */ /* 0x004fc80007f1e0ff */
[----:B------:R-:W-:-:S05]  /*c6810*/  IADD3.X R11, R13, R2, RZ, P0, !PT ;  /* 0x000000020d0b7210 */ /* 0x000fca00007fe4ff */
[----:B------:R2:W-:Y:S01]  /*c6820*/  STL.64 [R1+0x1f80], R10 ;  /* 0x001f800a01007387 */ /* 0x0005e20000100a00 */
[----:B------:R-:W3:Y:S01]  /*c6830*/  LDL.LU.64 R28, [R1+0x1f10] ;  /* 0x001f1000011c7983 */ /* 0x000ee20000300a00 */
[----:B----4-:R-:W-:-:S05]  /*c6840*/  IADD3 R12, P0, R14, R242, RZ ;  /* 0x000000f20e0c7210 */ /* 0x010fca0007f1e0ff */
[----:B------:R-:W-:Y:S01]  /*c6850*/  IMAD.X R13, R15, 0x1, R2, P0 ;  /* 0x000000010f0d7824 */ /* 0x000fe200000e0602 */
[----:B-----5:R-:W-:-:S05]  /*c6860*/  IADD3 R14, P0, R16, R242, RZ ;  /* 0x000000f2100e7210 */ /* 0x020fca0007f1e0ff */
[----:B------:R-:W-:Y:S01]  /*c6870*/  IMAD.X R15, R17, 0x1, R2, P0 ;  /* 0x00000001110f7824 */ /* 0x000fe200000e0602 */
[----:B------:R-:W-:-:S04]  /*c6880*/  IADD3 R16, P0, R18, R242, RZ ;  /* 0x000000f212107210 */ /* 0x000fc80007f1e0ff */
[----:B------:R-:W-:Y:S01]  /*c6890*/  IADD3.X R17, R19, R2, RZ, P0, !PT ;  /* 0x0000000213117210 */ /* 0x000fe200007fe4ff */
[----:B------:R-:W-:-:S05]  /*c68a0*/  IADD3 R18, P0, R20, R242, RZ ;  /* 0x000000f214127210 */ /* 0x000fca0007f1e0ff */
[----:B------:R-:W-:Y:S01]  /*c68b0*/  IMAD.X R19, R21, 0x1, R2, P0 ;  /* 0x0000000115137824 */ /* 0x000fe200000e0602 */
[----:B------:R-:W-:-:S05]  /*c68c0*/  IADD3 R20, P0, R22, R242, RZ ;  /* 0x000000f216147210 */ /* 0x000fca0007f1e0ff */
[----:B------:R-:W-:Y:S01]  /*c68d0*/  IMAD.X R21, R23, 0x1, R2, P0 ;  /* 0x0000000117157824 */ /* 0x000fe200000e0602 */
[----:B------:R-:W-:-:S04]  /*c68e0*/  IADD3 R22, P0, R24, R242, RZ ;  /* 0x000000f218167210 */ /* 0x000fc80007f1e0ff */
[----:B------:R-:W-:Y:S01]  /*c68f0*/  IADD3.X R23, R25, R2, RZ, P0, !PT ;  /* 0x0000000219177210 */ /* 0x000fe200007fe4ff */
[----:B------:R-:W-:Y:S01]  /*c6900*/  IADD3 R24, P0, R26, R242, RZ ;  /* 0x000000f21a187210 */ /* 0x000fe20007f1e0ff */
[----:B------:R-:W-:-:S05]  /*c6910*/  IADD3 R26, R7, 0x100000, RZ ;  /* 0x00100000071a7810 */ /* 0x000fca0007ffe0ff */
[----:B------:R1:W-:Y:S02]  /*c6920*/  LDGSTS.E [R26+-0x29000], [R8.64], P1 ;  /* 0xd7000000081a7fae */ /* 0x0003e40008921844 */
[----:B-1----:R-:W-:-:S05]  /*c6930*/  IADD3 R8, R7, 0x100000, RZ ;  /* 0x0010000007087810 */ /* 0x002fca0007ffe0ff */
[----:B------:R2:W-:Y:S02]  /*c6940*/  LDGSTS.E [R8+-0x28000], [R10.64], P1 ;  /* 0xd80000000a087fae */ /* 0x0005e40008921844 */
[----:B--2---:R-:W-:Y:S01]  /*c6950*/  IMAD.MOV.U32 R10, RZ, RZ, R12 ;  /* 0x000000ffff0a7224 */ /* 0x004fe200078e000c */
[----:B------:R-:W-:Y:S01]  /*c6960*/  MOV R11, R13 ;  /* 0x0000000d000b7202 */ /* 0x000fe20000000f00 */
[----:B------:R-:W-:Y:S02]  /*c6970*/  IMAD.MOV.U32 R12, RZ, RZ, R14 ;  /* 0x000000ffff0c7224 */ /* 0x000fe400078e000e */
[----:B------:R-:W-:Y:S02]  /*c6980*/  IMAD.MOV.U32 R13, RZ, RZ, R15 ;  /* 0x000000ffff0d7224 */ /* 0x000fe400078e000f */
[----:B------:R1:W-:Y:S04]  /*c6990*/  STL.64 [R1+0x1f78], R10 ;  /* 0x001f780a01007387 */ /* 0x0003e80000100a00 */
[----:B------:R1:W-:Y:S01]  /*c69a0*/  LDGSTS.E [R8+-0x27000], [R10.64], P1 ;  /* 0xd90000000a087fae */ /* 0x0003e20008921844 */
[----:B------:R2:W-:Y:S02]  /*c69b0*/  LDGSTS.E [R8+-0x26000], [R12.64], P1 ;  /* 0xda0000000c087fae */ /* 0x0005e40008921844 */
[----:B------:R4:W-:Y:S01]  /*c69c0*/  LDGSTS.E [R8+-0x25000], [R16.64], P1 ;  /* 0xdb00000010087fae */ /* 0x0009e20008921844 */
[----:B-1----:R-:W5:Y:S01]  /*c69d0*/  LDL.LU.64 R10, [R1+0x1be8] ;  /* 0x001be800010a7983 */ /* 0x002f620000300a00 */
[----:B------:R2:W-:Y:S03]  /*c69e0*/  STL.64 [R1+0x1f70], R12 ;  /* 0x001f700c01007387 */ /* 0x0005e60000100a00 */
[----:B--2---:R-:W2:Y:S01]  /*c69f0*/  LDL.LU.64 R12, [R1+0x1ed8] ;  /* 0x001ed800010c7983 */ /* 0x004ea20000300a00 */
[----:B------:R-:W2:Y:S02]  /*c6a00*/  LDL.LU.64 R14, [R1+0x1ea0] ;  /* 0x001ea000010e7983 */ /* 0x000ea40000300a00 */
[----:B------:R4:W-:Y:S02]  /*c6a10*/  STL.64 [R1+0x1f68], R16 ;  /* 0x001f681001007387 */ /* 0x0009e40000100a00 */
[----:B----4-:R-:W-:Y:S01]  /*c6a20*/  MOV R16, R18 ;  /* 0x0000001200107202 */ /* 0x010fe20000000f00 */
[----:B------:R-:W-:-:S05]  /*c6a30*/  IMAD.MOV.U32 R17, RZ, RZ, R19 ;  /* 0x000000ffff117224 */ /* 0x000fca00078e0013 */
[----:B------:R1:W-:Y:S04]  /*c6a40*/  STL.64 [R1+0x1f60], R16 ;  /* 0x001f601001007387 */ /* 0x0003e80000100a00 */
[----:B------:R1:W-:Y:S01]  /*c6a50*/  LDGSTS.E [R8+-0x24000], [R16.64], P1 ;  /* 0xdc00000010087fae */ /* 0x0003e20008921844 */
[----:B------:R4:W-:Y:S02]  /*c6a60*/  LDGSTS.E [R8+-0x23000], [R20.64], P1 ;  /* 0xdd00000014087fae */ /* 0x0009e40008921844 */
[----:B------:R-:W-:Y:S02]  /*c6a70*/  IMAD.X R25, R27, 0x1, R2, P0 ;  /* 0x000000011b197824 */ /* 0x000fe400000e0602 */
[----:B------:R4:W-:Y:S01]  /*c6a80*/  LDGSTS.E [R8+-0x22000], [R22.64], P1 ;  /* 0xde00000016087fae */ /* 0x0009e20008921844 */
[----:B-1----:R-:W2:Y:S01]  /*c6a90*/  LDL.LU.64 R16, [R1+0x1e68] ;  /* 0x001e680001107983 */ /* 0x002ea20000300a00 */
[----:B------:R-:W2:Y:S02]  /*c6aa0*/  LDL.LU.64 R18, [R1+0x1e30] ;  /* 0x001e300001127983 */ /* 0x000ea40000300a00 */
[----:B------:R4:W-:Y:S02]  /*c6ab0*/  STL.64 [R1+0x1f58], R20 ;  /* 0x001f581401007387 */ /* 0x0009e40000100a00 */
[----:B----4-:R-:W4:Y:S01]  /*c6ac0*/  LDL.LU.64 R20, [R1+0x1df8] ;  /* 0x001df80001147983 */ /* 0x010f220000300a00 */
[----:B------:R-:W4:Y:S02]  /*c6ad0*/  LDL.LU.64 R60, [R1+0x1dc0] ;  /* 0x001dc000013c7983 */ /* 0x000f240000300a00 */
[----:B------:R1:W-:Y:S02]  /*c6ae0*/  STL.64 [R1+0x1f50], R22 ;  /* 0x001f501601007387 */ /* 0x0003e40000100a00 */
[----:B------:R-:W4:Y:S01]  /*c6af0*/  LDL.LU.64 R34, [R1+0x1d88] ;  /* 0x001d880001227983 */ /* 0x000f220000300a00 */
[----:B------:R-:W-:Y:S01]  /*c6b00*/  IADD3 R7, R7, 0x100000, RZ ;  /* 0x0010000007077810 */ /* 0x000fe20007ffe0ff */
[----:B------:R-:W4:Y:S01]  /*c6b10*/  LDL.LU.64 R26, [R1+0x1d50] ;  /* 0x001d5000011a7983 */ /* 0x000f220000300a00 */
[----:B-1----:R-:W-:Y:S01]  /*c6b20*/  IMAD.MOV.U32 R22, RZ, RZ, R24 ;  /* 0x000000ffff167224 */ /* 0x002fe200078e0018 */
[----:B------:R-:W-:-:S05]  /*c6b30*/  MOV R23, R25 ;  /* 0x0000001900177202 */ /* 0x000fca0000000f00 */
[----:B------:R3:W-:Y:S04]  /*c6b40*/  LDGSTS.E [R7+-0x21000], [R22.64], P1 ;  /* 0xdf00000016077fae */ /* 0x0007e80008921844 */
[----:B------:R1:W-:Y:S01]  /*c6b50*/  STL.64 [R1+0x1f48], R22 ;  /* 0x001f481601007387 */ /* 0x0003e20000100a00 */
[----:B------:R-:W-:Y:S01]  /*c6b60*/  IMAD.SHL.U32 R245, R245, 0x4, RZ ;  /* 0x00000004f5f57824 */ /* 0x000fe200078e00ff */
[----:B---3--:R-:W-:-:S05]  /*c6b70*/  IADD3 R7, P0, R28, R242, RZ ;  /* 0x000000f21c077210 */ /* 0x008fca0007f1e0ff */
[----:B------:R-:W-:Y:S02]  /*c6b80*/  IMAD.X R8, R29, 0x1, R2, P0 ;  /* 0x000000011d087824 */ /* 0x000fe400000e0602 */
[----:B------:R-:W3:Y:S01]  /*c6b90*/  LDL.LU.64 R28, [R1+0x1d18] ;  /* 0x001d1800011c7983 */ /* 0x000ee20000300a00 */
[----:B------:R-:W3:Y:S02]  /*c6ba0*/  LDL.LU.64 R30, [R1+0x1ce0] ;  /* 0x001ce000011e7983 */ /* 0x000ee40000300a00 */
[----:B------:R-:W3:Y:S02]  /*c6bb0*/  LDL.LU.64 R32, [R1+0x1ca8] ;  /* 0x001ca80001207983 */ /* 0x000ee40000300a00 */
[----:B------:R-:W3:Y:S01]  /*c6bc0*/  LDL.LU.64 R58, [R1+0x1c70] ;  /* 0x001c7000013a7983 */ /* 0x000ee20000300a00 */
        /* <DEDUP_REMOVED lines=9> */
[----:B-----5:R-:W-:-:S05]  /*c6c60*/  IADD3 R9, P0, R10, R242, RZ ;  /* 0x000000f20a097210 */ /* 0x020fca0007f1e0ff */
[----:B------:R-:W-:Y:S01]  /*c6c70*/  IMAD.X R10, R11, 0x1, R2, P0 ;  /* 0x000000010b0a7824 */ /* 0x000fe200000e0602 */
[----:B--2---:R-:W-:-:S04]  /*c6c80*/  IADD3 R11, P0, R12, R242, RZ ;  /* 0x000000f20c0b7210 */ /* 0x004fc80007f1e0ff */
[----:B------:R-:W-:Y:S01]  /*c6c90*/  IADD3.X R12, R13, R2, RZ, P0, !PT ;  /* 0x000000020d0c7210 */ /* 0x000fe200007fe4ff */
[----:B------:R-:W-:-:S05]  /*c6ca0*/  IADD3 R13, P0, R14, R242, RZ ;  /* 0x000000f20e0d7210 */ /* 0x000fca0007f1e0ff */
[----:B------:R-:W-:Y:S01]  /*c6cb0*/  IMAD.X R14, R15, 0x1, R2, P0 ;  /* 0x000000010f0e7824 */ /* 0x000fe200000e0602 */
[----:B------:R-:W-:-:S05]  /*c6cc0*/  IADD3 R15, P0, R16, R242, RZ ;  /* 0x000000f2100f7210 */ /* 0x000fca0007f1e0ff */
[----:B------:R-:W-:Y:S01]  /*c6cd0*/  IMAD.X R16, R17, 0x1, R2, P0 ;  /* 0x0000000111107824 */ /* 0x000fe200000e0602 */
[----:B------:R-:W-:-:S04]  /*c6ce0*/  IADD3 R17, P0, R18, R242, RZ ;  /* 0x000000f212117210 */ /* 0x000fc80007f1e0ff */
[----:B------:R-:W-:Y:S02]  /*c6cf0*/  IADD3.X R18, R19, R2, RZ, P0, !PT ;  /* 0x0000000213127210 */ /* 0x000fe400007fe4ff */
[----:B----4-:R-:W-:-:S05]  /*c6d00*/  IADD3 R19, P0, R20, R242, RZ ;  /* 0x000000f214137210 */ /* 0x010fca0007f1e0ff */
[----:B------:R-:W-:Y:S01]  /*c6d10*/  IMAD.X R20, R21, 0x1, R2, P0 ;  /* 0x0000000115147824 */ /* 0x000fe200000e0602 */
[----:B------:R-:W-:-:S05]  /*c6d20*/  IADD3 R21, P0, R60, R242, RZ ;  /* 0x000000f23c157210 */ /* 0x000fca0007f1e0ff */
[----:B-1----:R-:W-:Y:S01]  /*c6d30*/  IMAD.X R22, R61, 0x1, R2, P0 ;  /* 0x000000013d167824 */ /* 0x002fe200000e0602 */
[----:B------:R-:W-:-:S04]  /*c6d40*/  IADD3 R23, P0, R34, R242, RZ ;  /* 0x000000f222177210 */ /* 0x000fc80007f1e0ff */
[----:B------:R-:W-:Y:S01]  /*c6d50*/  IADD3.X R24, R35, R2, RZ, P0, !PT ;  /* 0x0000000223187210 */ /* 0x000fe200007fe4ff */
[----:B------:R-:W-:Y:S02]  /*c6d60*/  LOP3.LUT R35, R245, 0x10, RZ, 0x3c, !PT ;  /* 0x00000010f5237812 */ /* 0x000fe400078e3cff */
[----:B------:R-:W2:Y:S01]  /*c6d70*/  LDL.LU R245, [R1+0x244] ;  /* 0x0002440001f57983 */ /* 0x000ea20000300800 */
[----:B------:R-:W-:-:S05]  /*c6d80*/  IADD3 R25, P0, R26, R242, RZ ;  /* 0x000000f21a197210 */ /* 0x000fca0007f1e0ff */
[----:B------:R-:W-:Y:S02]  /*c6d90*/  IMAD.X R26, R27, 0x1, R2, P0 ;  /* 0x000000011b1a7824 */ /* 0x000fe400000e0602 */
[----:B------:R-:W-:-:S05]  /*c6da0*/  IMAD R35, R243, 0x20000, R35 ;  /* 0x00020000f3237824 */ /* 0x000fca00078e0223 */
[----:B------:R-:W-:Y:S02]  /*c6db0*/  IADD3 R50, R35, 0x100000, RZ ;  /* 0x0010000023327810 */ /* 0x000fe40007ffe0ff */
[----:B---3--:R-:W-:-:S05]  /*c6dc0*/  IADD3 R27, P0, R28, R242, RZ ;  /* 0x000000f21c1b7210 */ /* 0x008fca0007f1e0ff */
[----:B------:R-:W-:Y:S01]  /*c6dd0*/  IMAD.X R28, R29, 0x1, R2, P0 ;  /* 0x000000011d1c7824 */ /* 0x000fe200000e0602 */
[----:B------:R-:W-:-:S04]  /*c6de0*/  IADD3 R29, P0, R30, R242, RZ ;  /* 0x000000f21e1d7210 */ /* 0x000fc80007f1e0ff */
[----:B------:R-:W-:Y:S01]  /*c6df0*/  IADD3.X R30, R31, R2, RZ, P0, !PT ;  /* 0x000000021f1e7210 */ /* 0x000fe200007fe4ff */
[----:B------:R-:W-:-:S05]  /*c6e00*/  IADD3 R31, P0, R32, R242, RZ ;  /* 0x000000f2201f7210 */ /* 0x000fca0007f1e0ff */
[----:B------:R-:W-:Y:S01]  /*c6e10*/  IMAD.X R32, R33, 0x1, R2, P0 ;  /* 0x0000000121207824 */ /* 0x000fe200000e0602 */
[----:B------:R-:W-:Y:S01]  /*c6e20*/  IADD3 R33, P0, R58, R242, RZ ;  /* 0x000000f23a217210 */ /* 0x000fe20007f1e0ff */
[----:B------:R-:W-:-:S03]  /*c6e30*/  IMAD.MOV.U32 R58, RZ, RZ, R218 ;  /* 0x000000ffff3a7224 */ /* 0x000fc600078e00da */
[----:B------:R-:W-:Y:S01]  /*c6e40*/  IADD3.X R34, R59, R2, RZ, P0, !PT ;  /* 0x000000023b227210 */ /* 0x000fe200007fe4ff */
[----:B------:R-:W-:-:S05]  /*c6e50*/  MOV R59, R223 ;  /* 0x000000df003b7202 */ /* 0x000fca0000000f00 */
[----:B------:R1:W-:Y:S04]  /*c6e60*/  STL.64 [R1+0x1a70], R58 ;  /* 0x001a703a01007387 */ /* 0x0003e80000100a00 */
[----:B------:R1:W-:Y:S02]  /*c6e70*/  LDGSTS.E [R50+-0x3fe00], [R58.64], P1 ;  /* 0xc02000003a327fae */ /* 0x0003e40008921844 */
[----:B-1----:R-:W-:Y:S02]  /*c6e80*/  IMAD.MOV.U32 R58, RZ, RZ, R240 ;  /* 0x000000ffff3a7224 */ /* 0x002fe400078e00f0 */
[----:B------:R-:W-:-:S05]  /*c6e90*/  IMAD.MOV.U32 R59, RZ, RZ, R219 ;  /* 0x000000ffff3b7224 */ /* 0x000fca00078e00db */
[----:B------:R1:W-:Y:S01]  /*c6ea0*/  STL.64 [R1+0x1a80], R58 ;  /* 0x001a803a01007387 */ /* 0x0003e20000100a00 */
[----:B------:R-:W3:Y:S02]  /*c6eb0*/  LDL.LU R235, [R1+0x22c] ;  /* 0x00022c0001eb7983 */ /* 0x000ee40000300800 */
[----:B------:R-:W4:Y:S02]  /*c6ec0*/  LDL.LU R228, [R1+0x234] ;  /* 0x0002340001e47983 */ /* 0x000f240000300800 */
[----:B------:R-:W5:Y:S01]  /*c6ed0*/  LDL.LU R229, [R1+0x218] ;  /* 0x0002180001e57983 */ /* 0x000f620000300800 */
[----:B------:R-:W5:Y:S04]  /*c6ee0*/  LDL.LU R230, [R1+0x220] ;  /* 0x0002200001e67983 */ /* 0x000f680000300800 */
[----:B------:R1:W-:Y:S01]  /*c6ef0*/  LDGSTS.E [R50+-0x3ee00], [R58.64], P1 ;  /* 0xc12000003a327fae */ /* 0x0003e20008921844 */
[----:B------:R-:W5:Y:S02]  /*c6f00*/  LDL.LU R231, [R1+0x20c] ;  /* 0x00020c0001e77983 */ /* 0x000f640000300800 */
[----:B------:R-:W5:Y:S01]  /*c6f10*/  LDL.LU R224, [R1+0x214] ;  /* 0x0002140001e07983 */ /* 0x000f620000300800 */
[----:B-1----:R-:W-:Y:S01]  /*c6f20*/  MOV R58, R249 ;  /* 0x000000f9003a7202 */ /* 0x002fe20000000f00 */
[----:B------:R-:W-:-:S05]  /*c6f30*/  IMAD.MOV.U32 R59, RZ, RZ, R248 ;  /* 0x000000ffff3b7224 */ /* 0x000fca00078e00f8 */
[----:B------:R1:W-:Y:S01]  /*c6f40*/  STL.64 [R1+0x1a90], R58 ;  /* 0x001a903a01007387 */ /* 0x0003e20000100a00 */
[----:B------:R-:W5:Y:S02]  /*c6f50*/  LDL.LU R225, [R1+0x1fc] ;  /* 0x0001fc0001e17983 */ /* 0x000f640000300800 */
[----:B------:R-:W5:Y:S02]  /*c6f60*/  LDL.LU R226, [R1+0x204] ;  /* 0x0002040001e27983 */ /* 0x000f640000300800 */
[----:B------:R-:W5:Y:S01]  /*c6f70*/  LDL.LU R227, [R1+0x1f0] ;  /* 0x0001f00001e37983 */ /* 0x000f620000300800 */
[----:B------:R-:W5:Y:S04]  /*c6f80*/  LDL.LU R220, [R1+0x1f4] ;  /* 0x0001f40001dc7983 */ /* 0x000f680000300800 */
[----:B------:R1:W-:Y:S01]  /*c6f90*/  LDGSTS.E [R50+-0x3de00], [R58.64], P1 ;  /* 0xc22000003a327fae */ /* 0x0003e20008921844 */
[----:B------:R-:W5:Y:S02]  /*c6fa0*/  LDL.LU R221, [R1+0x1e8] ;  /* 0x0001e80001dd7983 */ /* 0x000f640000300800 */
[----:B------:R-:W5:Y:S02]  /*c6fb0*/  LDL.LU R222, [R1+0x1ec] ;  /* 0x0001ec0001de7983 */ /* 0x000f640000300800 */
[----:B-1----:R-:W-:Y:S01]  /*c6fc0*/  IMAD.MOV.U32 R58, RZ, RZ, R251 ;  /* 0x000000ffff3a7224 */ /* 0x002fe200078e00fb */
[----:B------:R-:W-:-:S05]  /*c6fd0*/  MOV R59, R250 ;  /* 0x000000fa003b7202 */ /* 0x000fca0000000f00 */
        /* <DEDUP_REMOVED lines=8> */
[----:B-1----:R-:W-:-:S02]  /*c7060*/  IMAD.MOV.U32 R59, RZ, RZ, R244 ;  /* 0x000000ffff3b7224 */ /* 0x002fc400078e00f4 */
[----:B--2---:R-:W-:-:S05]  /*c7070*/  IMAD.MOV.U32 R58, RZ, RZ, R245 ;  /* 0x000000ffff3a7224 */ /* 0x004fca00078e00f5 */
[----:B------:R3:W-:Y:S01]  /*c7080*/  STL.64 [R1+0x1ab0], R58 ;  /* 0x001ab03a01007387 */ /* 0x0007e20000100a00 */
[----:B------:R-:W2:Y:S02]  /*c7090*/  LDL.LU R250, [R1+0x150] ;  /* 0x0001500001fa7983 */ /* 0x000ea40000300800 */
[----:B------:R-:W2:Y:S02]  /*c70a0*/  LDL.LU R251, [R1+0x154] ;  /* 0x0001540001fb7983 */ /* 0x000ea40000300800 */
[----:B------:R-:W2:Y:S01]  /*c70b0*/  LDL.LU R244, [R1+0x140] ;  /* 0x0001400001f47983 */ /* 0x000ea20000300800 */
[----:B------:R-:W2:Y:S04]  /*c70c0*/  LDL.LU R245, [R1+0x148] ;  /* 0x0001480001f57983 */ /* 0x000ea80000300800 */
[----:B------:R3:W-:Y:S02]  /*c70d0*/  LDGSTS.E [R50+-0x3be00], [R58.64], P1 ;  /* 0xc42000003a327fae */ /* 0x0007e40008921844 */
[----:B---3--:R-:W-:Y:S01]  /*c70e0*/  IMAD.MOV.U32 R59, RZ, RZ, R235 ;  /* 0x000000ffff3b7224 */ /* 0x008fe200078e00eb */
[----:B----4-:R-:W-:-:S05]  /*c70f0*/  MOV R58, R228 ;  /* 0x000000e4003a7202 */ /* 0x010fca0000000f00 */
[----:B------:R5:W-:Y:S04]  /*c7100*/  STL.64 [R1+0x1ab8], R58 ;  /* 0x001ab83a01007387 */ /* 0x000be80000100a00 */
[----:B------:R5:W-:Y:S02]  /*c7110*/  LDGSTS.E [R50+-0x3ae00], [R58.64], P1 ;  /* 0xc52000003a327fae */ /* 0x000be40008921844 */
[----:B-----5:R-:W-:Y:S01]  /*c7120*/  IMAD.MOV.U32 R58, RZ, RZ, R230 ;  /* 0x000000ffff3a7224 */ /* 0x020fe200078e00e6 */
[----:B------:R-:W-:-:S05]  /*c7130*/  MOV R59, R229 ;  /* 0x000000e5003b7202 */ /* 0x000fca0000000f00 */
[----:B------:R1:W-:Y:S04]  /*c7140*/  STL.64 [R1+0x1ac0], R58 ;  /* 0x001ac03a01007387 */ /* 0x0003e80000100a00 */
[----:B------:R1:W-:Y:S02]  /*c7150*/  LDGSTS.E [R50+-0x39e00], [R58.64], P1 ;  /* 0xc62000003a327fae */ /* 0x0003e40008921844 */
[----:B-1----:R-:W-:Y:S02]  /*c7160*/  IMAD.MOV.U32 R58, RZ, RZ, R224 ;  /* 0x000000ffff3a7224 */ /* 0x002fe400078e00e0 */
[----:B------:R-:W-:-:S05]  /*c7170*/  IMAD.MOV.U32 R59, RZ, RZ, R231 ;  /* 0x000000ffff3b7224 */ /* 0x000fca00078e00e7 */
[----:B------:R1:W-:Y:S04]  /*c7180*/  STL.64 [R1+0x1ac8], R58 ;  /* 0x001ac83a01007387 */ /* 0x0003e80000100a00 */
[----:B------:R1:W-:Y:S02]  /*c7190*/  LDGSTS.E [R50+-0x38e00], [R58.64], P1 ;  /* 0xc72000003a327fae */ /* 0x0003e40008921844 */
[----:B-1----:R-:W-:Y:S01]  /*c71a0*/  MOV R58, R226 ;  /* 0x000000e2003a7202 */ /* 0x002fe20000000f00 */
[----:B------:R-:W-:-:S05]  /*c71b0*/  IMAD.MOV.U32 R59, RZ, RZ, R225 ;  /* 0x000000ffff3b7224 */ /* 0x000fca00078e00e1 */
[----:B------:R1:W-:Y:S04]  /*c71c0*/  STL.64 [R1+0x1ad0], R58 ;  /* 0x001ad03a01007387 */ /* 0x0003e80000100a00 */
[----:B------:R1:W-:Y:S02]  /*c71d0*/  LDGSTS.E [R50+-0x37e00], [R58.64], P1 ;  /* 0xc82000003a327fae */ /* 0x0003e40008921844 */
[----:B-1----:R-:W-:Y:S01]  /*c71e0*/  IMAD.MOV.U32 R58, RZ, RZ, R220 ;  /* 0x000000ffff3a7224 */ /* 0x002fe200078e00dc */
        /* <DEDUP_REMOVED lines=19> */
[----:B--2---:R-:W-:Y:S01]  /*c7320*/  MOV R58, R251 ;  /* 0x000000fb003a7202 */ /* 0x004fe20000000f00 */
        /* <DEDUP_REMOVED lines=8> */
[----:B------:R-:W-:Y:S01]  /*c73b0*/  IMAD.MOV.U32 R58, RZ, RZ, R3 ;  /* 0x000000ffff3a7224 */ /* 0x000fe200078e0003 */
[----:B------:R-:W-:Y:S02]  /*c73c0*/  MOV R4, R5 ;  /* 0x0000000500047202 */ /* 0x000fe40000000f00 */
[----:B------:R-:W-:Y:S01]  /*c73d0*/  IADD3 R3, R35, 0x100000, RZ ;  /* 0x0010000023037810 */ /* 0x000fe20007ffe0ff */
[----:B------:R-:W-:Y:S01]  /*c73e0*/  IMAD.MOV.U32 R5, RZ, RZ, R6 ;  /* 0x000000ffff057224 */ /* 0x000fe200078e0006 */
[----:B------:R-:W-:Y:S04]  /*c73f0*/  STL.64 [R1+0x1c10], R58 ;  /* 0x001c103a01007387 */ /* 0x000fe80000100a00 */
[----:B------:R1:W-:Y:S01]  /*c7400*/  LDGSTS.E [R50+-0x2fe00], [R58.64], P1 ;  /* 0xd02000003a327fae */ /* 0x0003e20008921844 */
[----:B------:R2:W-:Y:S02]  /*c7410*/  STL.64 [R1+0x1c08], R4 ;  /* 0x001c080401007387 */ /* 0x0005e40000100a00 */
[----:B------:R2:W-:Y:S02]  /*c7420*/  LDGSTS.E [R3+-0x2ee00], [R4.64], P1 ;  /* 0xd120000004037fae */ /* 0x0005e40008921844 */
[----:B--2---:R-:W-:Y:S01]  /*c7430*/  IMAD.MOV.U32 R4, RZ, RZ, R7 ;  /* 0x000000ffff047224 */ /* 0x004fe200078e0007 */
[----:B------:R-:W-:-:S05]  /*c7440*/  MOV R5, R8 ;  /* 0x0000000800057202 */ /* 0x000fca0000000f00 */
[----:B------:R2:W-:Y:S04]  /*c7450*/  STL.64 [R1+0x1f10], R4 ;  /* 0x001f100401007387 */ /* 0x0005e80000100a00 */
[----:B------:R2:W-:Y:S02]  /*c7460*/  LDGSTS.E [R3+-0x2de00], [R4.64], P1 ;  /* 0xd220000004037fae */ /* 0x0005e40008921844 */
[----:B--2---:R-:W-:Y:S02]  /*c7470*/  IMAD.MOV.U32 R4, RZ, RZ, R11 ;  /* 0x000000ffff047224 */ /* 0x004fe400078e000b */
[----:B------:R-:W-:-:S05]  /*c7480*/  IMAD.MOV.U32 R5, RZ, RZ, R12 ;  /* 0x000000ffff057224 */ /* 0x000fca00078e000c */
[----:B------:R2:W-:Y:S04]  /*c7490*/  STL.64 [R1+0x1ed8], R4 ;  /* 0x001ed80401007387 */ /* 0x0005e80000100a00 */
[----:B------:R2:W-:Y:S02]  /*c74a0*/  LDGSTS.E [R3+-0x2ce00], [R4.64], P1 ;  /* 0xd320000004037fae */ /* 0x0005e40008921844 */
[----:B--2---:R-:W-:Y:S01]  /*c74b0*/  MOV R4, R13 ;  /* 0x0000000d00047202 */ /* 0x004fe20000000f00 */
[----:B------:R-:W-:-:S05]  /*c74c0*/  IMAD.MOV.U32 R5, RZ, RZ, R14 ;  /* 0x000000ffff057224 */ /* 0x000fca00078e000e */
[----:B------:R2:W-:Y:S04]  /*c74d0*/  STL.64 [R1+0x1ea0], R4 ;  /* 0x001ea00401007387 */ /* 0x0005e80000100a00 */
        /* <DEDUP_REMOVED lines=8> */
[----:B------:R2:W-:Y:S01]  /*c7560*/  LDGSTS.E [R3+-0x29e00], [R4.64], P1 ;  /* 0xd620000004037fae */ /* 0x0005e20008921844 */
[----:B------:R-:W-:Y:S01]  /*c7570*/  IMAD.MOV.U32 R6, RZ, RZ, R23 ;  /* 0x000000ffff067224 */ /* 0x000fe200078e0017 */
[----:B--2---:R-:W-:Y:S01]  /*c7580*/  MOV R4, R19 ;  /* 0x0000001300047202 */ /* 0x004fe20000000f00 */
[----:B------:R-:W-:-:S05]  /*c7590*/  IMAD.MOV.U32 R5, RZ, RZ, R20 ;  /* 0x000000ffff057224 */ /* 0x000fca00078e0014 */
[----:B------:R2:W-:Y:S04]  /*c75a0*/  STL.64 [R1+0x1df8], R4 ;  /* 0x001df80401007387 */ /* 0x0005e80000100a00 */
[----:B------:R2:W-:Y:S01]  /*c75b0*/  LDGSTS.E [R3+-0x28e00], [R4.64], P1 ;  /* 0xd720000004037fae */ /* 0x0005e20008921844 */
[----:B------:R-:W-:Y:S02]  /*c75c0*/  IMAD.MOV.U32 R7, RZ, RZ, R24 ;  /* 0x000000ffff077224 */ /* 0x000fe400078e0018 */
[----:B--2---:R-:W-:Y:S01]  /*c75d0*/  IMAD.MOV.U32 R4, RZ, RZ, R21 ;  /* 0x000000ffff047224 */ /* 0x004fe200078e0015 */
[----:B------:R-:W-:-:S05]  /*c75e0*/  MOV R5, R22 ;  /* 0x0000001600057202 */ /* 0x000fca0000000f00 */
[----:B------:R2:W-:Y:S04]  /*c75f0*/  STL.64 [R1+0x1dc0], R4 ;  /* 0x001dc00401007387 */ /* 0x0005e80000100a00 */
[----:B------:R2:W-:Y:S01]  /*c7600*/  LDGSTS.E [R3+-0x27e00], [R4.64], P1 ;  /* 0xd820000004037fae */ /* 0x0005e20008921844 */
[----:B------:R3:W-:Y:S01]  /*c7610*/  LDGSTS.E [R3+-0x26e00], [R6.64], P1 ;  /* 0xd920000006037fae */ /* 0x0007e20008921844 */
[----:B------:R-:W-:Y:S01]  /*c7620*/  MOV R12, R25 ;  /* 0x00000019000c7202 */ /* 0x000fe20000000f00 */
[----:B------:R-:W-:-:S05]  /*c7630*/  IMAD.MOV.U32 R13, RZ, RZ, R26 ;  /* 0x000000ffff0d7224 */ /* 0x000fca00078e001a */
[----:B------:R4:W-:Y:S04]  /*c7640*/  LDGSTS.E [R3+-0x25e00], [R12.64], P1 ;  /* 0xda2000000c037fae */ /* 0x0009e80008921844 */
[----:B--2---:R-:W2:Y:S01]  /*c7650*/  LDL.LU.64 R4, [R1+0x1f40] ;  /* 0x001f400001047983 */ /* 0x004ea20000300a00 */
[----:B------:R3:W-:Y:S02]  /*c7660*/  STL.64 [R1+0x1d88], R6 ;  /* 0x001d880601007387 */ /* 0x0007e40000100a00 */
[----:B------:R-:W-:Y:S01]  /*c7670*/  IMAD.MOV.U32 R14, RZ, RZ, R29 ;  /* 0x000000ffff0e7224 */ /* 0x000fe200078e001d */
[----:B---3--:R-:W3:Y:S01]  /*c7680*/  LDL.LU.64 R6, [R1+0x1f08] ;  /* 0x001f080001067983 */ /* 0x008ee20000300a00 */
[----:B------:R4:W-:Y:S02]  /*c7690*/  STL.64 [R1+0x1d50], R12 ;  /* 0x001d500c01007387 */ /* 0x0009e40000100a00 */
[----:B------:R-:W5:Y:S02]  /*c76a0*/  LDL.LU.64 R60, [R1+0x1ed0] ;  /* 0x001ed000013c7983 */ /* 0x000f640000300a00 */
[----:B------:R-:W-:-:S02]  /*c76b0*/  IMAD.MOV.U32 R15, RZ, RZ, R30 ;  /* 0x000000ffff0f7224 */ /* 0x000fc400078e001e */
[----:B----4-:R-:W-:Y:S01]  /*c76c0*/  IMAD.MOV.U32 R12, RZ, RZ, R27 ;  /* 0x000000ffff0c7224 */ /* 0x010fe200078e001b */
[----:B------:R-:W-:-:S05]  /*c76d0*/  MOV R13, R28 ;  /* 0x0000001c000d7202 */ /* 0x000fca0000000f00 */
[----:B------:R4:W-:Y:S01]  /*c76e0*/  STL.64 [R1+0x1d18], R12 ;  /* 0x001d180c01007387 */ /* 0x0009e20000100a00 */
[----:B-1----:R-:W5:Y:S03]  /*c76f0*/  LDL.LU.64 R58, [R1+0x1e98] ;  /* 0x001e9800013a7983 */ /* 0x002f660000300a00 */
[----:B------:R4:W-:Y:S01]  /*c7700*/  LDGSTS.E [R3+-0x24e00], [R12.64], P1 ;  /* 0xdb2000000c037fae */ /* 0x0009e20008921844 */
[----:B------:R1:W-:Y:S03]  /*c7710*/  LDGSTS.E [R3+-0x23e00], [R14.64], P1 ;  /* 0xdc2000000e037fae */ /* 0x0003e60008921844 */
[----:B----4-:R-:W4:Y:S01]  /*c7720*/  LDL.LU.64 R12, [R1+0x1e60] ;  /* 0x001e6000010c7983 */ /* 0x010f220000300a00 */
[----:B------:R1:W-:Y:S02]  /*c7730*/  STL.64 [R1+0x1ce0], R14 ;  /* 0x001ce00e01007387 */ /* 0x0003e40000100a00 */
[----:B-1----:R-:W-:Y:S01]  /*c7740*/  MOV R14, R31 ;  /* 0x0000001f000e7202 */ /* 0x002fe20000000f00 */
[----:B------:R-:W-:-:S05]  /*c7750*/  IMAD.MOV.U32 R15, RZ, RZ, R32 ;  /* 0x000000ffff0f7224 */ /* 0x000fca00078e0020 */
[----:B------:R1:W-:Y:S04]  /*c7760*/  STL.64 [R1+0x1ca8], R14 ;  /* 0x001ca80e01007387 */ /* 0x0003e80000100a00 */
[----:B------:R1:W-:Y:S01]  /*c7770*/  LDGSTS.E [R3+-0x22e00], [R14.64], P1 ;  /* 0xdd2000000e037fae */ /* 0x0003e20008921844 */
[----:B------:R-:W-:-:S03]  /*c7780*/  IMAD.MOV.U32 R20, RZ, RZ, R33 ;  /* 0x000000ffff147224 */ /* 0x000fc600078e0021 */
[----:B-1----:R-:W4:Y:S01]  /*c7790*/  LDL.LU.64 R14, [R1+0x1e28] ;  /* 0x001e2800010e7983 */ /* 0x002f220000300a00 */
[----:B------:R-:W4:Y:S02]  /*c77a0*/  LDL.LU.64 R16, [R1+0x1df0] ;  /* 0x001df00001107983 */ /* 0x000f240000300a00 */
[----:B------:R-:W4:Y:S01]  /*c77b0*/  LDL.LU.64 R18, [R1+0x1db8] ;  /* 0x001db80001127983 */ /* 0x000f220000300a00 */
[----:B------:R-:W-:Y:S01]  /*c77c0*/  MOV R21, R34 ;  /* 0x0000002200157202 */ /* 0x000fe20000000f00 */
[----:B------:R-:W-:Y:S02]  /*c77d0*/  IMAD.MOV.U32 R8, RZ, RZ, R9 ;  /* 0x000000ffff087224 */ /* 0x000fe400078e0009 */
[----:B------:R-:W-:Y:S02]  /*c77e0*/  IMAD.MOV.U32 R9, RZ, RZ, R10 ;  /* 0x000000ffff097224 */ /* 0x000fe400078e000a */
[----:B------:R1:W-:Y:S04]  /*c77f0*/  STL.64 [R1+0x1c70], R20 ;  /* 0x001c701401007387 */ /* 0x0003e80000100a00 */
[----:B------:R1:W-:Y:S04]  /*c7800*/  LDGSTS.E [R3+-0x21e00], [R20.64], P1 ;  /* 0xde20000014037fae */ /* 0x0003e80008921844 */
[----:B-1----:R-:W4:Y:S01]  /*c7810*/  LDL.LU.64 R20, [R1+0x1d80] ;  /* 0x001d800001147983 */ /* 0x002f220000300a00 */
[----:B------:R1:W-:Y:S02]  /*c7820*/  STL.64 [R1+0x1be8], R8 ;  /* 0x001be80801007387 */ /* 0x0003e40000100a00 */
[----:B------:R-:W4:Y:S02]  /*c7830*/  LDL.LU.64 R22, [R1+0x1d48] ;  /* 0x001d480001167983 */ /* 0x000f240000300a00 */
[----:B------:R-:W4:Y:S01]  /*c7840*/  LDL.LU.64 R24, [R1+0x1d10] ;  /* 0x001d100001187983 */ /* 0x000f220000300a00 */
[----:B------:R-:W4:Y:S01]  /*c7850*/  LDL.LU.64 R26, [R1+0x1cd8] ;  /* 0x001cd800011a7983 */ /* 0x000f220000300a00 */
[----:B------:R-:W4:Y:S02]  /*c7860*/  LDL.LU.64 R28, [R1+0x1ca0] ;  /* 0x001ca000011c7983 */ /* 0x000f240000300a00 */
[----:B------:R-:W4:Y:S02]  /*c7870*/  LDL.LU.64 R30, [R1+0x1c68] ;  /* 0x001c6800011e7983 */ /* 0x000f240000300a00 */
[----:B------:R-:W4:Y:S01]  /*c7880*/  LDL.LU.64 R32, [R1+0x1c38] ;  /* 0x001c380001207983 */ /* 0x000f220000300a00 */
[----:B------:R-:W4:Y:S01]  /*c7890*/  LDL.LU R223, [R1+0x330] ;  /* 0x0003300001df7983 */ /* 0x000f220000300800 */
[----:B------:R-:W4:Y:S02]  /*c78a0*/  LDL.LU R218, [R1+0x33c] ;  /* 0x00033c0001da7983 */ /* 0x000f240000300800 */
[----:B------:R-:W4:Y:S02]  /*c78b0*/  LDL.LU R219, [R1+0x31c] ;  /* 0x00031c0001db7983 */ /* 0x000f240000300800 */
[----:B------:R-:W4:Y:S01]  /*c78c0*/  LDL.LU R240, [R1+0x32c] ;  /* 0x00032c0001f07983 */ /* 0x000f220000300800 */
[----:B------:R-:W4:Y:S01]  /*c78d0*/  LDL.LU R248, [R1+0x2ec] ;  /* 0x0002ec0001f87983 */ /* 0x000f220000300800 */
[----:B------:R-:W4:Y:S02]  /*c78e0*/  LDL.LU R249, [R1+0x314] ;  /* 0x0003140001f97983 */ /* 0x000f240000300800 */
[----:B------:R-:W4:Y:S02]  /*c78f0*/  LDL.LU R250, [R1+0x2cc] ;  /* 0x0002cc0001fa7983 */ /* 0x000f240000300800 */
[----:B------:R-:W4:Y:S02]  /*c7900*/  LDL.LU R251, [R1+0x2e4] ;  /* 0x0002e40001fb7983 */ /* 0x000f240000300800 */
[----:B------:R-:W-:Y:S01]  /*c7910*/  IMAD.SHL.U32 R245, R55, 0x4, RZ ;  /* 0x0000000437f57824 */ /* 0x000fe200078e00ff */
[----:B------:R-:W4:Y:S04]  /*c7920*/  LDL.LU R244, [R1+0x2bc] ;  /* 0x0002bc0001f47983 */ /* 0x000f280000300800 */
[----:B------:R-:W-:-:S02]  /*c7930*/  LOP3.LUT R222, R245, 0x20, RZ, 0x3c, !PT ;  /* 0x00000020f5de7812 */ /* 0x000fc400078e3cff */
[----:B------:R-:W4:Y:S01]  /*c7940*/  LDL.LU R245, [R1+0x2c4] ;  /* 0x0002c40001f57983 */ /* 0x000f220000300800 */
[----:B------:R-:W-:-:S05]  /*c7950*/  IADD3 R35, R35, 0x100000, RZ ;  /* 0x0010000023237810 */ /* 0x000fca0007ffe0ff */
[----:B------:R1:W-:Y:S01]  /*c7960*/  LDGSTS.E [R35+-0x20e00], [R8.64], P1 ;  /* 0xdf20000008237fae */ /* 0x0003e20008921844 */
[----:B--2---:R-:W-:-:S04]  /*c7970*/  IADD3 R3, P0, R4, R242, RZ ;  /* 0x000000f204037210 */ /* 0x004fc80007f1e0ff */
[----:B------:R-:W-:Y:S02]  /*c7980*/  IADD3.X R4, R5, R2, RZ, P0, !PT ;  /* 0x0000000205047210 */ /* 0x000fe400007fe4ff */
[----:B---3--:R-:W-:-:S05]  /*c7990*/  IADD3 R5, P0, R6, R242, RZ ;  /* 0x000000f206057210 */ /* 0x008fca0007f1e0ff */
[----:B------:R-:W-:Y:S01]  /*c79a0*/  IMAD.X R6, R7, 0x1, R2, P0 ;  /* 0x0000000107067824 */ /* 0x000fe200000e0602 */
[----:B-----5:R-:W-:-:S05]  /*c79b0*/  IADD3 R7, P0, R60, R242, RZ ;  /* 0x000000f23c077210 */ /* 0x020fca0007f1e0ff */
[----:B-1----:R-:W-:Y:S01]  /*c79c0*/  IMAD.X R8, R61, 0x1, R2, P0 ;  /* 0x000000013d087824 */ /* 0x002fe200000e0602 */
[----:B------:R-:W-:-:S04]  /*c79d0*/  IADD3 R9, P0, R58, R242, RZ ;  /* 0x000000f23a097210 */ /* 0x000fc80007f1e0ff */
[----:B------:R-:W-:Y:S02]  /*c79e0*/  IADD3.X R10, R59, R2, RZ, P0, !PT ;  /* 0x000000023b0a7210 */ /* 0x000fe400007fe4ff */
[----:B----4-:R-:W-:-:S05]  /*c79f0*/  IADD3 R11, P0, R12, R242, RZ ;  /* 0x000000f20c0b7210 */ /* 0x010fca0007f1e0ff */
[----:B------:R-:W-:Y:S01]  /*c7a00*/  IMAD.X R12, R13, 0x1, R2, P0 ;  /* 0x000000010d0c7824 */ /* 0x000fe200000e0602 */
[----:B------:R-:W-:-:S05]  /*c7a10*/  IADD3 R13, P0, R14, R242, RZ ;  /* 0x000000f20e0d7210 */ /* 0x000fca0007f1e0ff */
        /* <DEDUP_REMOVED lines=17> */
[----:B------:R-:W-:-:S04]  /*c7b30*/  IADD3 R31, P0, R32, R242, RZ ;  /* 0x000000f2201f7210 */ /* 0x000fc80007f1e0ff */
[----:B------:R-:W-:Y:S01]  /*c7b40*/  IADD3.X R32, R33, R2, RZ, P0, !PT ;  /* 0x0000000221207210 */ /* 0x000fe200007fe4ff */
[----:B------:R-:W-:Y:S02]  /*c7b50*/  IMAD R33, R243, 0x20000, R222 ;  /* 0x00020000f3217824 */ /* 0x000fe400078e02de */
[----:B------:R-:W-:Y:S01]  /*c7b60*/  IMAD.MOV.U32 R58, RZ, RZ, R218 ;  /* 0x000000ffff3a7224 */ /* 0x000fe200078e00da */
[----:B------:R-:W-:Y:S02]  /*c7b70*/  MOV R59, R223 ;  /* 0x000000df003b7202 */ /* 0x000fe40000000f00 */
[----:B------:R-:W-:-:S03]  /*c7b80*/  IADD3 R34, R33, 0x100000, RZ ;  /* 0x0010000021227810 */ /* 0x000fc60007ffe0ff */
[----:B------:R1:W-:Y:S04]  /*c7b90*/  STL.64 [R1+0x19e0], R58 ;  /* 0x0019e03a01007387 */ /* 0x0003e80000100a00 */
[----:B------:R1:W-:Y:S02]  /*c7ba0*/  LDGSTS.E [R34+-0x3fc00], [R58.64], P1 ;  /* 0xc04000003a227fae */ /* 0x0003e40008921844 */
[----:B-1----:R-:W-:Y:S02]  /*c7bb0*/  IMAD.MOV.U32 R58, RZ, RZ, R240 ;  /* 0x000000ffff3a7224 */ /* 0x002fe400078e00f0 */
[----:B------:R-:W-:-:S05]  /*c7bc0*/  IMAD.MOV.U32 R59, RZ, RZ, R219 ;  /* 0x000000ffff3b7224 */ /* 0x000fca00078e00db */
[----:B------:R1:W-:Y:S01]  /*c7bd0*/  STL.64 [R1+0x19f0], R58 ;  /* 0x0019f03a01007387 */ /* 0x0003e20000100a00 */
[----:B------:R-:W2:Y:S02]  /*c7be0*/  LDL.LU R235, [R1+0x2a8] ;  /* 0x0002a80001eb7983 */ /* 0x000ea40000300800 */
[----:B------:R-:W3:Y:S02]  /*c7bf0*/  LDL.LU R228, [R1+0x2b0] ;  /* 0x0002b00001e47983 */ /* 0x000ee40000300800 */
[----:B------:R-:W4:Y:S01]  /*c7c00*/  LDL.LU R229, [R1+0x29c] ;  /* 0x00029c0001e57983 */ /* 0x000f220000300800 */
[----:B------:R-:W5:Y:S04]  /*c7c10*/  LDL.LU R230, [R1+0x2a4] ;  /* 0x0002a40001e67983 */ /* 0x000f680000300800 */
[----:B------:R1:W-:Y:S01]  /*c7c20*/  LDGSTS.E [R34+-0x3ec00], [R58.64], P1 ;  /* 0xc14000003a227fae */ /* 0x0003e20008921844 */
[----:B------:R-:W4:Y:S02]  /*c7c30*/  LDL.LU R231, [R1+0x284] ;  /* 0x0002840001e77983 */ /* 0x000f240000300800 */
[----:B------:R-:W4:Y:S01]  /*c7c40*/  LDL.LU R224, [R1+0x290] ;  /* 0x0002900001e07983 */ /* 0x000f220000300800 */
[----:B-1----:R-:W-:Y:S01]  /*c7c50*/  MOV R58, R249 ;  /* 0x000000f9003a7202 */ /* 0x002fe20000000f00 */
[----:B------:R-:W-:-:S05]  /*c7c60*/  IMAD.MOV.U32 R59, RZ, RZ, R248 ;  /* 0x000000ffff3b7224 */ /* 0x000fca00078e00f8 */
[----:B------:R1:W-:Y:S01]  /*c7c70*/  STL.64 [R1+0x1a00], R58 ;  /* 0x001a003a01007387 */ /* 0x0003e20000100a00 */
[----:B------:R-:W4:Y:S02]  /*c7c80*/  LDL.LU R225, [R1+0x26c] ;  /* 0x00026c0001e17983 */ /* 0x000f240000300800 */
[----:B------:R-:W4:Y:S02]  /*c7c90*/  LDL.LU R226, [R1+0x270] ;  /* 0x0002700001e27983 */ /* 0x000f240000300800 */
[----:B------:R-:W4:Y:S01]  /*c7ca0*/  LDL.LU R227, [R1+0x258] ;  /* 0x0002580001e37983 */ /* 0x000f220000300800 */
[----:B------:R-:W4:Y:S04]  /*c7cb0*/  LDL.LU R220, [R1+0x25c] ;  /* 0x00025c0001dc7983 */ /* 0x000f280000300800 */
[----:B------:R1:W-:Y:S01]  /*c7cc0*/  LDGSTS.E [R34+-0x3dc00], [R58.64], P1 ;  /* 0xc24000003a227fae */ /* 0x0003e20008921844 */
[----:B------:R-:W4:Y:S02]  /*c7cd0*/  LDL.LU R221, [R1+0x248] ;  /* 0x0002480001dd7983 */ /* 0x000f240000300800 */
[----:B------:R-:W4:Y:S02]  /*c7ce0*/  LDL.LU R222, [R1+0x250] ;  /* 0x0002500001de7983 */ /* 0x000f240000300800 */
[----:B-1----:R-:W-:Y:S01]  /*c7cf0*/  IMAD.MOV.U32 R58, RZ, RZ, R251 ;  /* 0x000000ffff3a7224 */ /* 0x002fe200078e00fb */
[----:B------:R-:W-:-:S05]  /*c7d00*/  MOV R59, R250 ;  /* 0x000000fa003b7202 */ /* 0x000fca0000000f00 */
        /* <DEDUP_REMOVED lines=8> */
[----:B-1----:R-:W-:-:S02]  /*c7d90*/  IMAD.MOV.U32 R58, RZ, RZ, R245 ;  /* 0x000000ffff3a7224 */ /* 0x002fc400078e00f5 */
[----:B------:R-:W-:-:S05]  /*c7da0*/  IMAD.MOV.U32 R59, RZ, RZ, R244 ;  /* 0x000000ffff3b7224 */ /* 0x000fca00078e00f4 */
[----:B------:R2:W-:Y:S01]  /*c7db0*/  STL.64 [R1+0x1a18], R58 ;  /* 0x001a183a01007387 */ /* 0x0005e20000100a00 */
[----:B------:R-:W4:Y:S02]  /*c7dc0*/  LDL.LU R250, [R1+0x208] ;  /* 0x0002080001fa7983 */ /* 0x000f240000300800 */
[----:B------:R-:W4:Y:S02]  /*c7dd0*/  LDL.LU R251, [R1+0x210] ;  /* 0x0002100001fb7983 */ /* 0x000f240000300800 */
[----:B------:R-:W4:Y:S01]  /*c7de0*/  LDL.LU R244, [R1+0x1f8] ;  /* 0x0001f80001f47983 */ /* 0x000f220000300800 */
[----:B------:R-:W4:Y:S04]  /*c7df0*/  LDL.LU R245, [R1+0x200] ;  /* 0x0002000001f57983 */ /* 0x000f280000300800 */
[----:B------:R2:W-:Y:S01]  /*c7e00*/  LDGSTS.E [R34+-0x3bc00], [R58.64], P1 ;  /* 0xc44000003a227fae */ /* 0x0005e20008921844 */
[----:B------:R-:W-:-:S04]  /*c7e10*/  LOP3.LUT R37, R37, R36, RZ, 0x3c, !PT ;  /* 0x0000002425257212 */ /* 0x000fc800078e3cff */
[----:B------:R-:W-:-:S04]  /*c7e20*/  LOP3.LUT R36, R37, R36, RZ, 0x3c, !PT ;  /* 0x0000002425247212 */ /* 0x000fc800078e3cff */
[----:B------:R-:W-:Y:S01]  /*c7e30*/  LOP3.LUT R37, R37, R36, RZ, 0x3c, !PT ;  /* 0x0000002425257212 */ /* 0x000fe200078e3cff */
[----:B--2---:R-:W-:Y:S01]  /*c7e40*/  IMAD.MOV.U32 R59, RZ, RZ, R235 ;  /* 0x000000ffff3b7224 */ /* 0x004fe200078e00eb */
[----:B---3--:R-:W-:-:S05]  /*c7e50*/  MOV R58, R228 ;  /* 0x000000e4003a7202 */ /* 0x008fca0000000f00 */
[----:B------:R5:W-:Y:S04]  /*c7e60*/  STL.64 [R1+0x1a28], R58 ;  /* 0x001a283a01007387 */ /* 0x000be80000100a00 */
[----:B------:R5:W-:Y:S02]  /*c7e70*/  LDGSTS.E [R34+-0x3ac00], [R58.64], P1 ;  /* 0xc54000003a227fae */ /* 0x000be40008921844 */
[----:B-----5:R-:W-:Y:S01]  /*c7e80*/  IMAD.MOV.U32 R58, RZ, RZ, R230 ;  /* 0x000000ffff3a7224 */ /* 0x020fe200078e00e6 */
[----:B----4-:R-:W-:-:S05]  /*c7e90*/  MOV R59, R229 ;  /* 0x000000e5003b7202 */ /* 0x010fca0000000f00 */
        /* <DEDUP_REMOVED lines=36> */
[----:B------:R-:W-:Y:S04]  /*c80e0*/  STL.64 [R1+0x1aa8], R58 ;  /* 0x001aa83a01007387 */ /* 0x000fe80000100a00 */
[----:B------:R1:W-:Y:S01]  /*c80f0*/  LDGSTS.E [R34+-0x30c00], [R58.64], P1 ;  /* 0xcf4000003a227fae */ /* 0x0003e20008921844 */
[----:B------:R2:W-:Y:S02]  /*c8100*/  STL.64 [R1+0x1be0], R36 ;  /* 0x001be02401007387 */ /* 0x0005e40000100a00 */
[----:B------:R2:W-:Y:S02]  /*c8110*/  LDGSTS.E [R34+-0x2fc00], [R36.64], P1 ;  /* 0xd040000024227fae */ /* 0x0005e40008921844 */
[----:B--2---:R-:W-:Y:S02]  /*c8120*/  IMAD.MOV.U32 R37, RZ, RZ, R4 ;  /* 0x000000ffff257224 */ /* 0x004fe400078e0004 */
[----:B------:R-:W-:Y:S01]  /*c8130*/  IMAD.MOV.U32 R36, RZ, RZ, R3 ;  /* 0x000000ffff247224 */ /* 0x000fe200078e0003 */
[----:B------:R-:W-:-:S02]  /*c8140*/  MOV R4, R5 ;  /* 0x0000000500047202 */ /* 0x000fc40000000f00 */
        /* <DEDUP_REMOVED lines=27> */
[----:B------:R-:W-:Y:S02]  /*c8300*/  MOV R7, R20 ;  /* 0x0000001400077202 */ /* 0x000fe40000000f00 */
[----:B--2---:R-:W-:Y:S01]  /*c8310*/  MOV R4, R17 ;  /* 0x0000001100047202 */ /* 0x004fe20000000f00 */
[----:B------:R-:W-:-:S05]  /*c8320*/  IMAD.MOV.U32 R5, RZ, RZ, R18 ;  /* 0x000000ffff057224 */ /* 0x000fca00078e0012 */
[----:B------:R2:W-:Y:S04]  /*c8330*/  STL.64 [R1+0x1db8], R4 ;  /* 0x001db80401007387 */ /* 0x0005e80000100a00 */
[----:B------:R2:W-:Y:S01]  /*c8340*/  LDGSTS.E [R3+-0x27c00], [R4.64], P1 ;  /* 0xd840000004037fae */ /* 0x0005e20008921844 */
[----:B------:R3:W-:Y:S02]  /*c8350*/  LDGSTS.E [R3+-0x26c00], [R6.64], P1 ;  /* 0xd940000006037fae */ /* 0x0007e40008921844 */
[----:B------:R-:W-:Y:S02]  /*c8360*/  IMAD.MOV.U32 R8, RZ, RZ, R21 ;  /* 0x000000ffff087224 */ /* 0x000fe400078e0015 */
[----:B------:R-:W-:Y:S01]  /*c8370*/  IMAD.MOV.U32 R9, RZ, RZ, R22 ;  /* 0x000000ffff097224 */ /* 0x000fe200078e0016 */
[----:B------:R-:W-:Y:S01]  /*c8380*/  MOV R10, R23 ;  /* 0x00000017000a7202 */ /* 0x000fe20000000f00 */
[----:B------:R-:W-:-:S03]  /*c8390*/  IMAD.MOV.U32 R11, RZ, RZ, R24 ;  /* 0x000000ffff0b7224 */ /* 0x000fc600078e0018 */
[----:B------:R4:W-:Y:S02]  /*c83a0*/  LDGSTS.E [R3+-0x25c00], [R8.64], P1 ;  /* 0xda40000008037fae */ /* 0x0009e40008921844 */
[----:B------:R5:W-:Y:S02]  /*c83b0*/  LDGSTS.E [R3+-0x24c00], [R10.64], P1 ;  /* 0xdb4000000a037fae */ /* 0x000be40008921844 */
[----:B--2---:R-:W2:Y:S01]  /*c83c0*/  LDL.LU.64 R4, [R1+0x1f38] ;  /* 0x001f380001047983 */ /* 0x004ea20000300a00 */
[----:B------:R3:W-:Y:S02]  /*c83d0*/  STL.64 [R1+0x1d80], R6 ;  /* 0x001d800601007387 */ /* 0x0007e40000100a00 */
[----:B------:R-:W-:Y:S01]  /*c83e0*/  IMAD.MOV.U32 R14, RZ, RZ, R25 ;  /* 0x000000ffff0e7224 */ /* 0x000fe200078e0019 */
[----:B---3--:R-:W3:Y:S01]  /*c83f0*/  LDL.LU.64 R6, [R1+0x1f00] ;  /* 0x001f000001067983 */ /* 0x008ee20000300a00 */
[----:B------:R4:W-:Y:S01]  /*c8400*/  STL.64 [R1+0x1d48], R8 ;  /* 0x001d480801007387 */ /* 0x0009e20000100a00 */
[----:B------:R-:W-:-:S05]  /*c8410*/  MOV R15, R26 ;  /* 0x0000001a000f7202 */ /* 0x000fca0000000f00 */
[----:B------:R1:W-:Y:S04]  /*c8420*/  LDGSTS.E [R3+-0x23c00], [R14.64], P1 ;  /* 0xdc4000000e037fae */ /* 0x0003e80008921844 */
[----:B----4-:R-:W4:Y:S01]  /*c8430*/  LDL.LU.64 R8, [R1+0x1ec8] ;  /* 0x001ec80001087983 */ /* 0x010f220000300a00 */
[----:B------:R5:W-:Y:S03]  /*c8440*/  STL.64 [R1+0x1d10], R10 ;  /* 0x001d100a01007387 */ /* 0x000be60000100a00 */
[----:B-----5:R-:W5:Y:S01]  /*c8450*/  LDL.LU.64 R10, [R1+0x1e90] ;  /* 0x001e9000010a7983 */ /* 0x020f620000300a00 */
[----:B------:R-:W5:Y:S02]  /*c8460*/  LDL.LU.64 R12, [R1+0x1e58] ;  /* 0x001e5800010c7983 */ /* 0x000f640000300a00 */
[----:B------:R1:W-:Y:S02]  /*c8470*/  STL.64 [R1+0x1cd8], R14 ;  /* 0x001cd80e01007387 */ /* 0x0003e40000100a00 */
[----:B-1----:R-:W-:-:S02]  /*c8480*/  IMAD.MOV.U32 R14, RZ, RZ, R27 ;  /* 0x000000ffff0e7224 */ /* 0x002fc400078e001b */
[----:B------:R-:W-:-:S05]  /*c8490*/  IMAD.MOV.U32 R15, RZ, RZ, R28 ;  /* 0x000000ffff0f7224 */ /* 0x000fca00078e001c */
[----:B------:R1:W-:Y:S04]  /*c84a0*/  STL.64 [R1+0x1ca0], R14 ;  /* 0x001ca00e01007387 */ /* 0x0003e80000100a00 */
[----:B------:R1:W-:Y:S01]  /*c84b0*/  LDGSTS.E [R3+-0x22c00], [R14.64], P1 ;  /* 0xdd4000000e037fae */ /* 0x0003e20008921844 */
[----:B------:R-:W-:-:S03]  /*c84c0*/  MOV R20, R29 ;  /* 0x0000001d00147202 */ /* 0x000fc60000000f00 */
[----:B-1----:R-:W5:Y:S01]  /*c84d0*/  LDL.LU.64 R14, [R1+0x1bf8] ;  /* 0x001bf800010e7983 */ /* 0x002f620000300a00 */
[----:B------:R-:W5:Y:S02]  /*c84e0*/  LDL.LU.64 R16, [R1+0x1e20] ;  /* 0x001e200001107983 */ /* 0x000f640000300a00 */
[----:B------:R-:W5:Y:S02]  /*c84f0*/  LDL.LU.64 R18, [R1+0x1de8] ;  /* 0x001de80001127983 */ /* 0x000f640000300a00 */
[----:B------:R-:W-:Y:S01]  /*c8500*/  IMAD.MOV.U32 R21, RZ, RZ, R30 ;  /* 0x000000ffff157224 */ /* 0x000fe200078e001e */
[----:B------:R-:W-:Y:S01]  /*c8510*/  IADD3 R33, R33, 0x100000, RZ ;  /* 0x0010000021217810 */ /* 0x000fe20007ffe0ff */
[----:B------:R-:W-:Y:S01]  /*c8520*/  IMAD.MOV.U32 R22, RZ, RZ, R31 ;  /* 0x000000ffff167224 */ /* 0x000fe200078e001f */
[----:B------:R-:W-:Y:S02]  /*c8530*/  MOV R23, R32 ;  /* 0x0000002000177202 */ /* 0x000fe40000000f00 */
[----:B------:R1:W-:Y:S04]  /*c8540*/  STL.64 [R1+0x1c68], R20 ;  /* 0x001c681401007387 */ /* 0x0003e80000100a00 */
[----:B------:R1:W-:Y:S01]  /*c8550*/  LDGSTS.E [R3+-0x21c00], [R20.64], P1 ;  /* 0xde40000014037fae */ /* 0x0003e20008921844 */
[----:B------:R1:W-:Y:S03]  /*c8560*/  LDGSTS.E [R33+-0x20c00], [R22.64], P1 ;  /* 0xdf40000016217fae */ /* 0x0003e60008921844 */
[----:B-1----:R-:W5:Y:S01]  /*c8570*/  LDL.LU.64 R20, [R1+0x1db0] ;  /* 0x001db00001147983 */ /* 0x002f620000300a00 */
[----:B------:R1:W-:Y:S03]  /*c8580*/  STL.64 [R1+0x1c38], R22 ;  /* 0x001c381601007387 */ /* 0x0003e60000100a00 */
[----:B-1----:R-:W5:Y:S01]  /*c8590*/  LDL.LU.64 R22, [R1+0x1d78] ;  /* 0x001d780001167983 */ /* 0x002f620000300a00 */
[----:B------:R-:W5:Y:S02]  /*c85a0*/  LDL.LU.64 R24, [R1+0x1d40] ;  /* 0x001d400001187983 */ /* 0x000f640000300a00 */
[----:B------:R-:W5:Y:S02]  /*c85b0*/  LDL.LU.64 R26, [R1+0x1d08] ;  /* 0x001d0800011a7983 */ /* 0x000f640000300a00 */
[----:B------:R-:W5:Y:S01]  /*c85c0*/  LDL.LU.64 R28, [R1+0x1cd0] ;  /* 0x001cd000011c7983 */ /* 0x000f620000300a00 */
[----:B------:R-:W5:Y:S01]  /*c85d0*/  LDL.LU.64 R30, [R1+0x1c98] ;  /* 0x001c9800011e7983 */ /* 0x000f620000300a00 */
[----:B------:R-:W5:Y:S02]  /*c85e0*/  LDL.LU.64 R34, [R1+0x1c60] ;  /* 0x001c600001227983 */ /* 0x000f640000300a00 */
        /* <DEDUP_REMOVED lines=8> */
[----:B------:R-:W-:Y:S01]  /*c8670*/  LOP3.LUT R33, R246, 0x30, RZ, 0x3c, !PT ;  /* 0x00000030f6217812 */ /* 0x000fe200078e3cff */
[----:B------:R-:W5:Y:S01]  /*c8680*/  LDL.LU R245, [R1+0x378] ;  /* 0x0003780001f57983 */ /* 0x000f620000300800 */
[----:B------:R-:W5:Y:S03]  /*c8690*/  LDL.LU R246, [R1+0x640] ;  /* 0x0006400001f67983 */ /* 0x000f660000300800 */
[----:B------:R-:W-:Y:S01]  /*c86a0*/  IMAD R33, R243, 0x20000, R33 ;  /* 0x00020000f3217824 */ /* 0x000fe200078e0221 */
[----:B--2---:R-:W-:-:S05]  /*c86b0*/  IADD3 R3, P0, R4, R242, RZ ;  /* 0x000000f204037210 */ /* 0x004fca0007f1e0ff */
[----:B------:R-:W-:Y:S01]  /*c86c0*/  IMAD.X R4, R5, 0x1, R2, P0 ;  /* 0x0000000105047824 */ /* 0x000fe200000e0602 */
[----:B---3--:R-:W-:-:S05]  /*c86d0*/  IADD3 R5, P0, R6, R242, RZ ;  /* 0x000000f206057210 */ /* 0x008fca0007f1e0ff */
[----:B------:R-:W-:Y:S01]  /*c86e0*/  IMAD.X R6, R7, 0x1, R2, P0 ;  /* 0x0000000107067824 */ /* 0x000fe200000e0602 */
[----:B----4-:R-:W-:-:S04]  /*c86f0*/  IADD3 R7, P0, R8, R242, RZ ;  /* 0x000000f208077210 */ /* 0x010fc80007f1e0ff */
[----:B------:R-:W-:Y:S02]  /*c8700*/  IADD3.X R8, R9, R2, RZ, P0, !PT ;  /* 0x0000000209087210 */ /* 0x000fe400007fe4ff */
[----:B-----5:R-:W-:-:S05]  /*c8710*/  IADD3 R9, P0, R10, R242, RZ ;  /* 0x000000f20a097210 */ /* 0x020fca0007f1e0ff */
        /* <DEDUP_REMOVED lines=10> */
[----:B------:R-:W-:Y:S02]  /*c87c0*/  IADD3.X R20, R21, R2, RZ, P0, !PT ;  /* 0x0000000215147210 */ /* 0x000fe400007fe4ff */
        /* <DEDUP_REMOVED lines=8> */
[----:B------:R-:W-:Y:S01]  /*c8850*/  IADD3 R29, P0, R30, R242, RZ ;  /* 0x000000f21e1d7210 */ /* 0x000fe20007f1e0ff */
[----:B------:R-:W-:Y:S01]  /*c8860*/  IMAD.MOV.U32 R36, RZ, RZ, R219 ;  /* 0x000000ffff247224 */ /* 0x000fe200078e00db */
[----:B------:R-:W-:-:S03]  /*c8870*/  MOV R37, R218 ;  /* 0x000000da00257202 */ /* 0x000fc60000000f00 */
[----:B------:R-:W-:Y:S01]  /*c8880*/  IMAD.X R30, R31, 0x1, R2, P0 ;  /* 0x000000011f1e7824 */ /* 0x000fe200000e0602 */
[----:B------:R-:W-:Y:S01]  /*c8890*/  IADD3 R31, P0, R34, R242, RZ ;  /* 0x000000f2221f7210 */ /* 0x000fe20007f1e0ff */
[----:B------:R-:W-:Y:S01]  /*c88a0*/  IADD3 R34, R33, 0x100000, RZ ;  /* 0x0010000021227810 */ /* 0x000fe20007ffe0ff */
        /* <DEDUP_REMOVED lines=40> */
[----:B------:R-:W-:Y:S01]  /*c8b30*/  IADD3.X R32, R35, R2, RZ, P0, !PT ;  /* 0x0000000223207210 */ /* 0x000fe200007fe4ff */
        /* <DEDUP_REMOVED lines=48> */
[----:B-1----:R-:W-:Y:S01]  /*c8e40*/  IMAD.MOV.U32 R37, RZ, RZ, R4 ;  /* 0x000000ffff257224 */ /* 0x002fe200078e0004 */
[----:B------:R-:W-:Y:S01]  /*c8e50*/  MOV R36, R3 ;  /* 0x0000000300247202 */ /* 0x000fe20000000f00 */
[----:B------:R-:W-:Y:S01]  /*c8e60*/  IMAD.MOV.U32 R4, RZ, RZ, R5 ;  /* 0x000000ffff047224 */ /* 0x000fe200078e0005 */
[----:B------:R-:W-:Y:S02]  /*c8e70*/  IADD3 R3, R33, 0x100000, RZ ;  /* 0x0010000021037810 */ /* 0x000fe40007ffe0ff */
[----:B------:R-:W-:Y:S01]  /*c8e80*/  MOV R5, R6 ;  /* 0x0000000600057202 */ /* 0x000fe20000000f00 */
[----:B------:R-:W-:Y:S04]  /*c8e90*/  STL.64 [R1+0x1f38], R36 ;  /* 0x001f382401007387 */ /* 0x000fe80000100a00 */
[----:B------:R1:W-:Y:S01]  /*c8ea0*/  LDGSTS.E [R34+-0x2ea00], [R36.64], P1 ;  /* 0xd160000024227fae */ /* 0x0003e20008921844 */
[----:B------:R2:W-:Y:S02]  /*c8eb0*/  STL.64 [R1+0x1f00], R4 ;  /* 0x001f000401007387 */ /* 0x0005e40000100a00 */
[----:B------:R2:W-:Y:S02]  /*c8ec0*/  LDGSTS.E [R3+-0x2da00], [R4.64], P1 ;  /* 0xd260000004037fae */ /* 0x0005e40008921844 */
[----:B--2---:R-:W-:-:S02]  /*c8ed0*/  IMAD.MOV.U32 R4, RZ, RZ, R7 ;  /* 0x000000ffff047224 */ /* 0x004fc400078e0007 */
        /* <DEDUP_REMOVED lines=27> */
[----:B------:R-:W-:Y:S02]  /*c9090*/  IMAD.MOV.U32 R9, RZ, RZ, R24 ;  /* 0x000000ffff097224 */ /* 0x000fe400078e0018 */
[----:B------:R-:W-:Y:S01]  /*c90a0*/  IMAD.MOV.U32 R10, RZ, RZ, R25 ;  /* 0x000000ffff0a7224 */ /* 0x000fe200078e0019 */
[----:B------:R-:W-:-:S02]  /*c90b0*/  MOV R11, R26 ;  /* 0x0000001a000b7202 */ /* 0x000fc40000000f00 */
[----:B------:R4:W-:Y:S03]  /*c90c0*/  LDGSTS.E [R3+-0x25a00], [R8.64], P1 ;  /* 0xda60000008037fae */ /* 0x0009e60008921844 */
[----:B------:R5:W-:Y:S01]  /*c90d0*/  LDGSTS.E [R3+-0x24a00], [R10.64], P1 ;  /* 0xdb6000000a037fae */ /* 0x000be20008921844 */
[----:B--2---:R-:W2:Y:S01]  /*c90e0*/  LDL.LU.64 R4, [R1+0x1f30] ;  /* 0x001f300001047983 */ /* 0x004ea20000300a00 */
[----:B------:R3:W-:Y:S02]  /*c90f0*/  STL.64 [R1+0x1d78], R6 ;  /* 0x001d780601007387 */ /* 0x0007e40000100a00 */
[----:B------:R-:W-:Y:S01]  /*c9100*/  IMAD.MOV.U32 R16, RZ, RZ, R27 ;  /* 0x000000ffff107224 */ /* 0x000fe200078e001b */
[----:B---3--:R-:W3:Y:S01]  /*c9110*/  LDL.LU.64 R6, [R1+0x1ef8] ;  /* 0x001ef80001067983 */ /* 0x008ee20000300a00 */
[----:B------:R4:W-:Y:S02]  /*c9120*/  STL.64 [R1+0x1d40], R8 ;  /* 0x001d400801007387 */ /* 0x0009e40000100a00 */
[----:B------:R-:W-:-:S05]  /*c9130*/  IMAD.MOV.U32 R17, RZ, RZ, R28 ;  /* 0x000000ffff117224 */ /* 0x000fca00078e001c */
[----:B------:R1:W-:Y:S04]  /*c9140*/  LDGSTS.E [R3+-0x23a00], [R16.64], P1 ;  /* 0xdc60000010037fae */ /* 0x0003e80008921844 */
[----:B----4-:R-:W4:Y:S01]  /*c9150*/  LDL.LU.64 R8, [R1+0x1ec0] ;  /* 0x001ec00001087983 */ /* 0x010f220000300a00 */
[----:B------:R5:W-:Y:S03]  /*c9160*/  STL.64 [R1+0x1d08], R10 ;  /* 0x001d080a01007387 */ /* 0x000be60000100a00 */
[----:B-----5:R-:W5:Y:S01]  /*c9170*/  LDL.LU.64 R10, [R1+0x1e88] ;  /* 0x001e8800010a7983 */ /* 0x020f620000300a00 */
[----:B-1----:R-:W5:Y:S02]  /*c9180*/  LDL.LU.64 R36, [R1+0x1e50] ;  /* 0x001e500001247983 */ /* 0x002f640000300a00 */
[----:B------:R1:W-:Y:S02]  /*c9190*/  STL.64 [R1+0x1cd0], R16 ;  /* 0x001cd01001007387 */ /* 0x0003e40000100a00 */
[----:B-1----:R-:W-:Y:S01]  /*c91a0*/  MOV R16, R29 ;  /* 0x0000001d00107202 */ /* 0x002fe20000000f00 */
[----:B------:R-:W-:-:S05]  /*c91b0*/  IMAD.MOV.U32 R17, RZ, RZ, R30 ;  /* 0x000000ffff117224 */ /* 0x000fca00078e001e */
[----:B------:R1:W-:Y:S01]  /*c91c0*/  STL.64 [R1+0x1c98], R16 ;  /* 0x001c981001007387 */ /* 0x0003e20000100a00 */
[----:B------:R-:W5:Y:S03]  /*c91d0*/  LDL.LU.64 R34, [R1+0x1e18] ;  /* 0x001e180001227983 */ /* 0x000f660000300a00 */
[----:B------:R1:W-:Y:S01]  /*c91e0*/  LDGSTS.E [R3+-0x22a00], [R16.64], P1 ;  /* 0xdd60000010037fae */ /* 0x0003e20008921844 */
[----:B------:R-:W-:Y:S01]  /*c91f0*/  IMAD.MOV.U32 R20, RZ, RZ, R31 ;  /* 0x000000ffff147224 */ /* 0x000fe200078e001f */
[----:B------:R-:W-:Y:S01]  /*c9200*/  MOV R21, R32 ;  /* 0x0000002000157202 */ /* 0x000fe20000000f00 */
[----:B------:R-:W-:Y:S01]  /*c9210*/  IMAD.MOV.U32 R12, RZ, RZ, R13 ;  /* 0x000000ffff0c7224 */ /* 0x000fe200078e000d */
[----:B-1----:R-:W5:Y:S01]  /*c9220*/  LDL.LU.64 R16, [R1+0x1de0] ;  /* 0x001de00001107983 */ /* 0x002f620000300a00 */
[----:B------:R-:W5:Y:S02]  /*c9230*/  LDL.LU.64 R18, [R1+0x1da8] ;  /* 0x001da80001127983 */ /* 0x000f640000300a00 */
[----:B------:R1:W-:Y:S01]  /*c9240*/  STL.64 [R1+0x1c60], R20 ;  /* 0x001c601401007387 */ /* 0x0003e20000100a00 */
[----:B------:R1:W-:Y:S01]  /*c9250*/  LDGSTS.E [R3+-0x21a00], [R20.64], P1 ;  /* 0xde60000014037fae */ /* 0x0003e20008921844 */
[----:B------:R-:W-:-:S03]  /*c9260*/  IMAD.MOV.U32 R13, RZ, RZ, R14 ;  /* 0x000000ffff0d7224 */ /* 0x000fc600078e000e */
[----:B-1----:R-:W5:Y:S02]  /*c9270*/  LDL.LU.64 R20, [R1+0x1d70] ;  /* 0x001d700001147983 */ /* 0x002f640000300a00 */
[----:B------:R1:W-:Y:S02]  /*c9280*/  STL.64 [R1+0x1bf8], R12 ;  /* 0x001bf80c01007387 */ /* 0x0003e40000100a00 */
[----:B------:R-:W5:Y:S02]  /*c9290*/  LDL.LU.64 R22, [R1+0x1d38] ;  /* 0x001d380001167983 */ /* 0x000f640000300a00 */
[----:B------:R-:W5:Y:S01]  /*c92a0*/  LDL.LU.64 R24, [R1+0x1d00] ;  /* 0x001d000001187983 */ /* 0x000f620000300a00 */
[----:B------:R-:W5:Y:S01]  /*c92b0*/  LDL.LU.64 R26, [R1+0x1cc8] ;  /* 0x001cc800011a7983 */ /* 0x000f620000300a00 */
[----:B------:R-:W5:Y:S01]  /*c92c0*/  LDL.LU.64 R28, [R1+0x1c90] ;  /* 0x001c9000011c7983 */ /* 0x000f620000300a00 */
[----:B------:R-:W-:Y:S01]  /*c92d0*/  IADD3 R33, R33, 0x100000, RZ ;  /* 0x0010000021217810 */ /* 0x000fe20007ffe0ff */
[----:B------:R-:W5:Y:S04]  /*c92e0*/  LDL.LU.64 R30, [R1+0x1c58] ;  /* 0x001c5800011e7983 */ /* 0x000f680000300a00 */
[----:B------:R1:W-:Y:S04]  /*c92f0*/  LDGSTS.E [R33+-0x20a00], [R12.64], P1 ;  /* 0xdf6000000c217fae */ /* 0x0003e80008921844 */
[----:B-1----:R-:W5:Y:S01]  /*c9300*/  LDL.LU.64 R32, [R1+0x1c30] ;  /* 0x001c300001207983 */ /* 0x002f620000300a00 */
        /* <DEDUP_REMOVED lines=10> */
[----:B--2---:R-:W-:-:S04]  /*c93b0*/  IADD3 R3, P0, R4, R242, RZ ;  /* 0x000000f204037210 */ /* 0x004fc80007f1e0ff */
[----:B------:R-:W-:Y:S02]  /*c93c0*/  IADD3.X R4, R5, R2, RZ, P0, !PT ;  /* 0x0000000205047210 */ /* 0x000fe400007fe4ff */
[----:B---3--:R-:W-:-:S05]  /*c93d0*/  IADD3 R5, P0, R6, R242, RZ ;  /* 0x000000f206057210 */ /* 0x008fca0007f1e0ff */
[----:B------:R-:W-:Y:S01]  /*c93e0*/  IMAD.X R6, R7, 0x1, R2, P0 ;  /* 0x0000000107067824 */ /* 0x000fe200000e0602 */
[----:B----4-:R-:W-:-:S05]  /*c93f0*/  IADD3 R7, P0, R8, R242, RZ ;  /* 0x000000f208077210 */ /* 0x010fca0007f1e0ff */
[----:B------:R-:W-:Y:S01]  /*c9400*/  IMAD.X R8, R9, 0x1, R2, P0 ;  /* 0x0000000109087824 */ /* 0x000fe200000e0602 */
[----:B-----5:R-:W-:-:S04]  /*c9410*/  IADD3 R9, P0, R10, R242, RZ ;  /* 0x000000f20a097210 */ /* 0x020fc80007f1e0ff */
        /* <DEDUP_REMOVED lines=23> */
[----:B------:R-:W-:Y:S01]  /*c9590*/  LEA R33, R243, R116, 0x11 ;  /* 0x00000074f3217211 */ /* 0x000fe200078e88ff */
[----:B------:R-:W-:Y:S02]  /*c95a0*/  IMAD.MOV.U32 R36, RZ, RZ, R219 ;  /* 0x000000ffff247224 */ /* 0x000fe400078e00db */
[----:B------:R-:W-:Y:S01]  /*c95b0*/  IMAD.MOV.U32 R37, RZ, RZ, R218 ;  /* 0x000000ffff257224 */ /* 0x000fe200078e00da */
[----:B------:R-:W-:-:S04]  /*c95c0*/  IADD3 R34, R33, 0x100000, RZ ;  /* 0x0010000021227810 */ /* 0x000fc80007ffe0ff */
[----:B------:R1:W-:Y:S04]  /*c95d0*/  STL.64 [R1+0x18a8], R36 ;  /* 0x0018a82401007387 */ /* 0x0003e80000100a00 */
[----:B------:R1:W-:Y:S02]  /*c95e0*/  LDGSTS.E [R34+-0x3f800], [R36.64], P1 ;  /* 0xc080000024227fae */ /* 0x0003e40008921844 */
[----:B-1----:R-:W-:Y:S01]  /*c95f0*/  MOV R36, R248 ;  /* 0x000000f800247202 */ /* 0x002fe20000000f00 */
        /* <DEDUP_REMOVED lines=36> */
[----:B------:R2:W-:Y:S02]  /*c9840*/  LDGSTS.E [R34+-0x3b800], [R36.64], P1 ;  /* 0xc480000024227fae */ /* 0x0005e40008921844 */
[----:B--2---:R-:W-:Y:S01]  /*c9850*/  MOV R37, R228 ;  /* 0x000000e400257202 */ /* 0x004fe20000000f00 */
[----:B---3--:R-:W-:-:S05]  /*c9860*/  IMAD.MOV.U32 R36, RZ, RZ, R229 ;  /* 0x000000ffff247224 */ /* 0x008fca00078e00e5 */
[----:B------:R5:W-:Y:S04]  /*c9870*/  STL.64 [R1+0x1910], R36 ;  /* 0x0019102401007387 */ /* 0x000be80000100a00 */
[----:B------:R5:W-:Y:S02]  /*c9880*/  LDGSTS.E [R34+-0x3a800], [R36.64], P1 ;  /* 0xc580000024227fae */ /* 0x000be40008921844 */
[----:B-----5:R-:W-:Y:S02]  /*c9890*/  IMAD.MOV.U32 R36, RZ, RZ, R231 ;  /* 0x000000ffff247224 */ /* 0x020fe400078e00e7 */
[----:B----4-:R-:W-:-:S05]  /*c98a0*/  IMAD.MOV.U32 R37, RZ, RZ, R230 ;  /* 0x000000ffff257224 */ /* 0x010fca00078e00e6 */
        /* <DEDUP_REMOVED lines=42> */
[----:B-1----:R-:W-:Y:S01]  /*c9b50*/  MOV R37, R4 ;  /* 0x0000000400257202 */ /* 0x002fe20000000f00 */
[----:B------:R-:W-:Y:S02]  /*c9b60*/  IMAD.MOV.U32 R36, RZ, RZ, R3 ;  /* 0x000000ffff247224 */ /* 0x000fe400078e0003 */
[----:B------:R-:W-:Y:S01]  /*c9b70*/  IMAD.MOV.U32 R4, RZ, RZ, R5 ;  /* 0x000000ffff047224 */ /* 0x000fe200078e0005 */
[----:B------:R-:W-:Y:S01]  /*c9b80*/  IADD3 R3, R33, 0x100000, RZ ;  /* 0x0010000021037810 */ /* 0x000fe20007ffe0ff */
[----:B------:R-:W-:Y:S01]  /*c9b90*/  IMAD.MOV.U32 R5, RZ, RZ, R6 ;  /* 0x000000ffff057224 */ /* 0x000fe200078e0006 */
[----:B------:R-:W-:Y:S04]  /*c9ba0*/  STL.64 [R1+0x1f30], R36 ;  /* 0x001f302401007387 */ /* 0x000fe80000100a00 */
[----:B------:R1:W-:Y:S01]  /*c9bb0*/  LDGSTS.E [R34+-0x2e800], [R36.64], P1 ;  /* 0xd180000024227fae */ /* 0x0003e20008921844 */
[----:B------:R2:W-:Y:S02]  /*c9bc0*/  STL.64 [R1+0x1ef8], R4 ;  /* 0x001ef80401007387 */ /* 0x0005e40000100a00 */
        /* <DEDUP_REMOVED lines=20> */
[----:B------:R2:W-:Y:S01]  /*c9d10*/  LDGSTS.E [R3+-0x28800], [R4.64], P1 ;  /* 0xd780000004037fae */ /* 0x0005e20008921844 */
[----:B------:R-:W-:Y:S01]  /*c9d20*/  MOV R6, R19 ;  /* 0x0000001300067202 */ /* 0x000fe20000000f00 */
[----:B------:R-:W-:Y:S02]  /*c9d30*/  IMAD.MOV.U32 R7, RZ, RZ, R20 ;  /* 0x000000ffff077224 */ /* 0x000fe400078e0014 */
[----:B--2---:R-:W-:Y:S02]  /*c9d40*/  IMAD.MOV.U32 R4, RZ, RZ, R17 ;  /* 0x000000ffff047224 */ /* 0x004fe400078e0011 */
[----:B------:R-:W-:-:S05]  /*c9d50*/  IMAD.MOV.U32 R5, RZ, RZ, R18 ;  /* 0x000000ffff057224 */ /* 0x000fca00078e0012 */
[----:B------:R2:W-:Y:S04]  /*c9d60*/  STL.64 [R1+0x1da8], R4 ;  /* 0x001da80401007387 */ /* 0x0005e80000100a00 */
[----:B------:R2:W-:Y:S01]  /*c9d70*/  LDGSTS.E [R3+-0x27800], [R4.64], P1 ;  /* 0xd880000004037fae */ /* 0x0005e20008921844 */
[----:B------:R3:W-:Y:S02]  /*c9d80*/  LDGSTS.E [R3+-0x26800], [R6.64], P1 ;  /* 0xd980000006037fae */ /* 0x0007e40008921844 */
[----:B------:R-:W-:Y:S01]  /*c9d90*/  IMAD.MOV.U32 R8, RZ, RZ, R21 ;  /* 0x000000ffff087224 */ /* 0x000fe200078e0015 */
[----:B------:R-:W-:Y:S01]  /*c9da0*/  MOV R9, R22 ;  /* 0x0000001600097202 */ /* 0x000fe20000000f00 */
[----:B------:R-:W-:Y:S02]  /*c9db0*/  IMAD.MOV.U32 R10, RZ, RZ, R23 ;  /* 0x000000ffff0a7224 */ /* 0x000fe400078e0017 */
[----:B------:R-:W-:-:S02]  /*c9dc0*/  IMAD.MOV.U32 R11, RZ, RZ, R24 ;  /* 0x000000ffff0b7224 */ /* 0x000fc400078e0018 */
[----:B------:R4:W-:Y:S03]  /*c9dd0*/  LDGSTS.E [R3+-0x25800], [R8.64], P1 ;  /* 0xda80000008037fae */ /* 0x0009e60008921844 */
[----:B------:R5:W-:Y:S01]  /*c9de0*/  LDGSTS.E [R3+-0x24800], [R10.64], P1 ;  /* 0xdb8000000a037fae */ /* 0x000be20008921844 */
[----:B--2---:R-:W2:Y:S01]  /*c9df0*/  LDL.LU.64 R4, [R1+0x1f28] ;  /* 0x001f280001047983 */ /* 0x004ea20000300a00 */
[----:B------:R3:W-:Y:S01]  /*c9e00*/  STL.64 [R1+0x1d70], R6 ;  /* 0x001d700601007387 */ /* 0x0007e20000100a00 */
[----:B------:R-:W-:Y:S01]  /*c9e10*/  MOV R14, R25 ;  /* 0x00000019000e7202 */ /* 0x000fe20000000f00 */
[----:B------:R-:W-:-:S05]  /*c9e20*/  IMAD.MOV.U32 R15, RZ, RZ, R26 ;  /* 0x000000ffff0f7224 */ /* 0x000fca00078e001a */
[----:B------:R1:W-:Y:S04]  /*c9e30*/  LDGSTS.E [R3+-0x23800], [R14.64], P1 ;  /* 0xdc8000000e037fae */ /* 0x0003e80008921844 */
[----:B---3--:R-:W3:Y:S01]  /*c9e40*/  LDL.LU.64 R6, [R1+0x1ef0] ;  /* 0x001ef00001067983 */ /* 0x008ee20000300a00 */
[----:B------:R4:W-:Y:S03]  /*c9e50*/  STL.64 [R1+0x1d38], R8 ;  /* 0x001d380801007387 */ /* 0x0009e60000100a00 */
[----:B----4-:R-:W4:Y:S01]  /*c9e60*/  LDL.LU.64 R8, [R1+0x1eb8] ;  /* 0x001eb80001087983 */ /* 0x010f220000300a00 */
[----:B------:R5:W-:Y:S03]  /*c9e70*/  STL.64 [R1+0x1d00], R10 ;  /* 0x001d000a01007387 */ /* 0x000be60000100a00 */
[----:B-----5:R-:W5:Y:S01]  /*c9e80*/  LDL.LU.64 R10, [R1+0x1e80] ;  /* 0x001e8000010a7983 */ /* 0x020f620000300a00 */
[----:B------:R-:W5:Y:S02]  /*c9e90*/  LDL.LU.64 R12, [R1+0x1e48] ;  /* 0x001e4800010c7983 */ /* 0x000f640000300a00 */
[----:B------:R1:W-:Y:S02]  /*c9ea0*/  STL.64 [R1+0x1cc8], R14 ;  /* 0x001cc80e01007387 */ /* 0x0003e40000100a00 */
[----:B-1----:R-:W-:Y:S01]  /*c9eb0*/  IMAD.MOV.U32 R14, RZ, RZ, R27 ;  /* 0x000000ffff0e7224 */ /* 0x002fe200078e001b */
[----:B------:R-:W-:-:S05]  /*c9ec0*/  MOV R15, R28 ;  /* 0x0000001c000f7202 */ /* 0x000fca0000000f00 */
[----:B------:R1:W-:Y:S04]  /*c9ed0*/  STL.64 [R1+0x1c90], R14 ;  /* 0x001c900e01007387 */ /* 0x0003e80000100a00 */
[----:B------:R1:W-:Y:S01]  /*c9ee0*/  LDGSTS.E [R3+-0x22800], [R14.64], P1 ;  /* 0xdd8000000e037fae */ /* 0x0003e20008921844 */
[----:B------:R-:W-:-:S03]  /*c9ef0*/  IMAD.MOV.U32 R20, RZ, RZ, R29 ;  /* 0x000000ffff147224 */ /* 0x000fc600078e001d */
[----:B-1----:R-:W5:Y:S01]  /*c9f00*/  LDL.LU.64 R14, [R1+0x1e10] ;  /* 0x001e1000010e7983 */ /* 0x002f620000300a00 */
[----:B------:R-:W5:Y:S02]  /*c9f10*/  LDL.LU.64 R16, [R1+0x1dd8] ;  /* 0x001dd80001107983 */ /* 0x000f640000300a00 */
[----:B------:R-:W-:Y:S02]  /*c9f20*/  IMAD.MOV.U32 R21, RZ, RZ, R30 ;  /* 0x000000ffff157224 */ /* 0x000fe400078e001e */
[----:B------:R-:W5:Y:S01]  /*c9f30*/  LDL.LU.64 R18, [R1+0x1da0] ;  /* 0x001da00001127983 */ /* 0x000f620000300a00 */
[----:B------:R-:W-:Y:S02]  /*c9f40*/  IADD3 R33, R33, 0x100000, RZ ;  /* 0x0010000021217810 */ /* 0x000fe40007ffe0ff */
[----:B------:R-:W-:Y:S01]  /*c9f50*/  MOV R22, R31 ;  /* 0x0000001f00167202 */ /* 0x000fe20000000f00 */
[----:B------:R-:W-:Y:S01]  /*c9f60*/  IMAD.MOV.U32 R23, RZ, RZ, R32 ;  /* 0x000000ffff177224 */ /* 0x000fe200078e0020 */
        /* <DEDUP_REMOVED lines=25> */
[----:B---3--:R-:W-:-:S04]  /*ca100*/  IADD3 R5, P0, R6, R242, RZ ;  /* 0x000000f206057210 */ /* 0x008fc80007f1e0ff */
[----:B------:R-:W-:Y:S02]  /*ca110*/  IADD3.X R6, R7, R2, RZ, P0, !PT ;  /* 0x0000000207067210 */ /* 0x000fe400007fe4ff */
[----:B----4-:R-:W-:-:S05]  /*ca120*/  IADD3 R7, P0, R8, R242, RZ ;  /* 0x000000f208077210 */ /* 0x010fca0007f1e0ff */
[----:B------:R-:W-:Y:S01]  /*ca130*/  IMAD.X R8, R9, 0x1, R2, P0 ;  /* 0x0000000109087824 */ /* 0x000fe200000e0602 */
[----:B-----5:R-:W-:-:S05]  /*ca140*/  IADD3 R9, P0, R10, R242, RZ ;  /* 0x000000f20a097210 */ /* 0x020fca0007f1e0ff */
        /* <DEDUP_REMOVED lines=19> */
[----:B------:R-:W-:Y:S02]  /*ca280*/  IADD3 R29, P0, R30, R242, RZ ;  /* 0x000000f21e1d7210 */ /* 0x000fe40007f1e0ff */
[----:B------:R-:W-:Y:S01]  /*ca290*/  MOV R36, R240 ;  /* 0x000000f000247202 */ /* 0x000fe20000000f00 */
[----:B------:R-:W-:Y:S01]  /*ca2a0*/  IMAD.MOV.U32 R37, RZ, RZ, R219 ;  /* 0x000000ffff257224 */ /* 0x000fe200078e00db */
[----:B------:R-:W-:Y:S01]  /*ca2b0*/  IADD3.X R30, R31, R2, RZ, P0, !PT ;  /* 0x000000021f1e7210 */ /* 0x000fe200007fe4ff */
[----:B------:R-:W-:Y:S01]  /*ca2c0*/  IADD3 R31, P0, R34, R242, RZ ;  /* 0x000000f2221f7210 */ /* 0x000fe20007f1e0ff */
[----:B------:R-:W-:Y:S02]  /*ca2d0*/  IADD3 R34, R33, 0x100000, RZ ;  /* 0x0010000021227810 */ /* 0x000fe40007ffe0ff */
[----:B------:R1:W-:Y:S04]  /*ca2e0*/  STL.64 [R1+0x1820], R36 ;  /* 0x0018202401007387 */ /* 0x0003e80000100a00 */
[----:B------:R1:W-:Y:S02]  /*ca2f0*/  LDGSTS.E [R34+-0x3f600], [R36.64], P1 ;  /* 0xc0a0000024227fae */ /* 0x0003e40008921844 */
[----:B-1----:R-:W-:Y:S01]  /*ca300*/  IMAD.MOV.U32 R36, RZ, RZ, R249 ;  /* 0x000000ffff247224 */ /* 0x002fe200078e00f9 */
[----:B------:R-:W-:-:S05]  /*ca310*/  MOV R37, R248 ;  /* 0x000000f800257202 */ /* 0x000fca0000000f00 */
        /* <DEDUP_REMOVED lines=36> */
[----:B------:R-:W-:-:S02]  /*ca560*/  IMAD.X R32, R35, 0x1, R2, P0 ;  /* 0x0000000123207824 */ /* 0x000fc400000e0602 */
[----:B--2---:R-:W-:Y:S02]  /*ca570*/  IMAD.MOV.U32 R37, RZ, RZ, R229 ;  /* 0x000000ffff257224 */ /* 0x004fe400078e00e5 */
[----:B---3--:R-:W-:-:S05]  /*ca580*/  IMAD.MOV.U32 R36, RZ, RZ, R230 ;  /* 0x000000ffff247224 */ /* 0x008fca00078e00e6 */
[----:B------:R5:W-:Y:S04]  /*ca590*/  STL.64 [R1+0x1890], R36 ;  /* 0x0018902401007387 */ /* 0x000be80000100a00 */
[----:B------:R5:W-:Y:S02]  /*ca5a0*/  LDGSTS.E [R34+-0x3a600], [R36.64], P1 ;  /* 0xc5a0000024227fae */ /* 0x000be40008921844 */
[----:B-----5:R-:W-:Y:S01]  /*ca5b0*/  MOV R36, R224 ;  /* 0x000000e000247202 */ /* 0x020fe20000000f00 */
[----:B----4-:R-:W-:-:S05]  /*ca5c0*/  IMAD.MOV.U32 R37, RZ, RZ, R231 ;  /* 0x000000ffff257224 */ /* 0x010fca00078e00e7 */
        /* <DEDUP_REMOVED lines=42> */
[----:B-1----:R-:W-:Y:S01]  /*ca870*/  MOV R37, R4 ;  /* 0x0000000400257202 */ /* 0x002fe20000000f00 */
[----:B------:R-:W-:Y:S02]  /*ca880*/  IMAD.MOV.U32 R36, RZ, RZ, R3 ;  /* 0x000000ffff247224 */ /* 0x000fe400078e0003 */
[----:B------:R-:W-:Y:S01]  /*ca890*/  IMAD.MOV.U32 R4, RZ, RZ, R5 ;  /* 0x000000ffff047224 */ /* 0x000fe200078e0005 */
[----:B------:R-:W-:-:S02]  /*ca8a0*/  IADD3 R3, R33, 0x100000, RZ ;  /* 0x0010000021037810 */ /* 0x000fc40007ffe0ff */
[----:B------:R-:W-:Y:S01]  /*ca8b0*/  MOV R5, R6 ;  /* 0x0000000600057202 */ /* 0x000fe20000000f00 */
        /* <DEDUP_REMOVED lines=23> */
[----:B------:R2:W-:Y:S01]  /*caa30*/  LDGSTS.E [R3+-0x28600], [R4.64], P1 ;  /* 0xd7a0000004037fae */ /* 0x0005e20008921844 */
[----:B------:R-:W-:Y:S01]  /*caa40*/  IMAD.MOV.U32 R6, RZ, RZ, R19 ;  /* 0x000000ffff067224 */ /* 0x000fe200078e0013 */
[----:B------:R-:W-:Y:S01]  /*caa50*/  MOV R7, R20 ;  /* 0x0000001400077202 */ /* 0x000fe20000000f00 */
[----:B--2---:R-:W-:Y:S01]  /*caa60*/  IMAD.MOV.U32 R4, RZ, RZ, R17 ;  /* 0x000000ffff047224 */ /* 0x004fe200078e0011 */
[----:B------:R-:W-:-:S05]  /*caa70*/  MOV R5, R18 ;  /* 0x0000001200057202 */ /* 0x000fca0000000f00 */
[----:B------:R2:W-:Y:S04]  /*caa80*/  STL.64 [R1+0x1da0], R4 ;  /* 0x001da00401007387 */ /* 0x0005e80000100a00 */
[----:B------:R2:W-:Y:S01]  /*caa90*/  LDGSTS.E [R3+-0x27600], [R4.64], P1 ;  /* 0xd8a0000004037fae */ /* 0x0005e20008921844 */
[----:B------:R3:W-:Y:S02]  /*caaa0*/  LDGSTS.E [R3+-0x26600], [R6.64], P1 ;  /* 0xd9a0000006037fae */ /* 0x0007e40008921844 */
[----:B------:R-:W-:Y:S01]  /*caab0*/  IMAD.MOV.U32 R8, RZ, RZ, R23 ;  /* 0x000000ffff087224 */ /* 0x000fe200078e0017 */
[----:B------:R-:W-:Y:S01]  /*caac0*/  MOV R9, R24 ;  /* 0x0000001800097202 */ /* 0x000fe20000000f00 */
[----:B------:R-:W-:Y:S01]  /*caad0*/  IMAD.MOV.U32 R10, RZ, RZ, R25 ;  /* 0x000000ffff0a7224 */ /* 0x000fe200078e0019 */
[----:B------:R-:W-:-:S03]  /*caae0*/  MOV R11, R26 ;  /* 0x0000001a000b7202 */ /* 0x000fc60000000f00 */
[----:B------:R4:W-:Y:S02]  /*caaf0*/  LDGSTS.E [R3+-0x25600], [R8.64], P1 ;  /* 0xdaa0000008037fae */ /* 0x0009e40008921844 */
[----:B------:R5:W-:Y:S02]  /*cab00*/  LDGSTS.E [R3+-0x24600], [R10.64], P1 ;  /* 0xdba000000a037fae */ /* 0x000be40008921844 */
[----:B--2---:R-:W2:Y:S01]  /*cab10*/  LDL.LU.64 R4, [R1+0x1f20] ;  /* 0x001f200001047983 */ /* 0x004ea20000300a00 */
[----:B------:R3:W-:Y:S02]  /*cab20*/  STL.64 [R1+0x1d68], R6 ;  /* 0x001d680601007387 */ /* 0x0007e40000100a00 */
[----:B------:R-:W-:Y:S01]  /*cab30*/  IMAD.MOV.U32 R14, RZ, RZ, R27 ;  /* 0x000000ffff0e7224 */ /* 0x000fe200078e001b */
[----:B------:R-:W-:-:S05]  /*cab40*/  MOV R15, R28 ;  /* 0x0000001c000f7202 */ /* 0x000fca0000000f00 */
        /* <DEDUP_REMOVED lines=12> */
[----:B------:R-:W-:Y:S01]  /*cac10*/  IMAD.MOV.U32 R24, RZ, RZ, R31 ;  /* 0x000000ffff187224 */ /* 0x000fe200078e001f */
[----:B------:R-:W-:Y:S01]  /*cac20*/  MOV R25, R32 ;  /* 0x0000002000197202 */ /* 0x000fe20000000f00 */
[----:B------:R-:W-:Y:S01]  /*cac30*/  IMAD.MOV.U32 R20, RZ, RZ, R21 ;  /* 0x000000ffff147224 */ /* 0x000fe200078e0015 */
[----:B-1----:R-:W5:Y:S01]  /*cac40*/  LDL.LU.64 R14, [R1+0x1e08] ;  /* 0x001e0800010e7983 */ /* 0x002f620000300a00 */
[----:B------:R-:W5:Y:S02]  /*cac50*/  LDL.LU.64 R16, [R1+0x1dd0] ;  /* 0x001dd00001107983 */ /* 0x000f640000300a00 */
[----:B------:R-:W5:Y:S02]  /*cac60*/  LDL.LU.64 R18, [R1+0x1d98] ;  /* 0x001d980001127983 */ /* 0x000f640000300a00 */
[----:B------:R1:W-:Y:S01]  /*cac70*/  STL.64 [R1+0x1c50], R24 ;  /* 0x001c501801007387 */ /* 0x0003e20000100a00 */
[----:B------:R-:W5:Y:S01]  /*cac80*/  LDL.LU.64 R34, [R1+0x1d60] ;  /* 0x001d600001227983 */ /* 0x000f620000300a00 */
[----:B------:R-:W-:-:S03]  /*cac90*/  MOV R21, R22 ;  /* 0x0000001600157202 */ /* 0x000fc60000000f00 */
[----:B------:R1:W-:Y:S04]  /*caca0*/  LDGSTS.E [R3+-0x21600], [R24.64], P1 ;  /* 0xdea0000018037fae */ /* 0x0003e80008921844 */
[----:B------:R2:W-:Y:S01]  /*cacb0*/  STL.64 [R1+0x1c18], R20 ;  /* 0x001c181401007387 */ /* 0x0005e20000100a00 */
[----:B------:R-:W5:Y:S03]  /*cacc0*/  LDL.LU.64 R22, [R1+0x1d28] ;  /* 0x001d280001167983 */ /* 0x000f660000300a00 */
[----:B-1----:R-:W5:Y:S01]  /*cacd0*/  LDL.LU.64 R24, [R1+0x1cf0] ;  /* 0x001cf00001187983 */ /* 0x002f620000300a00 */
[----:B------:R-:W5:Y:S02]  /*cace0*/  LDL.LU.64 R26, [R1+0x1cb8] ;  /* 0x001cb800011a7983 */ /* 0x000f640000300a00 */
        /* <DEDUP_REMOVED lines=15> */
[----:B--2---:R-:W-:-:S05]  /*cade0*/  IADD3 R3, P0, R4, R242, RZ ;  /* 0x000000f204037210 */ /* 0x004fca0007f1e0ff */
[----:B------:R-:W-:Y:S01]  /*cadf0*/  IMAD.X R4, R5, 0x1, R2, P0 ;  /* 0x0000000105047824 */ /* 0x000fe200000e0602 */
[----:B---3--:R-:W-:-:S04]  /*cae00*/  IADD3 R5, P0, R6, R242, RZ ;  /* 0x000000f206057210 */ /* 0x008fc80007f1e0ff */
[----:B------:R-:W-:Y:S02]  /*cae10*/  IADD3.X R6, R7, R2, RZ, P0, !PT ;  /* 0x0000000207067210 */ /* 0x000fe400007fe4ff */
[----:B----4-:R-:W-:-:S05]  /*cae20*/  IADD3 R7, P0, R8, R242, RZ ;  /* 0x000000f208077210 */ /* 0x010fca0007f1e0ff */
[----:B------:R-:W-:Y:S01]  /*cae30*/  IMAD.X R8, R9, 0x1, R2, P0 ;  /* 0x0000000109087824 */ /* 0x000fe200000e0602 */
[----:B-----5:R-:W-:-:S04]  /*cae40*/  IADD3 R9, P0, R10, R242, RZ ;  /* 0x000000f20a097210 */ /* 0x020fc80007f1e0ff */
[----:B------:R-:W-:Y:S01]  /*cae50*/  IADD3.X R10, R11, R2, RZ, P0, !PT ;  /* 0x000000020b0a7210 */ /* 0x000fe200007fe4ff */
        /* <DEDUP_REMOVED lines=22> */
[----:B------:R-:W-:Y:S01]  /*cafc0*/  LEA R33, R243, R56, 0x11 ;  /* 0x00000038f3217211 */ /* 0x000fe200078e88ff */
[----:B------:R-:W-:Y:S01]  /*cafd0*/  IMAD.MOV.U32 R36, RZ, RZ, R240 ;  /* 0x000000ffff247224 */ /* 0x000fe200078e00f0 */
[----:B------:R-:W-:Y:S02]  /*cafe0*/  MOV R37, R219 ;  /* 0x000000db00257202 */ /* 0x000fe40000000f00 */
[----:B------:R-:W-:-:S03]  /*caff0*/  IADD3 R34, R33, 0x100000, RZ ;  /* 0x0010000021227810 */ /* 0x000fc60007ffe0ff */
        /* <DEDUP_REMOVED lines=44> */
[----:B-----5:R-:W-:Y:S01]  /*cb2c0*/  IMAD.MOV.U32 R36, RZ, RZ, R224 ;  /* 0x000000ffff247224 */ /* 0x020fe200078e00e0 */
[----:B----4-:R-:W-:-:S05]  /*cb2d0*/  MOV R37, R231 ;  /* 0x000000e700257202 */ /* 0x010fca0000000f00 */
        /* <DEDUP_REMOVED lines=85> */
[----:B------:R3:W-:Y:S03]  /*cb830*/  STL.64 [R1+0x1d60], R6 ;  /* 0x001d600601007387 */ /* 0x0007e60000100a00 */
[----:B---3--:R-:W3:Y:S01]  /*cb840*/  LDL.LU.64 R6, [R1+0x1ee0] ;  /* 0x001ee00001067983 */ /* 0x008ee20000300a00 */
[----:B------:R4:W-:Y:S03]  /*cb850*/  STL.64 [R1+0x1d28], R8 ;  /* 0x001d280801007387 */ /* 0x0009e60000100a00 */
[----:B----4-:R-:W4:Y:S01]  /*cb860*/  LDL.LU.64 R8, [R1+0x1ea8] ;  /* 0x001ea80001087983 */ /* 0x010f220000300a00 */
[----:B------:R-:W4:Y:S02]  /*cb870*/  LDL.LU.64 R10, [R1+0x1e70] ;  /* 0x001e7000010a7983 */ /* 0x000f240000300a00 */
[----:B------:R5:W-:Y:S02]  /*cb880*/  STL.64 [R1+0x1cf0], R12 ;  /* 0x001cf00c01007387 */ /* 0x000be40000100a00 */
[----:B------:R-:W-:-:S02]  /*cb890*/  IMAD.MOV.U32 R16, RZ, RZ, R27 ;  /* 0x000000ffff107224 */ /* 0x000fc400078e001b */
[----:B-----5:R-:W-:Y:S01]  /*cb8a0*/  IMAD.MOV.U32 R12, RZ, RZ, R25 ;  /* 0x000000ffff0c7224 */ /* 0x020fe200078e0019 */
[----:B------:R-:W-:-:S05]  /*cb8b0*/  MOV R13, R26 ;  /* 0x0000001a000d7202 */ /* 0x000fca0000000f00 */
[----:B------:R5:W-:Y:S04]  /*cb8c0*/  STL.64 [R1+0x1cb8], R12 ;  /* 0x001cb80c01007387 */ /* 0x000be80000100a00 */
[----:B------:R5:W-:Y:S01]  /*cb8d0*/  LDGSTS.E [R3+-0x23400], [R12.64], P1 ;  /* 0xdcc000000c037fae */ /* 0x000be20008921844 */
[----:B------:R-:W-:-:S05]  /*cb8e0*/  MOV R17, R28 ;  /* 0x0000001c00117202 */ /* 0x000fca0000000f00 */
[----:B------:R1:W-:Y:S04]  /*cb8f0*/  LDGSTS.E [R3+-0x22400], [R16.64], P1 ;  /* 0xddc0000010037fae */ /* 0x0003e80008921844 */
[----:B-----5:R-:W5:Y:S01]  /*cb900*/  LDL.LU.64 R12, [R1+0x1e38] ;  /* 0x001e3800010c7983 */ /* 0x020f620000300a00 */
[----:B------:R-:W5:Y:S02]  /*cb910*/  LDL.LU.64 R14, [R1+0x1e00] ;  /* 0x001e0000010e7983 */ /* 0x000f640000300a00 */
[----:B------:R1:W-:Y:S02]  /*cb920*/  STL.64 [R1+0x1c80], R16 ;  /* 0x001c801001007387 */ /* 0x0003e40000100a00 */
[----:B------:R-:W-:Y:S01]  /*cb930*/  IMAD.MOV.U32 R22, RZ, RZ, R29 ;  /* 0x000000ffff167224 */ /* 0x000fe200078e001d */
[----:B-1----:R-:W5:Y:S01]  /*cb940*/  LDL.LU.64 R16, [R1+0x1dc8] ;  /* 0x001dc80001107983 */ /* 0x002f620000300a00 */
[----:B------:R-:W5:Y:S02]  /*cb950*/  LDL.LU.64 R18, [R1+0x1d90] ;  /* 0x001d900001127983 */ /* 0x000f640000300a00 */
[----:B------:R-:W5:Y:S01]  /*cb960*/  LDL.LU.64 R20, [R1+0x1d58] ;  /* 0x001d580001147983 */ /* 0x000f620000300a00 */
[----:B------:R-:W-:-:S02]  /*cb970*/  MOV R23, R30 ;  /* 0x0000001e00177202 */ /* 0x000fc40000000f00 */
[----:B------:R-:W-:Y:S01]  /*cb980*/  IADD3 R33, R33, 0x100000, RZ ;  /* 0x0010000021217810 */ /* 0x000fe20007ffe0ff */
[----:B------:R-:W-:Y:S01]  /*cb990*/  IMAD.MOV.U32 R24, RZ, RZ, R31 ;  /* 0x000000ffff187224 */ /* 0x000fe200078e001f */
[----:B------:R-:W-:Y:S01]  /*cb9a0*/  MOV R25, R32 ;  /* 0x0000002000197202 */ /* 0x000fe20000000f00 */
        /* <DEDUP_REMOVED lines=28> */
[----:B------:R-:W-:Y:S01]  /*cbb70*/  LOP3.LUT R33, R241, 0x70, RZ, 0x3c, !PT ;  /* 0x00000070f1217812 */ /* 0x000fe200078e3cff */
[----:B------:R-:W5:Y:S01]  /*cbb80*/  LDL.LU R240, [R1+0x910] ;  /* 0x0009100001f07983 */ /* 0x000f620000300800 */
[----:B------:R-:W5:Y:S02]  /*cbb90*/  LDL.LU R241, [R1+0x918] ;  /* 0x0009180001f17983 */ /* 0x000f640000300800 */
[----:B------:R-:W-:-:S02]  /*cbba0*/  LEA R33, R243, R33, 0x11 ;  /* 0x00000021f3217211 */ /* 0x000fc400078e88ff */
[----:B--2---:R-:W-:-:S05]  /*cbbb0*/  IADD3 R3, P0, R4, R242, RZ ;  /* 0x000000f204037210 */ /* 0x004fca0007f1e0ff */
[----:B------:R-:W-:Y:S01]  /*cbbc0*/  IMAD.X R4, R5, 0x1, R2, P0 ;  /* 0x0000000105047824 */ /* 0x000fe200000e0602 */
[----:B---3--:R-:W-:-:S04]  /*cbbd0*/  IADD3 R5, P0, R6, R242, RZ ;  /* 0x000000f206057210 */ /* 0x008fc80007f1e0ff */
[----:B------:R-:W-:Y:S02]  /*cbbe0*/  IADD3.X R6, R7, R2, RZ, P0, !PT ;  /* 0x0000000207067210 */ /* 0x000fe400007fe4ff */
[----:B----4-:R-:W-:-:S05]  /*cbbf0*/  IADD3 R7, P0, R8, R242, RZ ;  /* 0x000000f208077210 */ /* 0x010fca0007f1e0ff */
[----:B------:R-:W-:Y:S01]  /*cbc00*/  IMAD.X R8, R9, 0x1, R2, P0 ;  /* 0x0000000109087824 */ /* 0x000fe200000e0602 */
[----:B------:R-:W-:-:S04]  /*cbc10*/  IADD3 R9, P0, R10, R242, RZ ;  /* 0x000000f20a097210 */ /* 0x000fc80007f1e0ff */
[----:B------:R-:W-:Y:S02]  /*cbc20*/  IADD3.X R10, R11, R2, RZ, P0, !PT ;  /* 0x000000020b0a7210 */ /* 0x000fe400007fe4ff */
[----:B-----5:R-:W-:-:S05]  /*cbc30*/  IADD3 R11, P0, R12, R242, RZ ;  /* 0x000000f20c0b7210 */ /* 0x020fca0007f1e0ff */
[----:B------:R-:W-:Y:S01]  /*cbc40*/  IMAD.X R12, R13, 0x1, R2, P0 ;  /* 0x000000010d0c7824 */ /* 0x000fe200000e0602 */
[----:B------:R-:W-:-:S04]  /*cbc50*/  IADD3 R13, P0, R14, R242, RZ ;  /* 0x000000f20e0d7210 */ /* 0x000fc80007f1e0ff */
[----:B------:R-:W-:Y:S02]  /*cbc60*/  IADD3.X R14, R15, R2, RZ, P0, !PT ;  /* 0x000000020f0e7210 */ /* 0x000fe400007fe4ff */
[----:B------:R-:W-:-:S05]  /*cbc70*/  IADD3 R15, P0, R16, R242, RZ ;  /* 0x000000f2100f7210 */ /* 0x000fca0007f1e0ff */
[----:B------:R-:W-:Y:S01]  /*cbc80*/  IMAD.X R16, R17, 0x1, R2, P0 ;  /* 0x0000000111107824 */ /* 0x000fe200000e0602 */
[----:B------:R-:W-:-:S04]  /*cbc90*/  IADD3 R17, P0, R18, R242, RZ ;  /* 0x000000f212117210 */ /* 0x000fc80007f1e0ff */
[----:B------:R-:W-:Y:S01]  /*cbca0*/  IADD3.X R18, R19, R2, RZ, P0, !PT ;  /* 0x0000000213127210 */ /* 0x000fe200007fe4ff */
[----:B------:R-:W-:-:S05]  /*cbcb0*/  IADD3 R19, P0, R20, R242, RZ ;  /* 0x000000f214137210 */ /* 0x000fca0007f1e0ff */
[----:B------:R-:W-:Y:S01]  /*cbcc0*/  IMAD.X R20, R21, 0x1, R2, P0 ;  /* 0x0000000115147824 */ /* 0x000fe200000e0602 */
[----:B------:R-:W-:-:S04]  /*cbcd0*/  IADD3 R21, P0, R22, R242, RZ ;  /* 0x000000f216157210 */ /* 0x000fc80007f1e0ff */
[----:B------:R-:W-:Y:S02]  /*cbce0*/  IADD3.X R22, R23, R2, RZ, P0, !PT ;  /* 0x0000000217167210 */ /* 0x000fe400007fe4ff */
[----:B------:R-:W-:-:S05]  /*cbcf0*/  IADD3 R23, P0, R24, R242, RZ ;  /* 0x000000f218177210 */ /* 0x000fca0007f1e0ff */
[----:B------:R-:W-:Y:S01]  /*cbd00*/  IMAD.X R24, R25, 0x1, R2, P0 ;  /* 0x0000000119187824 */ /* 0x000fe200000e0602 */
[----:B------:R-:W-:-:S04]  /*cbd10*/  IADD3 R25, P0, R26, R242, RZ ;  /* 0x000000f21a197210 */ /* 0x000fc80007f1e0ff */
[----:B------:R-:W-:Y:S01]  /*cbd20*/  IADD3.X R26, R27, R2, RZ, P0, !PT ;  /* 0x000000021b1a7210 */ /* 0x000fe200007fe4ff */
[----:B------:R-:W-:Y:S02]  /*cbd30*/  IADD3 R27, P0, R28, R242, RZ ;  /* 0x000000f21c1b7210 */ /* 0x000fe40007f1e0ff */
[----:B------:R-:W-:Y:S01]  /*cbd40*/  IMAD.MOV.U32 R36, RZ, RZ, R245 ;  /* 0x000000ffff247224 */ /* 0x000fe200078e00f5 */
[----:B------:R-:W-:Y:S02]  /*cbd50*/  MOV R37, R244 ;  /* 0x000000f400257202 */ /* 0x000fe40000000f00 */
[----:B------:R-:W-:Y:S01]  /*cbd60*/  IMAD.X R28, R29, 0x1, R2, P0 ;  /* 0x000000011d1c7824 */ /* 0x000fe200000e0602 */
[----:B------:R-:W-:Y:S02]  /*cbd70*/  IADD3 R29, P0, R30, R242, RZ ;  /* 0x000000f21e1d7210 */ /* 0x000fe40007f1e0ff */
[----:B------:R1:W-:Y:S02]  /*cbd80*/  STL.64 [R1+0x17a8], R36 ;  /* 0x0017a82401007387 */ /* 0x0003e40000100a00 */
[----:B------:R-:W-:Y:S01]  /*cbd90*/  IADD3.X R30, R31, R2, RZ, P0, !PT ;  /* 0x000000021f1e7210 */ /* 0x000fe200007fe4ff */
[----:B------:R-:W-:-:S02]  /*cbda0*/  IADD3 R31, P0, R34, R242, RZ ;  /* 0x000000f2221f7210 */ /* 0x000fc40007f1e0ff */
[----:B------:R-:W2:Y:S01]  /*cbdb0*/  LDL.LU R242, [R1+0x900] ;  /* 0x0009000001f27983 */ /* 0x000ea20000300800 */
[----:B------:R-:W3:Y:S01]  /*cbdc0*/  LDL.LU R243, [R1+0x908] ;  /* 0x0009080001f37983 */ /* 0x000ee20000300800 */
[----:B------:R-:W-:Y:S01]  /*cbdd0*/  IADD3 R34, R33, 0x100000, RZ ;  /* 0x0010000021227810 */ /* 0x000fe20007ffe0ff */
[----:B------:R-:W-:Y:S01]  /*cbde0*/  IMAD.MOV.U32 R162, RZ, RZ, R249 ;  /* 0x000000ffffa27224 */ /* 0x000fe200078e00f9 */
[----:B------:R-:W-:Y:S01]  /*cbdf0*/  MOV R163, R248 ;  /* 0x000000f800a37202 */ /* 0x000fe20000000f00 */
[----:B------:R-:W-:Y:S01]  /*cbe00*/  IMAD.MOV.U32 R190, RZ, RZ, R251 ;  /* 0x000000ffffbe7224 */ /* 0x000fe200078e00fb */
[----:B------:R-:W-:Y:S01]  /*cbe10*/  MOV R191, R250 ;  /* 0x000000fa00bf7202 */ /* 0x000fe20000000f00 */
[----:B------:R-:W4:Y:S01]  /*cbe20*/  LDL.LU R248, [R1+0x8f0] ;  /* 0x0008f00001f87983 */ /* 0x000f220000300800 */
[----:B------:R-:W5:Y:S03]  /*cbe30*/  LDL.LU R249, [R1+0x8f8] ;  /* 0x0008f80001f97983 */ /* 0x000f660000300800 */
[----:B------:R1:W-:Y:S01]  /*cbe40*/  LDGSTS.E [R34+-0x3f200], [R162.64], P1 ;  /* 0xc0e00000a2227fae */ /* 0x0003e20008921844 */
[----:B------:R1:W-:Y:S02]  /*cbe50*/  LDGSTS.E [R34+-0x3e200], [R190.64], P1 ;  /* 0xc1e00000be227fae */ /* 0x0003e40008921844 */
[----:B------:R1:W-:Y:S02]  /*cbe60*/  LDGSTS.E [R34+-0x3d200], [R36.64], P1 ;  /* 0xc2e0000024227fae */ /* 0x0003e40008921844 */
[----:B------:R-:W4:Y:S01]  /*cbe70*/  LDL.LU R250, [R1+0x8d0] ;  /* 0x0008d00001fa7983 */ /* 0x000f220000300800 */
[----:B------:R-:W4:Y:S01]  /*cbe80*/  LDL.LU R251, [R1+0x8d8] ;  /* 0x0008d80001fb7983 */ /* 0x000f220000300800 */
        /* <DEDUP_REMOVED lines=79> */
[----:B------:R2:W-:Y:S01]  /*cc380*/  STL.64 [R1+0x1e38], R4 ;  /* 0x001e380401007387 */ /* 0x0005e20000100a00 */
[----:B------:R-:W3:Y:S03]  /*cc390*/  LDL.LU R247, [R1+0x17a4] ;  /* 0x0017a40001f77983 */ /* 0x000ee60000300800 */
        /* <DEDUP_REMOVED lines=29> */
[----:B------:R-:W-:Y:S02]  /*cc570*/  IMAD.X R32, R35, 0x1, R2, P0 ;  /* 0x0000000123207824 */ /* 0x000fe400000e0602 */
[----:B------:R-:W-:Y:S02]  /*cc580*/  IMAD.MOV.U32 R246, RZ, RZ, c[0x0][0x180] ;  /* 0x00006000fff67624 */ /* 0x000fe400078e00ff */
[----:B--2---:R-:W-:Y:S01]  /*cc590*/  IMAD.MOV.U32 R4, RZ, RZ, R27 ;  /* 0x000000ffff047224 */ /* 0x004fe200078e001b */
[----:B------:R-:W-:-:S05]  /*cc5a0*/  MOV R5, R28 ;  /* 0x0000001c00057202 */ /* 0x000fca0000000f00 */
[----:B------:R2:W-:Y:S04]  /*cc5b0*/  STL.64 [R1+0x1c78], R4 ;  /* 0x001c780401007387 */ /* 0x0005e80000100a00 */
[----:B------:R2:W-:Y:S01]  /*cc5c0*/  LDGSTS.E [R3+-0x22200], [R4.64], P1 ;  /* 0xdde0000004037fae */ /* 0x0005e20008921844 */
[----:B------:R-:W-:Y:S02]  /*cc5d0*/  IADD3 R33, R33, 0x100000, RZ ;  /* 0x0010000021217810 */ /* 0x000fe40007ffe0ff */
[----:B------:R-:W-:Y:S02]  /*cc5e0*/  IADD3 R246, R246, 0x7f, RZ ;  /* 0x0000007ff6f67810 */ /* 0x000fe40007ffe0ff */
[----:B--2---:R-:W-:Y:S01]  /*cc5f0*/  MOV R4, R29 ;  /* 0x0000001d00047202 */ /* 0x004fe20000000f00 */
[----:B------:R-:W-:-:S05]  /*cc600*/  IMAD.MOV.U32 R5, RZ, RZ, R30 ;  /* 0x000000ffff057224 */ /* 0x000fca00078e001e */
[----:B------:R2:W-:Y:S04]  /*cc610*/  STL.64 [R1+0x1c40], R4 ;  /* 0x001c400401007387 */ /* 0x0005e80000100a00 */
[----:B------:R2:W-:Y:S02]  /*cc620*/  LDGSTS.E [R3+-0x21200], [R4.64], P1 ;  /* 0xdee0000004037fae */ /* 0x0005e40008921844 */
[----:B--2---:R-:W-:Y:S01]  /*cc630*/  MOV R4, R31 ;  /* 0x0000001f00047202 */ /* 0x004fe20000000f00 */
[----:B------:R-:W-:-:S05]  /*cc640*/  IMAD.MOV.U32 R5, RZ, RZ, R32 ;  /* 0x000000ffff057224 */ /* 0x000fca00078e0020 */
[----:B------:R2:W-:Y:S04]  /*cc650*/  STL.64 [R1+0x1c20], R4 ;  /* 0x001c200401007387 */ /* 0x0005e80000100a00 */
[----:B------:R2:W-:Y:S01]  /*cc660*/  LDGSTS.E [R33+-0x20200], [R4.64], P1 ;  /* 0xdfe0000004217fae */ /* 0x0005e20008921844 */
[----:B------:R-:W0:Y:S01]  /*cc670*/  LDGDEPBAR ;  /* 0x00000000000079af */ /* 0x000e220000000000 */
[----:B--2---:R-:W-:-:S04]  /*cc680*/  SHF.R.S32.HI R4, RZ, 0x1f, R246 ;  /* 0x0000001fff047819 */ /* 0x004fc800000114f6 */
[----:B------:R-:W-:-:S04]  /*cc690*/  LEA.HI R4, R4, R246, RZ, 0x7 ;  /* 0x000000f604047211 */ /* 0x000fc800078f38ff */
[----:B------:R-:W-:Y:S02]  /*cc6a0*/  SHF.R.S32.HI R4, RZ, 0x7, R4 ;  /* 0x00000007ff047819 */ /* 0x000fe40000011404 */
[----:B---3--:R-:W-:-:S05]  /*cc6b0*/  IADD3 R247, R247, 0x1, RZ ;  /* 0x00000001f7f77810 */ /* 0x008fca0007ffe0ff */
[----:B------:R1:W-:Y:S01]  /*cc6c0*/  STL [R1+0x17a4], R247 ;  /* 0x0017a4f701007387 */ /* 0x0003e20000100800 */
[----:B------:R-:W-:Y:S11]  /*cc6d0*/  ISETP.NE.U32.AND P0, PT, R247, R4, PT ;  /* 0x00000004f700720c */ /* 0x000ff60003f05070 */
[----:B------:R-:W-:Y:S02]  /*cc6e0*/  @!UPT UIADD3 URZ, URZ, URZ, URZ ;  /* 0x0000003f3f3ff290 */ /* 0x000fe4000fffe03f */
[----:B-1----:R-:W-:Y:S01]  /*cc6f0*/  @!P0 CALL.REL.NOINC `(.L_x_0) ;  /* 0x0000001000008944 */ /* 0x002fe20003c00000 */
[----:B------:R-:W-:Y:S05]  /*cc700*/  BRA `(.L_x_1) ;  /* 0xfff7b42000007947 */ /* 0x000fea000383ffff */
.L_x_0:
[----:B---3--:R-:W2:Y:S01]  /*cc710*/  LDL.LU R8, [R1+0x3174] ;  /* 0x0031740001087983 */ /* 0x008ea20000300800 */
[----:B------:R-:W-:-:S04]  /*cc720*/  DEPBAR.LE SB0, 0x0 ;  /* 0x000080000000791a */ /* 0x000fc80000000000 */
[----:B------:R-:W3:Y:S04]  /*cc730*/  LDL.LU R7, [R1+0x3170] ;  /* 0x0031700001077983 */ /* 0x000ee80000300800 */
[----:B------:R-:W1:Y:S04]  /*cc740*/  S2R R6, SR_TID.X ;  /* 0x0000000000067919 */ /* 0x000e680000002100 */
[----:B------:R-:W4:Y:S04]  /*cc750*/  LDL.LU R12, [R1+0x16b0] ;  /* 0x0016b000010c7983 */ /* 0x000f280000300800 */
[----:B------:R-:W4:Y:S04]  /*cc760*/  LDL.LU R13, [R1+0x16b4] ;  /* 0x0016b400010d7983 */ /* 0x000f280000300800 */
[----:B------:R-:W4:Y:S04]  /*cc770*/  LDL.LU R14, [R1+0x16a0] ;  /* 0x0016a000010e7983 */ /* 0x000f280000300800 */
[----:B------:R-:W4:Y:S01]  /*cc780*/  LDL.LU R15, [R1+0x16a4] ;  /* 0x0016a400010f7983 */ /* 0x000f220000300800 */
[C---:B-1----:R-:W-:Y:S01]  /*cc790*/  SHF.L.U32 R0, R6.reuse, 0x9, RZ ;  /* 0x0000000906007819 */ /* 0x042fe200000006ff */
[----:B------:R-:W-:-:S02]  /*cc7a0*/  IMAD.SHL.U32 R2, R6, 0x20, RZ ;  /* 0x0000002006027824 */ /* 0x000fc400078e00ff */
[----:B------:R-:W-:Y:S01]  /*cc7b0*/  IMAD.SHL.U32 R5, R6, 0x800, RZ ;  /* 0x0000080006057824 */ /* 0x000fe200078e00ff */
[----:B------:R-:W-:Y:S02]  /*cc7c0*/  LOP3.LUT R0, R0, 0x3000, RZ, 0xc0, !PT ;  /* 0x0000300000007812 */ /* 0x000fe400078ec0ff */
[C---:B------:R-:W-:Y:S02]  /*cc7d0*/  SHF.L.U32 R4, R6.reuse, 0x2, RZ ;  /* 0x0000000206047819 */ /* 0x040fe400000006ff */
[----:B------:R-:W-:Y:S02]  /*cc7e0*/  SHF.L.U32 R3, R6, 0x6, RZ ;  /* 0x0000000606037819 */ /* 0x000fe400000006ff */
[----:B------:R-:W-:Y:S02]  /*cc7f0*/  LOP3.LUT R0, R0, 0x60, R2, 0xf8, !PT ;  /* 0x0000006000007812 */ /* 0x000fe400078ef802 */
[----:B------:R-:W-:Y:S02]  /*cc800*/  LOP3.LUT R2, R5, 0x3000, RZ, 0xc0, !PT ;  /* 0x0000300005027812 */ /* 0x000fe400078ec0ff */
[----:B------:R-:W-:-:S02]  /*cc810*/  LOP3.LUT R6, R6, 0x7f, RZ, 0xc0, !PT ;  /* 0x0000007f06067812 */ /* 0x000fc400078ec0ff */
[----:B------:R-:W-:-:S03]  /*cc820*/  LOP3.LUT R0, R0, 0x170, R4, 0x78, !PT ;  /* 0x0000017000007812 */ /* 0x000fc600078e7804 */
[----:B------:R-:W-:Y:S01]  /*cc830*/  IMAD R2, R6, 0x10, R2 ;  /* 0x0000001006027824 */ /* 0x000fe200078e0202 */
[----:B------:R-:W-:Y:S01]  /*cc840*/  BAR.SYNC.DEFER_BLOCKING 0x0 ;  /* 0x0000000000007b1d */ /* 0x000fe20000010000 */
[----:B--2---:R-:W-:-:S05]  /*cc850*/  ISETP.GE.AND P0, PT, R8, c[0x0][0x17c], PT ;  /* 0x00005f0008007a0c */ /* 0x004fca0003f06270 */
[----:B------:R-:W2:Y:S04]  /*cc860*/  LDL.LU R8, [R1+0x16b8] ;  /* 0x0016b80001087983 */ /* 0x000ea80000300800 */
[----:B------:R-:W2:Y:S04]  /*cc870*/  LDL.LU R9, [R1+0x16bc] ;  /* 0x0016bc0001097983 */ /* 0x000ea80000300800 */
[----:B------:R-:W2:Y:S01]  /*cc880*/  LDL.LU R10, [R1+0x16a8] ;  /* 0x0016a800010a7983 */ /* 0x000ea20000300800 */
[----:B---3--:R-:W-:-:S03]  /*cc890*/  ISETP.GE.AND P1, PT, R7, c[0x0][0x17c], PT ;  /* 0x00005f0007007a0c */ /* 0x008fc60003f26270 */
[----:B------:R-:W2:Y:S04]  /*cc8a0*/  LDL.LU R11, [R1+0x16ac] ;  /* 0x0016ac00010b7983 */ /* 0x000ea80000300800 */
[----:B------:R-:W3:Y:S04]  /*cc8b0*/  LDL.LU R4, [R1+0x1560] ;  /* 0x0015600001047983 */ /* 0x000ee80000300800 */
[----:B------:R-:W3:Y:S04]  /*cc8c0*/  LDL.LU R5, [R1+0x1564] ;  /* 0x0015640001057983 */ /* 0x000ee80000300800 */
[----:B------:R-:W3:Y:S04]  /*cc8d0*/  LDL.LU R6, [R1+0x1550] ;  /* 0x0015500001067983 */ /* 0x000ee80000300800 */
[----:B------:R-:W3:Y:S01]  /*cc8e0*/  LDL.LU R7, [R1+0x1554] ;  /* 0x0015540001077983 */ /* 0x000ee20000300800 */
[----:B------:R-:W-:-:S03]  /*cc8f0*/  LOP3.LUT R3, R3, 0x800, RZ, 0xc0, !PT ;  /* 0x0000080003037812 */ /* 0x000fc600078ec0ff */
[----:B------:R-:W5:Y:S01]  /*cc900*/  LDL.LU R20, [R1+0x1568] ;  /* 0x0015680001147983 */ /* 0x000f620000300800 */
[----:B------:R-:W-:-:S03]  /*cc910*/  IADD3 R0, R3, R0, RZ ;  /* 0x0000000003007210 */ /* 0x000fc60007ffe0ff */
[----:B------:R-:W5:Y:S04]  /*cc920*/  LDL.LU R21, [R1+0x156c] ;  /* 0x00156c0001157983 */ /* 0x000f680000300800 */
[----:B------:R-:W5:Y:S04]  /*cc930*/  LDL.LU R22, [R1+0x1558] ;  /* 0x0015580001167983 */ /* 0x000f680000300800 */
[----:B------:R-:W5:Y:S04]  /*cc940*/  LDL.LU R23, [R1+0x155c] ;  /* 0x00155c0001177983 */ /* 0x000f680000300800 */
[----:B------:R-:W5:Y:S04]  /*cc950*/  LDL.LU R16, [R1+0x14b0] ;  /* 0x0014b00001107983 */ /* 0x000f680000300800 */
[----:B------:R-:W5:Y:S04]  /*cc960*/  LDL.LU R17, [R1+0x14b4] ;  /* 0x0014b40001117983 */ /* 0x000f680000300800 */
[----:B------:R-:W5:Y:S04]  /*cc970*/  LDL.LU R18, [R1+0x14a0] ;  /* 0x0014a00001127983 */ /* 0x000f680000300800 */
[----:B----4-:R1:W-:Y:S04]  /*cc980*/  STS.128 [R0], R12 ;  /* 0x0000000c00007388 */ /* 0x0103e80000000c00 */
[----:B------:R-:W4:Y:S04]  /*cc990*/  LDL.LU R19, [R1+0x14a4] ;  /* 0x0014a40001137983 */ /* 0x000f280000300800 */
[----:B-1----:R-:W4:Y:S04]  /*cc9a0*/  LDL.LU R12, [R1+0x14b8] ;  /* 0x0014b800010c7983 */ /* 0x002f280000300800 */
[----:B------:R-:W4:Y:S04]  /*cc9b0*/  LDL.LU R13, [R1+0x14bc] ;  /* 0x0014bc00010d7983 */ /* 0x000f280000300800 */
[----:B------:R-:W4:Y:S04]  /*cc9c0*/  LDL.LU R14, [R1+0x14a8] ;  /* 0x0014a800010e7983 */ /* 0x000f280000300800 */
[----:B------:R-:W4:Y:S04]  /*cc9d0*/  LDL.LU R15, [R1+0x14ac] ;  /* 0x0014ac00010f7983 */ /* 0x000f280000300800 */
[----:B--2---:R1:W-:Y:S04]  /*cc9e0*/  STS.128 [R0+0x80], R8 ;  /* 0x0000800800007388 */ /* 0x0043e80000000c00 */
[----:B-1----:R-:W2:Y:S04]  /*cc9f0*/  LDL.LU R8, [R1+0x13b0] ;  /* 0x0013b00001087983 */ /* 0x002ea80000300800 */
[----:B------:R-:W2:Y:S04]  /*cca00*/  LDL.LU R9, [R1+0x13b4] ;  /* 0x0013b40001097983 */ /* 0x000ea80000300800 */
[----:B------:R-:W2:Y:S04]  /*cca10*/  LDL.LU R10, [R1+0x13a0] ;  /* 0x0013a000010a7983 */ /* 0x000ea80000300800 */
[----:B---3--:R1:W-:Y:S04]  /*cca20*/  STS.128 [R0+0x200], R4 ;  /* 0x0002000400007388 */ /* 0x0083e80000000c00 */
[----:B------:R-:W2:Y:S04]  /*cca30*/  LDL.LU R11, [R1+0x13a4] ;  /* 0x0013a400010b7983 */ /* 0x000ea80000300800 */
[----:B-1----:R-:W3:Y:S04]  /*cca40*/  LDL.LU R4, [R1+0x13b8] ;  /* 0x0013b80001047983 */ /* 0x002ee80000300800 */
[----:B------:R-:W3:Y:S04]  /*cca50*/  LDL.LU R5, [R1+0x13bc] ;  /* 0x0013bc0001057983 */ /* 0x000ee80000300800 */
[----:B------:R-:W3:Y:S04]  /*cca60*/  LDL.LU R6, [R1+0x13a8] ;  /* 0x0013a80001067983 */ /* 0x000ee80000300800 */
[----:B------:R-:W3:Y:S04]  /*cca70*/  LDL.LU R7, [R1+0x13ac] ;  /* 0x0013ac0001077983 */ /* 0x000ee80000300800 */
[----:B----4-:R1:W-:Y:S04]  /*cca80*/  STS.128 [R0+0x480], R12 ;  /* 0x0004800c00007388 */ /* 0x0103e80000000c00 */
[----:B-1----:R-:W4:Y:S04]  /*cca90*/  LDL.LU R12, [R1+0x460] ;  /* 0x00046000010c7983 */ /* 0x002f280000300800 */
[----:B------:R-:W4:Y:S04]  /*ccaa0*/  LDL.LU R13, [R1+0x464] ;  /* 0x00046400010d7983 */ /* 0x000f280000300800 */
[----:B------:R-:W4:Y:S04]  /*ccab0*/  LDL.LU R14, [R1+0x450] ;  /* 0x00045000010e7983 */ /* 0x000f280000300800 */
[----:B------:R-:W4:Y:S04]  /*ccac0*/  LDL.LU R15, [R1+0x454] ;  /* 0x00045400010f7983 */ /* 0x000f280000300800 */
[----:B-----5:R-:W-:Y:S04]  /*ccad0*/  STS.128 [R0+0x280], R20 ;  /* 0x0002801400007388 */ /* 0x020fe80000000c00 */
[----:B------:R-:W-:Y:S01]  /*ccae0*/  STS.128 [R0+0x400], R16 ;  /* 0x0004001000007388 */ /* 0x000fe20000000c00 */
[----:B------:R-:W-:-:S02]  /*ccaf0*/  LOP3.LUT R208, R2, 0x20, RZ, 0x3c, !PT ;  /* 0x0000002002d07812 */ /* 0x000fc400078e3cff */
[C---:B------:R-:W-:Y:S01]  /*ccb00*/  LOP3.LUT R3, R2.reuse, 0x40, RZ, 0x3c, !PT ;  /* 0x0000004002037812 */ /* 0x040fe200078e3cff */
[----:B--2---:R1:W-:Y:S04]  /*ccb10*/  STS.128 [R0+0x600], R8 ;  /* 0x0006000800007388 */ /* 0x0043e80000000c00 */
[----:B-1----:R-:W2:Y:S04]  /*ccb20*/  LDL.LU R8, [R1+0x468] ;  /* 0x0004680001087983 */ /* 0x002ea80000300800 */
[----:B------:R-:W2:Y:S04]  /*ccb30*/  LDL.LU R9, [R1+0x46c] ;  /* 0x00046c0001097983 */ /* 0x000ea80000300800 */
[----:B------:R-:W2:Y:S04]  /*ccb40*/  LDL.LU R10, [R1+0x458] ;  /* 0x00045800010a7983 */ /* 0x000ea80000300800 */
[----:B---3--:R1:W-:Y:S04]  /*ccb50*/  STS.128 [R0+0x680], R4 ;  /* 0x0006800400007388 */ /* 0x0083e80000000c00 */
[----:B------:R-:W2:Y:S04]  /*ccb60*/  LDL.LU R11, [R1+0x45c] ;  /* 0x00045c00010b7983 */ /* 0x000ea80000300800 */
[----:B------:R-:W-:Y:S06]  /*ccb70*/  BAR.SYNC.DEFER_BLOCKING 0x0 ;  /* 0x0000000000007b1d */ /* 0x000fec0000010000 */
[----:B-1----:R-:W2:Y:S04]  /*ccb80*/  LDL.LU R4, [R1+0x3f0] ;  /* 0x0003f00001047983 */ /* 0x002ea80000300800 */
[----:B------:R-:W2:Y:S04]  /*ccb90*/  LDL.LU R5, [R1+0x3f4] ;  /* 0x0003f40001057983 */ /* 0x000ea80000300800 */
[----:B------:R-:W2:Y:S04]  /*ccba0*/  LDL.LU R6, [R1+0x300] ;  /* 0x0003000001067983 */ /* 0x000ea80000300800 */
[----:B------:R-:W2:Y:S04]  /*ccbb0*/  LDL.LU R7, [R1+0x304] ;  /* 0x0003040001077983 */ /* 0x000ea80000300800 */
[----:B------:R-:W1:Y:S04]  /*ccbc0*/  LDS.128 R20, [R2] ;  /* 0x0000000002147984 */ /* 0x000e680000000c00 */
[----:B------:R-:W5:Y:S04]  /*ccbd0*/  LDS.128 R16, [R2+0x800] ;  /* 0x0008000002107984 */ /* 0x000f680000000c00 */
[----:B------:R-:W4:Y:S04]  /*ccbe0*/  LDS.128 R24, [R208] ;  /* 0x00000000d0187984 */ /* 0x000f280000000c00 */
[----:B-1----:R-:W-:Y:S04]  /*ccbf0*/  STL.64 [R1+0x110], R20 ;  /* 0x0001101401007387 */ /* 0x002fe80000100a00 */
[----:B------:R-:W-:Y:S04]  /*ccc00*/  STL.64 [R1+0x118], R22 ;  /* 0x0001181601007387 */ /* 0x000fe80000100a00 */
[----:B------:R-:W1:Y:S04]  /*ccc10*/  LDS.128 R20, [R208+0x800] ;  /* 0x00080000d0147984 */ /* 0x000e680000000c00 */
[----:B-----5:R-:W-:Y:S04]  /*ccc20*/  STL.64 [R1+0x220], R16 ;  /* 0x0002201001007387 */ /* 0x020fe80000100a00 */
[----:B------:R-:W-:Y:S04]  /*ccc30*/  STL.64 [R1+0x228], R18 ;  /* 0x0002281201007387 */ /* 0x000fe80000100a00 */
[----:B------:R-:W5:Y:S01]  /*ccc40*/  LDS.128 R16, [R3] ;  /* 0x0000000003107984 */ /* 0x000f620000000c00 */
[----:B------:R-:W-:-:S03]  /*ccc50*/  LOP3.LUT R252, R2, 0x60, RZ, 0x3c, !PT ;  /* 0x0000006002fc7812 */ /* 0x000fc600078e3cff */
[----:B----4-:R-:W-:Y:S04]  /*ccc60*/  STL.64 [R1+0x140], R24 ;  /* 0x0001401801007387 */ /* 0x010fe80000100a00 */
[----:B------:R-:W-:Y:S04]  /*ccc70*/  STL.64 [R1+0x148], R26 ;  /* 0x0001481a01007387 */ /* 0x000fe80000100a00 */
[----:B------:R-:W4:Y:S04]  /*ccc80*/  LDS.128 R24, [R3+0x800] ;  /* 0x0008000003187984 */ /* 0x000f280000000c00 */
[----:B-1----:R-:W-:Y:S04]  /*ccc90*/  STL.64 [R1+0x250], R20 ;  /* 0x0002501401007387 */ /* 0x002fe80000100a00 */
[----:B------:R-:W-:Y:S04]  /*ccca0*/  STL.64 [R1+0x258], R22 ;  /* 0x0002581601007387 */ /* 0x000fe80000100a00 */
[----:B------:R-:W1:Y:S04]  /*cccb0*/  LDS.128 R20, [R252] ;  /* 0x00000000fc147984 */ /* 0x000e680000000c00 */
[----:B-----5:R-:W-:Y:S04]  /*cccc0*/  STL.64 [R1+0x1b0], R16 ;  /* 0x0001b01001007387 */ /* 0x020fe80000100a00 */
[----:B------:R-:W-:Y:S04]  /*cccd0*/  STL.64 [R1+0x1b8], R18 ;  /* 0x0001b81201007387 */ /* 0x000fe80000100a00 */
[----:B------:R-:W5:Y:S04]  /*ccce0*/  LDS.128 R16, [R252+0x800] ;  /* 0x00080000fc107984 */ /* 0x000f680000000c00 */
[----:B------:R-:W-:Y:S06]  /*cccf0*/  BAR.SYNC.DEFER_BLOCKING 0x0 ;  /* 0x0000000000007b1d */ /* 0x000fec0000010000 */
[----:B----4-:R-:W-:Y:S04]  /*ccd00*/  STL.64 [R1+0x280], R24 ;  /* 0x0002801801007387 */ /* 0x010fe80000100a00 */
[----:B------:R-:W-:Y:S04]  /*ccd10*/  STL.64 [R1+0x288], R26 ;  /* 0x0002881a01007387 */ /* 0x000fe80000100a00 */
[----:B-1----:R1:W-:Y:S04]  /*ccd20*/  STL.64 [R1+0x1e0], R20 ;  /* 0x0001e01401007387 */ /* 0x0023e80000100a00 */
[----:B------:R4:W-:Y:S04]  /*ccd30*/  STL.64 [R1+0x1e8], R22 ;  /* 0x0001e81601007387 */ /* 0x0009e80000100a00 */
[----:B-----5:R5:W-:Y:S04]  /*ccd40*/  STL.64 [R1+0x2b0], R16 ;  /* 0x0002b01001007387 */ /* 0x020be80000100a00 */
[----:B------:R4:W-:Y:S04]  /*ccd50*/  STL.64 [R1+0x2b8], R18 ;  /* 0x0002b81201007387 */ /* 0x0009e80000100a00 */
[----:B-1----:R-:W3:Y:S04]  /*ccd60*/  LDL.LU R20, [R1+0x3f8] ;  /* 0x0003f80001147983 */ /* 0x002ee80000300800 */
[----:B------:R-:W3:Y:S04]  /*ccd70*/  LDL.LU R21, [R1+0x3fc] ;  /* 0x0003fc0001157983 */ /* 0x000ee80000300800 */
[----:B----4-:R-:W3:Y:S04]  /*ccd80*/  LDL.LU R22, [R1+0x308] ;  /* 0x0003080001167983 */ /* 0x010ee80000300800 */
[----:B------:R-:W3:Y:S04]  /*ccd90*/  LDL.LU R23, [R1+0x30c] ;  /* 0x00030c0001177983 */ /* 0x000ee80000300800 */
[----:B-----5:R-:W4:Y:S04]  /*ccda0*/  LDL.LU R16, [R1+0x470] ;  /* 0x0004700001107983 */ /* 0x020f280000300800 */
[----:B------:R-:W4:Y:S04]  /*ccdb0*/  LDL.LU R17, [R1+0x474] ;  /* 0x0004740001117983 */ /* 0x000f280000300800 */
[----:B------:R-:W4:Y:S04]  /*ccdc0*/  LDL.LU R18, [R1+0x480] ;  /* 0x0004800001127983 */ /* 0x000f280000300800 */
[----:B------:R1:W-:Y:S04]  /*ccdd0*/  STS.128 [R0], R12 ;  /* 0x0000000c00007388 */ /* 0x0003e80000000c00 */
[----:B------:R-:W4:Y:S04]  /*ccde0*/  LDL.LU R19, [R1+0x484] ;  /* 0x0004840001137983 */ /* 0x000f280000300800 */
[----:B-1----:R-:W5:Y:S04]  /*ccdf0*/  LDL.LU R12, [R1+0x478] ;  /* 0x00047800010c7983 */ /* 0x002f680000300800 */
[----:B------:R-:W5:Y:S04]  /*cce00*/  LDL.LU R13, [R1+0x47c] ;  /* 0x00047c00010d7983 */ /* 0x000f680000300800 */
[----:B------:R-:W5:Y:S04]  /*cce10*/  LDL.LU R14, [R1+0x488] ;  /* 0x00048800010e7983 */ /* 0x000f680000300800 */
[----:B------:R-:W5:Y:S04]  /*cce20*/  LDL.LU R15, [R1+0x48c] ;  /* 0x00048c00010f7983 */ /* 0x000f680000300800 */
[----:B--2---:R1:W-:Y:S04]  /*cce30*/  STS.128 [R0+0x80], R8 ;  /* 0x0000800800007388 */ /* 0x0043e80000000c00 */
[----:B-1----:R-:W2:Y:S04]  /*cce40*/  LDL.LU R8, [R1+0x5a0] ;  /* 0x0005a00001087983 */ /* 0x002ea80000300800 */
[----:B------:R-:W2:Y:S04]  /*cce50*/  LDL.LU R9, [R1+0x5a4] ;  /* 0x0005a40001097983 */ /* 0x000ea80000300800 */
[----:B------:R-:W2:Y:S04]  /*cce60*/  LDL.LU R10, [R1+0x590] ;  /* 0x00059000010a7983 */ /* 0x000ea80000300800 */
[----:B------:R1:W-:Y:S04]  /*cce70*/  STS.128 [R0+0x200], R4 ;  /* 0x0002000400007388 */ /* 0x0003e80000000c00 */
[----:B------:R-:W2:Y:S04]  /*cce80*/  LDL.LU R11, [R1+0x594] ;  /* 0x00059400010b7983 */ /* 0x000ea80000300800 */
[----:B-1----:R-:W3:Y:S04]  /*cce90*/  LDL.LU R4, [R1+0x5a8] ;  /* 0x0005a80001047983 */ /* 0x002ee80000300800 */
[----:B------:R-:W3:Y:S04]  /*ccea0*/  LDL.LU R5, [R1+0x5ac] ;  /* 0x0005ac0001057983 */ /* 0x000ee80000300800 */
[----:B------:R-:W3:Y:S04]  /*cceb0*/  LDL.LU R6, [R1+0x598] ;  /* 0x0005980001067983 */ /* 0x000ee80000300800 */
[----:B------:R-:W3:Y:S04]  /*ccec0*/  LDL.LU R7, [R1+0x59c] ;  /* 0x00059c0001077983 */ /* 0x000ee80000300800 */
[----:B-----5:R1:W-:Y:S04]  /*cced0*/  STS.128 [R0+0x480], R12 ;  /* 0x0004800c00007388 */ /* 0x0203e80000000c00 */
        /* <DEDUP_REMOVED lines=8> */
[----:B---3--:R1:W-:Y:S04]  /*ccf60*/  STS.128 [R0+0x680], R4 ;  /* 0x0006800400007388 */ /* 0x0083e80000000c00 */
[----:B------:R-:W2:Y:S04]  /*ccf70*/  LDL.LU R11, [R1+0x68c] ;  /* 0x00068c00010b7983 */ /* 0x000ea80000300800 */
[----:B-1----:R-:W2:Y:S04]  /*ccf80*/  LDL.LU R4, [R1+0x10a0] ;  /* 0x0010a00001047983 */ /* 0x002ea80000300800 */
[----:B------:R-:W2:Y:S04]  /*ccf90*/  LDL.LU R5, [R1+0x10a4] ;  /* 0x0010a40001057983 */ /* 0x000ea80000300800 */
[----:B------:R-:W2:Y:S04]  /*ccfa0*/  LDL.LU R6, [R1+0x1090] ;  /* 0x0010900001067983 */ /* 0x000ea80000300800 */
[----:B------:R-:W2:Y:S04]  /*ccfb0*/  LDL.LU R7, [R1+0x1094] ;  /* 0x0010940001077983 */ /* 0x000ea80000300800 */
[----:B------:R-:W-:Y:S04]  /*ccfc0*/  STS.128 [R0+0x280], R20 ;  /* 0x0002801400007388 */ /* 0x000fe80000000c00 */
[----:B----4-:R-:W-:Y:S04]  /*ccfd0*/  STS.128 [R0+0x400], R16 ;  /* 0x0004001000007388 */ /* 0x010fe80000000c00 */
[----:B------:R-:W-:Y:S06]  /*ccfe0*/  BAR.SYNC.DEFER_BLOCKING 0x0 ;  /* 0x0000000000007b1d */ /* 0x000fec0000010000 */
[----:B------:R-:W1:Y:S04]  /*ccff0*/  LDS.128 R20, [R2] ;  /* 0x0000000002147984 */ /* 0x000e680000000c00 */
[----:B------:R-:W4:Y:S04]  /*cd000*/  LDS.128 R16, [R2+0x800] ;  /* 0x0008000002107984 */ /* 0x000f280000000c00 */
[----:B------:R-:W4:Y:S04]  /*cd010*/  LDS.128 R24, [R208] ;  /* 0x00000000d0187984 */ /* 0x000f280000000c00 */
[----:B-1----:R-:W-:Y:S04]  /*cd020*/  STL.64 [R1+0xb0], R20 ;  /* 0x0000b01401007387 */ /* 0x002fe80000100a00 */
[----:B------:R-:W-:Y:S04]  /*cd030*/  STL.64 [R1+0xb8], R22 ;  /* 0x0000b81601007387 */ /* 0x000fe80000100a00 */
[----:B------:R-:W1:Y:S04]  /*cd040*/  LDS.128 R20, [R208+0x800] ;  /* 0x00080000d0147984 */ /* 0x000e680000000c00 */
[----:B----4-:R-:W-:Y:S04]  /*cd050*/  STL.64 [R1+0x1d0], R16 ;  /* 0x0001d01001007387 */ /* 0x010fe80000100a00 */
[----:B------:R-:W-:Y:S04]  /*cd060*/  STL.64 [R1+0x1d8], R18 ;  /* 0x0001d81201007387 */ /* 0x000fe80000100a00 */
[----:B------:R-:W4:Y:S04]  /*cd070*/  LDS.128 R16, [R3] ;  /* 0x0000000003107984 */ /* 0x000f280000000c00 */
[----:B------:R-:W-:Y:S04]  /*cd080*/  STL.64 [R1+0xe0], R24 ;  /* 0x0000e01801007387 */ /* 0x000fe80000100a00 */
[----:B------:R-:W-:Y:S04]  /*cd090*/  STL.64 [R1+0xe8], R26 ;  /* 0x0000e81a01007387 */ /* 0x000fe80000100a00 */
[----:B------:R-:W4:Y:S04]  /*cd0a0*/  LDS.128 R24, [R3+0x800] ;  /* 0x0008000003187984 */ /* 0x000f280000000c00 */
[----:B-1----:R-:W-:Y:S04]  /*cd0b0*/  STL.64 [R1+0x200], R20 ;  /* 0x0002001401007387 */ /* 0x002fe80000100a00 */
[----:B------:R-:W-:Y:S04]  /*cd0c0*/  STL.64 [R1+0x208], R22 ;  /* 0x0002081601007387 */ /* 0x000fe80000100a00 */
[----:B------:R-:W1:Y:S04]  /*cd0d0*/  LDS.128 R20, [R252] ;  /* 0x00000000fc147984 */ /* 0x000e680000000c00 */
[----:B----4-:R-:W-:Y:S04]  /*cd0e0*/  STL.64 [R1+0x130], R16 ;  /* 0x0001301001007387 */ /* 0x010fe80000100a00 */
[----:B------:R-:W-:Y:S04]  /*cd0f0*/  STL.64 [R1+0x138], R18 ;  /* 0x0001381201007387 */ /* 0x000fe80000100a00 */
[----:B------:R-:W4:Y:S04]  /*cd100*/  LDS.128 R16, [R252+0x800] ;  /* 0x00080000fc107984 */ /* 0x000f280000000c00 */
[----:B------:R-:W-:Y:S06]  /*cd110*/  BAR.SYNC.DEFER_BLOCKING 0x0 ;  /* 0x0000000000007b1d */ /* 0x000fec0000010000 */
[----:B------:R-:W-:Y:S04]  /*cd120*/  STL.64 [R1+0x240], R24 ;  /* 0x0002401801007387 */ /* 0x000fe80000100a00 */
[----:B------:R-:W-:Y:S04]  /*cd130*/  STL.64 [R1+0x248], R26 ;  /* 0x0002481a01007387 */ /* 0x000fe80000100a00 */
[----:B-1----:R1:W-:Y:S04]  /*cd140*/  STL.64 [R1+0x190], R20 ;  /* 0x0001901401007387 */ /* 0x0023e80000100a00 */
[----:B------:R1:W-:Y:S04]  /*cd150*/  STL.64 [R1+0x198], R22 ;  /* 0x0001981601007387 */ /* 0x0003e80000100a00 */
[----:B----4-:R4:W-:Y:S04]  /*cd160*/  STL.64 [R1+0x270], R16 ;  /* 0x0002701001007387 */ /* 0x0109e80000100a00 */
[----:B------:R4:W-:Y:S04]  /*cd170*/  STL.64 [R1+0x278], R18 ;  /* 0x0002781201007387 */ /* 0x0009e80000100a00 */
[----:B-1----:R-:W3:Y:S04]  /*cd180*/  LDL.LU R20, [R1+0x10a8] ;  /* 0x0010a80001147983 */ /* 0x002ee80000300800 */
[----:B------:R-:W3:Y:S04]  /*cd190*/  LDL.LU R21, [R1+0x10ac] ;  /* 0x0010ac0001157983 */ /* 0x000ee80000300800 */
[----:B------:R-:W3:Y:S04]  /*cd1a0*/  LDL.LU R22, [R1+0x1098] ;  /* 0x0010980001167983 */ /* 0x000ee80000300800 */
[----:B------:R-:W3:Y:S04]  /*cd1b0*/  LDL.LU R23, [R1+0x109c] ;  /* 0x00109c0001177983 */ /* 0x000ee80000300800 */
[----:B----4-:R-:W4:Y:S04]  /*cd1c0*/  LDL.LU R16, [R1+0x9c0] ;  /* 0x0009c00001107983 */ /* 0x010f280000300800 */
[----:B------:R-:W4:Y:S04]  /*cd1d0*/  LDL.LU R17, [R1+0x9c4] ;  /* 0x0009c40001117983 */ /* 0x000f280000300800 */
[----:B------:R-:W4:Y:S04]  /*cd1e0*/  LDL.LU R18, [R1+0x9b0] ;  /* 0x0009b00001127983 */ /* 0x000f280000300800 */
[----:B-----5:R1:W-:Y:S04]  /*cd1f0*/  STS.128 [R0], R12 ;  /* 0x0000000c00007388 */ /* 0x0203e80000000c00 */
        /* <DEDUP_REMOVED lines=808> */
[----:B-1----:R-:W2:Y:S04]  /*d0480*/  LDL.LU R12, [R1+0xb50] ;  /* 0x000b5000010c7983 */ /* 0x002ea80000300800 */
[----:B------:R-:W2:Y:S04]  /*d0490*/  LDL.LU R13, [R1+0xb54] ;  /* 0x000b5400010d7983 */ /* 0x000ea80000300800 */
[----:B------:R-:W2:Y:S04]  /*d04a0*/  LDL.LU R14, [R1+0xb60] ;  /* 0x000b6000010e7983 */ /* 0x000ea80000300800 */
[----:B------:R-:W2:Y:S04]  /*d04b0*/  LDL.LU R15, [R1+0xb64] ;  /* 0x000b6400010f7983 */ /* 0x000ea80000300800 */
        /* <DEDUP_REMOVED lines=38> */
[----:B-1----:R-:W5:Y:S04]  /*d0720*/  LDL.LU R20, [R1+0xc78] ;  /* 0x000c780001147983 */ /* 0x002f680000300800 */
[----:B------:R-:W5:Y:S04]  /*d0730*/  LDL.LU R21, [R1+0xc7c] ;  /* 0x000c7c0001157983 */ /* 0x000f680000300800 */
[----:B------:R-:W5:Y:S04]  /*d0740*/  LDL.LU R22, [R1+0xc28] ;  /* 0x000c280001167983 */ /* 0x000f680000300800 */
[----:B------:R-:W5:Y:S04]  /*d0750*/  LDL.LU R23, [R1+0xc2c] ;  /* 0x000c2c0001177983 */ /* 0x000f680000300800 */
[----:B----4-:R-:W4:Y:S04]  /*d0760*/  LDL.LU R16, [R1+0xd50] ;  /* 0x000d500001107983 */ /* 0x010f280000300800 */
[----:B------:R-:W4:Y:S04]  /*d0770*/  LDL.LU R17, [R1+0xd54] ;  /* 0x000d540001117983 */ /* 0x000f280000300800 */
[----:B------:R-:W4:Y:S04]  /*d0780*/  LDL.LU R18, [R1+0xc90] ;  /* 0x000c900001127983 */ /* 0x000f280000300800 */
[----:B------:R-:W4:Y:S04]  /*d0790*/  LDL.LU R19, [R1+0xc94] ;  /* 0x000c940001137983 */ /* 0x000f280000300800 */
[----:B---3--:R1:W-:Y:S04]  /*d07a0*/  STS.128 [R0+0x200], R4 ;  /* 0x0002000400007388 */ /* 0x0083e80000000c00 */
[----:B-1----:R-:W3:Y:S04]  /*d07b0*/  LDL.LU R4, [R1+0xd58] ;  /* 0x000d580001047983 */ /* 0x002ee80000300800 */
[----:B------:R-:W3:Y:S04]  /*d07c0*/  LDL.LU R5, [R1+0xd5c] ;  /* 0x000d5c0001057983 */ /* 0x000ee80000300800 */
[----:B------:R-:W3:Y:S04]  /*d07d0*/  LDL.LU R6, [R1+0xc98] ;  /* 0x000c980001067983 */ /* 0x000ee80000300800 */
[----:B------:R-:W3:Y:S04]  /*d07e0*/  LDL.LU R7, [R1+0xc9c] ;  /* 0x000c9c0001077983 */ /* 0x000ee80000300800 */
[----:B--2---:R1:W-:Y:S04]  /*d07f0*/  STS.128 [R0+0x80], R8 ;  /* 0x0000800800007388 */ /* 0x0043e80000000c00 */
[----:B------:R2:W-:Y:S04]  /*d0800*/  STS.128 [R0], R12 ;  /* 0x0000000c00007388 */ /* 0x0005e80000000c00 */
[----:B-1----:R-:W3:Y:S04]  /*d0810*/  LDL.LU R8, [R1+0x170] ;  /* 0x0001700001087983 */ /* 0x002ee80000300800 */
[----:B------:R-:W3:Y:S04]  /*d0820*/  LDL.LU R9, [R1+0x174] ;  /* 0x0001740001097983 */ /* 0x000ee80000300800 */
[----:B------:R-:W3:Y:S04]  /*d0830*/  LDL.LU R10, [R1+0xf0] ;  /* 0x0000f000010a7983 */ /* 0x000ee80000300800 */
[----:B------:R-:W3:Y:S04]  /*d0840*/  LDL.LU R11, [R1+0xf4] ;  /* 0x0000f400010b7983 */ /* 0x000ee80000300800 */
[----:B--2---:R-:W2:Y:S04]  /*d0850*/  LDL.LU R12, [R1+0x178] ;  /* 0x00017800010c7983 */ /* 0x004ea80000300800 */
[----:B------:R-:W2:Y:S04]  /*d0860*/  LDL.LU R13, [R1+0x17c] ;  /* 0x00017c00010d7983 */ /* 0x000ea80000300800 */
[----:B------:R-:W2:Y:S04]  /*d0870*/  LDL.LU R14, [R1+0xf8] ;  /* 0x0000f800010e7983 */ /* 0x000ea80000300800 */
[----:B------:R-:W2:Y:S04]  /*d0880*/  LDL.LU R15, [R1+0xfc] ;  /* 0x0000fc00010f7983 */ /* 0x000ea80000300800 */
[----:B-----5:R-:W-:Y:S04]  /*d0890*/  STS.128 [R0+0x280], R20 ;  /* 0x0002801400007388 */ /* 0x020fe80000000c00 */
[----:B----4-:R1:W-:Y:S04]  /*d08a0*/  STS.128 [R0+0x400], R16 ;  /* 0x0004001000007388 */ /* 0x0103e80000000c00 */
        /* <DEDUP_REMOVED lines=8> */
[----:B---3--:R1:W-:Y:S04]  /*d0930*/  STS.128 [R0+0x480], R4 ;  /* 0x0004800400007388 */ /* 0x0083e80000000c00 */
[----:B-1----:R-:W3:Y:S04]  /*d0940*/  LDL.LU R4, [R1+0x15c0] ;  /* 0x0015c00001047983 */ /* 0x002ee80000300800 */
[----:B------:R-:W3:Y:S04]  /*d0950*/  LDL.LU R5, [R1+0x15c4] ;  /* 0x0015c40001057983 */ /* 0x000ee80000300800 */
[----:B------:R-:W3:Y:S04]  /*d0960*/  LDL.LU R6, [R1+0x15d0] ;  /* 0x0015d00001067983 */ /* 0x000ee80000300800 */
[----:B------:R-:W3:Y:S04]  /*d0970*/  LDL.LU R7, [R1+0x15d4] ;  /* 0x0015d40001077983 */ /* 0x000ee80000300800 */
[----:B------:R-:W-:Y:S04]  /*d0980*/  STS.128 [R0+0x600], R8 ;  /* 0x0006000800007388 */ /* 0x000fe80000000c00 */
[----:B--2---:R-:W-:Y:S04]  /*d0990*/  STS.128 [R0+0x680], R12 ;  /* 0x0006800c00007388 */ /* 0x004fe80000000c00 */
[----:B------:R-:W-:Y:S06]  /*d09a0*/  BAR.SYNC.DEFER_BLOCKING 0x0 ;  /* 0x0000000000007b1d */ /* 0x000fec0000010000 */
[----:B------:R-:W1:Y:S04]  /*d09b0*/  LDS.128 R12, [R2] ;  /* 0x00000000020c7984 */ /* 0x000e680000000c00 */
[----:B------:R-:W2:Y:S04]  /*d09c0*/  LDS.128 R8, [R2+0x800] ;  /* 0x0008000002087984 */ /* 0x000ea80000000c00 */
[----:B------:R-:W2:Y:S04]  /*d09d0*/  LDS.128 R24, [R208] ;  /* 0x00000000d0187984 */ /* 0x000ea80000000c00 */
[----:B-1----:R-:W-:Y:S04]  /*d09e0*/  STL.64 [R1+0x170], R12 ;  /* 0x0001700c01007387 */ /* 0x002fe80000100a00 */
[----:B------:R-:W-:Y:S04]  /*d09f0*/  STL.64 [R1+0x178], R14 ;  /* 0x0001780e01007387 */ /* 0x000fe80000100a00 */
[----:B------:R-:W1:Y:S04]  /*d0a00*/  LDS.128 R12, [R208+0x800] ;  /* 0x00080000d00c7984 */ /* 0x000e680000000c00 */
[----:B--2---:R-:W-:Y:S04]  /*d0a10*/  STL.64 [R1+0x5c0], R8 ;  /* 0x0005c00801007387 */ /* 0x004fe80000100a00 */
[----:B------:R-:W-:Y:S04]  /*d0a20*/  STL.64 [R1+0x5c8], R10 ;  /* 0x0005c80a01007387 */ /* 0x000fe80000100a00 */
[----:B------:R-:W2:Y:S04]  /*d0a30*/  LDS.128 R8, [R3] ;  /* 0x0000000003087984 */ /* 0x000ea80000000c00 */
[----:B------:R-:W-:Y:S04]  /*d0a40*/  STL.64 [R1+0x3d0], R24 ;  /* 0x0003d01801007387 */ /* 0x000fe80000100a00 */
[----:B------:R-:W-:Y:S04]  /*d0a50*/  STL.64 [R1+0x3d8], R26 ;  /* 0x0003d81a01007387 */ /* 0x000fe80000100a00 */
[----:B------:R-:W2:Y:S04]  /*d0a60*/  LDS.128 R24, [R3+0x800] ;  /* 0x0008000003187984 */ /* 0x000ea80000000c00 */
[----:B-1----:R-:W-:Y:S04]  /*d0a70*/  STL.64 [R1+0x830], R12 ;  /* 0x0008300c01007387 */ /* 0x002fe80000100a00 */
[----:B------:R-:W-:Y:S04]  /*d0a80*/  STL.64 [R1+0x838], R14 ;  /* 0x0008380e01007387 */ /* 0x000fe80000100a00 */
[----:B------:R-:W1:Y:S04]  /*d0a90*/  LDS.128 R12, [R252] ;  /* 0x00000000fc0c7984 */ /* 0x000e680000000c00 */
[----:B--2---:R-:W-:Y:S04]  /*d0aa0*/  STL.64 [R1+0x4d0], R8 ;  /* 0x0004d00801007387 */ /* 0x004fe80000100a00 */
[----:B------:R-:W-:Y:S04]  /*d0ab0*/  STL.64 [R1+0x4d8], R10 ;  /* 0x0004d80a01007387 */ /* 0x000fe80000100a00 */
[----:B------:R-:W2:Y:S04]  /*d0ac0*/  LDS.128 R8, [R252+0x800] ;  /* 0x00080000fc087984 */ /* 0x000ea80000000c00 */
[----:B------:R-:W-:Y:S06]  /*d0ad0*/  BAR.SYNC.DEFER_BLOCKING 0x0 ;  /* 0x0000000000007b1d */ /* 0x000fec0000010000 */
[----:B------:R-:W-:Y:S04]  /*d0ae0*/  STL.64 [R1+0x8c0], R24 ;  /* 0x0008c01801007387 */ /* 0x000fe80000100a00 */
[----:B------:R-:W-:Y:S04]  /*d0af0*/  STL.64 [R1+0x8c8], R26 ;  /* 0x0008c81a01007387 */ /* 0x000fe80000100a00 */
[----:B-1----:R-:W-:Y:S04]  /*d0b00*/  STL.64 [R1+0x560], R12 ;  /* 0x0005600c01007387 */ /* 0x002fe80000100a00 */
[----:B------:R-:W-:Y:S04]  /*d0b10*/  STL.64 [R1+0x568], R14 ;  /* 0x0005680e01007387 */ /* 0x000fe80000100a00 */
[----:B--2---:R-:W-:Y:S04]  /*d0b20*/  STL.64 [R1+0xf0], R8 ;  /* 0x0000f00801007387 */ /* 0x004fe80000100a00 */
[----:B------:R-:W-:Y:S04]  /*d0b30*/  STL.64 [R1+0xf8], R10 ;  /* 0x0000f80a01007387 */ /* 0x000fe80000100a00 */
[----:B---3--:R1:W-:Y:S04]  /*d0b40*/  STS.128 [R0+0x200], R4 ;  /* 0x0002000400007388 */ /* 0x0083e80000000c00 */
[----:B-1----:R-:W2:Y:S04]  /*d0b50*/  LDL.LU R4, [R1+0x15c8] ;  /* 0x0015c80001047983 */ /* 0x002ea80000300800 */
        /* <DEDUP_REMOVED lines=10> */
[----:B----4-:R1:W-:Y:S04]  /*d0c00*/  STS.128 [R0], R16 ;  /* 0x0000001000007388 */ /* 0x0103e80000000c00 */
[----:B------:R-:W4:Y:S04]  /*d0c10*/  LDL.LU R15, [R1+0x14ec] ;  /* 0x0014ec00010f7983 */ /* 0x000f280000300800 */
[----:B-----5:R5:W-:Y:S04]  /*d0c20*/  STS.128 [R0+0x80], R20 ;  /* 0x0000801400007388 */ /* 0x020be80000000c00 */
[----:B-1----:R-:W4:Y:S04]  /*d0c30*/  LDL.LU R16, [R1+0x13f0] ;  /* 0x0013f00001107983 */ /* 0x002f280000300800 */
        /* <DEDUP_REMOVED lines=15> */
[----:B--2---:R1:W-:Y:S04]  /*d0d30*/  STS.128 [R0+0x280], R4 ;  /* 0x0002800400007388 */ /* 0x0043e80000000c00 */
[----:B-1----:R-:W2:Y:S04]  /*d0d40*/  LDL.LU R4, [R1+0x410] ;  /* 0x0004100001047983 */ /* 0x002ea80000300800 */
[----:B------:R-:W2:Y:S04]  /*d0d50*/  LDL.LU R5, [R1+0x414] ;  /* 0x0004140001057983 */ /* 0x000ea80000300800 */
[----:B------:R-:W2:Y:S04]  /*d0d60*/  LDL.LU R6, [R1+0x400] ;  /* 0x0004000001067983 */ /* 0x000ea80000300800 */
[----:B------:R-:W2:Y:S04]  /*d0d70*/  LDL.LU R7, [R1+0x404] ;  /* 0x0004040001077983 */ /* 0x000ea80000300800 */
[----:B---3--:R-:W-:Y:S04]  /*d0d80*/  STS.128 [R0+0x400], R8 ;  /* 0x0004000800007388 */ /* 0x008fe80000000c00 */
[----:B----4-:R-:W-:Y:S04]  /*d0d90*/  STS.128 [R0+0x480], R12 ;  /* 0x0004800c00007388 */ /* 0x010fe80000000c00 */
[----:B------:R-:W-:Y:S04]  /*d0da0*/  STS.128 [R0+0x600], R16 ;  /* 0x0006001000007388 */ /* 0x000fe80000000c00 */
[----:B-----5:R-:W-:Y:S04]  /*d0db0*/  STS.128 [R0+0x680], R20 ;  /* 0x0006801400007388 */ /* 0x020fe80000000c00 */
[----:B------:R-:W-:Y:S06]  /*d0dc0*/  BAR.SYNC.DEFER_BLOCKING 0x0 ;  /* 0x0000000000007b1d */ /* 0x000fec0000010000 */
[----:B------:R-:W1:Y:S04]  /*d0dd0*/  LDS.128 R12, [R2] ;  /* 0x00000000020c7984 */ /* 0x000e680000000c00 */
[----:B------:R-:W3:Y:S04]  /*d0de0*/  LDS.128 R8, [R2+0x800] ;  /* 0x0008000002087984 */ /* 0x000ee80000000c00 */
[----:B------:R-:W4:Y:S04]  /*d0df0*/  LDS.128 R16, [R208] ;  /* 0x00000000d0107984 */ /* 0x000f280000000c00 */
[----:B-1----:R-:W-:Y:S04]  /*d0e00*/  STL.64 [R1+0x9f0], R12 ;  /* 0x0009f00c01007387 */ /* 0x002fe80000100a00 */
[----:B------:R-:W-:Y:S04]  /*d0e10*/  STL.64 [R1+0x9f8], R14 ;  /* 0x0009f80e01007387 */ /* 0x000fe80000100a00 */
[----:B------:R-:W1:Y:S04]  /*d0e20*/  LDS.128 R12, [R208+0x800] ;  /* 0x00080000d00c7984 */ /* 0x000e680000000c00 */
[----:B---3--:R-:W-:Y:S04]  /*d0e30*/  STL.64 [R1+0xb50], R8 ;  /* 0x000b500801007387 */ /* 0x008fe80000100a00 */
[----:B------:R-:W-:Y:S04]  /*d0e40*/  STL.64 [R1+0xb58], R10 ;  /* 0x000b580a01007387 */ /* 0x000fe80000100a00 */
[----:B------:R-:W3:Y:S04]  /*d0e50*/  LDS.128 R8, [R3] ;  /* 0x0000000003087984 */ /* 0x000ee80000000c00 */
[----:B----4-:R-:W-:Y:S04]  /*d0e60*/  STL.64 [R1+0xa20], R16 ;  /* 0x000a201001007387 */ /* 0x010fe80000100a00 */
[----:B------:R-:W-:Y:S04]  /*d0e70*/  STL.64 [R1+0xa28], R18 ;  /* 0x000a281201007387 */ /* 0x000fe80000100a00 */
[----:B------:R-:W4:Y:S04]  /*d0e80*/  LDS.128 R16, [R3+0x800] ;  /* 0x0008000003107984 */ /* 0x000f280000000c00 */
[----:B-1----:R-:W-:Y:S04]  /*d0e90*/  STL.64 [R1+0xbe0], R12 ;  /* 0x000be00c01007387 */ /* 0x002fe80000100a00 */
[----:B------:R-:W-:Y:S04]  /*d0ea0*/  STL.64 [R1+0xbe8], R14 ;  /* 0x000be80e01007387 */ /* 0x000fe80000100a00 */
[----:B------:R-:W1:Y:S04]  /*d0eb0*/  LDS.128 R12, [R252] ;  /* 0x00000000fc0c7984 */ /* 0x000e680000000c00 */
[----:B---3--:R-:W-:Y:S04]  /*d0ec0*/  STL.64 [R1+0xb00], R8 ;  /* 0x000b000801007387 */ /* 0x008fe80000100a00 */
[----:B------:R-:W-:Y:S04]  /*d0ed0*/  STL.64 [R1+0xb08], R10 ;  /* 0x000b080a01007387 */ /* 0x000fe80000100a00 */
[----:B------:R-:W3:Y:S04]  /*d0ee0*/  LDS.128 R8, [R252+0x800] ;  /* 0x00080000fc087984 */ /* 0x000ee80000000c00 */
[----:B------:R-:W-:Y:S06]  /*d0ef0*/  BAR.SYNC.DEFER_BLOCKING 0x0 ;  /* 0x0000000000007b1d */ /* 0x000fec0000010000 */
[----:B----4-:R-:W-:Y:S04]  /*d0f00*/  STL.64 [R1+0xc00], R16 ;  /* 0x000c001001007387 */ /* 0x010fe80000100a00 */
[----:B------:R-:W-:Y:S04]  /*d0f10*/  STL.64 [R1+0xc08], R18 ;  /* 0x000c081201007387 */ /* 0x000fe80000100a00 */
[----:B-1----:R-:W-:Y:S04]  /*d0f20*/  STL.64 [R1+0xb20], R12 ;  /* 0x000b200c01007387 */ /* 0x002fe80000100a00 */
[----:B------:R-:W-:Y:S04]  /*d0f30*/  STL.64 [R1+0xb28], R14 ;  /* 0x000b280e01007387 */ /* 0x000fe80000100a00 */
[----:B---3--:R-:W-:Y:S04]  /*d0f40*/  STL.64 [R1+0xc20], R8 ;  /* 0x000c200801007387 */ /* 0x008fe80000100a00 */
[----:B------:R-:W-:Y:S04]  /*d0f50*/  STL.64 [R1+0xc28], R10 ;  /* 0x000c280a01007387 */ /* 0x000fe80000100a00 */
[----:B--2---:R1:W-:Y:S04]  /*d0f60*/  STS.128 [R0+0x200], R4 ;  /* 0x0002000400007388 */ /* 0x0043e80000000c00 */
        /* <DEDUP_REMOVED lines=19> */
[----:B------:R-:W5:Y:S04]  /*d10a0*/  LDL.LU R23, [R1+0x119c] ;  /* 0x00119c0001177983 */ /* 0x000f680000300800 */
[----:B------:R-:W-:Y:S04]  /*d10b0*/  STS.128 [R0], R24 ;  /* 0x0000001800007388 */ /* 0x000fe80000000c00 */
[----:B------:R-:W-:Y:S04]  /*d10c0*/  STS.128 [R0+0x80], R28 ;  /* 0x0000801c00007388 */ /* 0x000fe80000000c00 */
        /* <DEDUP_REMOVED lines=11> */
[----:B-----5:R-:W-:Y:S04]  /*d1180*/  STS.128 [R0+0x600], R16 ;  /* 0x0006001000007388 */ /* 0x020fe80000000c00 */
[----:B------:R-:W-:Y:S04]  /*d1190*/  STS.128 [R0+0x680], R20 ;  /* 0x0006801400007388 */ /* 0x000fe80000000c00 */
[----:B------:R-:W-:Y:S06]  /*d11a0*/  BAR.SYNC.DEFER_BLOCKING 0x0 ;  /* 0x0000000000007b1d */ /* 0x000fec0000010000 */
[----:B-1----:R-:W4:Y:S04]  /*d11b0*/  LDL.LU R12, [R1+0x1030] ;  /* 0x00103000010c7983 */ /* 0x002f280000300800 */
[----:B------:R-:W4:Y:S04]  /*d11c0*/  LDL.LU R13, [R1+0x1034] ;  /* 0x00103400010d7983 */ /* 0x000f280000300800 */
[----:B------:R-:W4:Y:S04]  /*d11d0*/  LDL.LU R14, [R1+0x1020] ;  /* 0x00102000010e7983 */ /* 0x000f280000300800 */
[----:B------:R-:W4:Y:S04]  /*d11e0*/  LDL.LU R15, [R1+0x1024] ;  /* 0x00102400010f7983 */ /* 0x000f280000300800 */
[----:B------:R-:W1:Y:S04]  /*d11f0*/  LDS.128 R20, [R2] ;  /* 0x0000000002147984 */ /* 0x000e680000000c00 */
[----:B------:R-:W5:Y:S04]  /*d1200*/  LDS.128 R16, [R2+0x800] ;  /* 0x0008000002107984 */ /* 0x000f680000000c00 */
[----:B------:R-:W5:Y:S04]  /*d1210*/  LDS.128 R24, [R208] ;  /* 0x00000000d0187984 */ /* 0x000f680000000c00 */
[----:B-1----:R-:W-:Y:S04]  /*d1220*/  STL.64 [R1+0x750], R20 ;  /* 0x0007501401007387 */ /* 0x002fe80000100a00 */
[----:B------:R-:W-:Y:S04]  /*d1230*/  STL.64 [R1+0x758], R22 ;  /* 0x0007581601007387 */ /* 0x000fe80000100a00 */
[----:B------:R-:W1:Y:S04]  /*d1240*/  LDS.128 R20, [R208+0x800] ;  /* 0x00080000d0147984 */ /* 0x000e680000000c00 */
[----:B-----5:R-:W-:Y:S04]  /*d1250*/  STL.64 [R1+0xb10], R16 ;  /* 0x000b101001007387 */ /* 0x020fe80000100a00 */
[----:B------:R-:W-:Y:S04]  /*d1260*/  STL.64 [R1+0xb18], R18 ;  /* 0x000b181201007387 */ /* 0x000fe80000100a00 */
[----:B------:R-:W5:Y:S04]  /*d1270*/  LDS.128 R16, [R3] ;  /* 0x0000000003107984 */ /* 0x000f680000000c00 */
[----:B------:R-:W-:Y:S04]  /*d1280*/  STL.64 [R1+0x9d0], R24 ;  /* 0x0009d01801007387 */ /* 0x000fe80000100a00 */
[----:B------:R-:W-:Y:S04]  /*d1290*/  STL.64 [R1+0x9d8], R26 ;  /* 0x0009d81a01007387 */ /* 0x000fe80000100a00 */
[----:B------:R-:W5:Y:S04]  /*d12a0*/  LDS.128 R24, [R3+0x800] ;  /* 0x0008000003187984 */ /* 0x000f680000000c00 */
[----:B-1----:R-:W-:Y:S04]  /*d12b0*/  STL.64 [R1+0xb30], R20 ;  /* 0x000b301401007387 */ /* 0x002fe80000100a00 */
[----:B------:R-:W-:Y:S04]  /*d12c0*/  STL.64 [R1+0xb38], R22 ;  /* 0x000b381601007387 */ /* 0x000fe80000100a00 */
[----:B------:R-:W1:Y:S04]  /*d12d0*/  LDS.128 R20, [R252] ;  /* 0x00000000fc147984 */ /* 0x000e680000000c00 */
[----:B-----5:R-:W-:Y:S04]  /*d12e0*/  STL.64 [R1+0xa10], R16 ;  /* 0x000a101001007387 */ /* 0x020fe80000100a00 */
[----:B------:R-:W-:Y:S04]  /*d12f0*/  STL.64 [R1+0xa18], R18 ;  /* 0x000a181201007387 */ /* 0x000fe80000100a00 */
[----:B------:R-:W5:Y:S04]  /*d1300*/  LDS.128 R16, [R252+0x800] ;  /* 0x00080000fc107984 */ /* 0x000f680000000c00 */
[----:B------:R-:W-:Y:S06]  /*d1310*/  BAR.SYNC.DEFER_BLOCKING 0x0 ;  /* 0x0000000000007b1d */ /* 0x000fec0000010000 */
[----:B------:R-:W-:Y:S04]  /*d1320*/  STL.64 [R1+0xb60], R24 ;  /* 0x000b601801007387 */ /* 0x000fe80000100a00 */
[----:B------:R-:W-:Y:S04]  /*d1330*/  STL.64 [R1+0xb68], R26 ;  /* 0x000b681a01007387 */ /* 0x000fe80000100a00 */
[----:B-1----:R-:W-:Y:S04]  /*d1340*/  STL.64 [R1+0xaf0], R20 ;  /* 0x000af01401007387 */ /* 0x002fe80000100a00 */
[----:B------:R-:W-:Y:S04]  /*d1350*/  STL.64 [R1+0xaf8], R22 ;  /* 0x000af81601007387 */ /* 0x000fe80000100a00 */
[----:B-----5:R-:W-:Y:S04]  /*d1360*/  STL.64 [R1+0xbf0], R16 ;  /* 0x000bf01001007387 */ /* 0x020fe80000100a00 */
[----:B------:R-:W-:Y:S04]  /*d1370*/  STL.64 [R1+0xbf8], R18 ;  /* 0x000bf81201007387 */ /* 0x000fe80000100a00 */
[----:B--2---:R-:W-:Y:S04]  /*d1380*/  STS.128 [R0], R4 ;  /* 0x0000000400007388 */ /* 0x004fe80000000c00 */
        /* <DEDUP_REMOVED lines=22> */
[----:B--2---:R-:W-:Y:S04]  /*d14f0*/  STS.128 [R0+0x280], R8 ;  /* 0x0002800800007388 */ /* 0x004fe80000000c00 */
        /* <DEDUP_REMOVED lines=10> */
[----:B-----5:R-:W-:Y:S04]  /*d15a0*/  STS.128 [R0+0x600], R16 ;  /* 0x0006001000007388 */ /* 0x020fe80000000c00 */
[----:B-1----:R-:W4:Y:S04]  /*d15b0*/  LDL.LU R12, [R1+0xc10] ;  /* 0x000c1000010c7983 */ /* 0x002f280000300800 */
[----:B------:R-:W4:Y:S04]  /*d15c0*/  LDL.LU R13, [R1+0xc14] ;  /* 0x000c1400010d7983 */ /* 0x000f280000300800 */
[----:B------:R-:W4:Y:S04]  /*d15d0*/  LDL.LU R14, [R1+0xc60] ;  /* 0x000c6000010e7983 */ /* 0x000f280000300800 */
[----:B------:R-:W-:Y:S04]  /*d15e0*/  STS.128 [R0+0x680], R20 ;  /* 0x0006801400007388 */ /* 0x000fe80000000c00 */
[----:B------:R-:W4:Y:S04]  /*d15f0*/  LDL.LU R15, [R1+0xc64] ;  /* 0x000c6400010f7983 */ /* 0x000f280000300800 */
[----:B------:R-:W-:Y:S06]  /*d1600*/  BAR.SYNC.DEFER_BLOCKING 0x0 ;  /* 0x0000000000007b1d */ /* 0x000fec0000010000 */
        /* <DEDUP_REMOVED lines=61> */
[----:B--2---:R-:W-:Y:S04]  /*d19e0*/  STS.128 [R0+0x280], R8 ;  /* 0x0002800800007388 */ /* 0x004fe80000000c00 */
[----:B----4-:R-:W-:Y:S04]  /*d19f0*/  STS.128 [R0+0x480], R12 ;  /* 0x0004800c00007388 */ /* 0x010fe80000000c00 */
[----:B-----5:R-:W-:Y:S04]  /*d1a00*/  STS.128 [R0+0x600], R16 ;  /* 0x0006001000007388 */ /* 0x020fe80000000c00 */
[----:B------:R-:W-:Y:S04]  /*d1a10*/  STS.128 [R0+0x680], R20 ;  /* 0x0006801400007388 */ /* 0x000fe80000000c00 */
[----:B------:R-:W-:Y:S06]  /*d1a20*/  BAR.SYNC.DEFER_BLOCKING 0x0 ;  /* 0x0000000000007b1d */ /* 0x000fec0000010000 */
[----:B------:R-:W1:Y:S04]  /*d1a30*/  LDS.128 R12, [R2] ;  /* 0x00000000020c7984 */ /* 0x000e680000000c00 */
[----:B------:R-:W2:Y:S04]  /*d1a40*/  LDS.128 R8, [R2+0x800] ;  /* 0x0008000002087984 */ /* 0x000ea80000000c00 */
[----:B------:R-:W4:Y:S04]  /*d1a50*/  LDS.128 R16, [R208] ;  /* 0x00000000d0107984 */ /* 0x000f280000000c00 */
[----:B-1----:R-:W-:Y:S04]  /*d1a60*/  STL.64 [R1+0x90], R12 ;  /* 0x0000900c01007387 */ /* 0x002fe80000100a00 */
[----:B------:R-:W-:Y:S04]  /*d1a70*/  STL.64 [R1+0x98], R14 ;  /* 0x0000980e01007387 */ /* 0x000fe80000100a00 */
[----:B------:R-:W1:Y:S04]  /*d1a80*/  LDS.128 R12, [R208+0x800] ;  /* 0x00080000d00c7984 */ /* 0x000e680000000c00 */
[----:B--2---:R-:W-:Y:S04]  /*d1a90*/  STL.64 [R1+0x9c0], R8 ;  /* 0x0009c00801007387 */ /* 0x004fe80000100a00 */
[----:B------:R-:W-:Y:S04]  /*d1aa0*/  STL.64 [R1+0x9c8], R10 ;  /* 0x0009c80a01007387 */ /* 0x000fe80000100a00 */
[----:B------:R-:W2:Y:S04]  /*d1ab0*/  LDS.128 R8, [R3] ;  /* 0x0000000003087984 */ /* 0x000ea80000000c00 */
[----:B----4-:R-:W-:Y:S04]  /*d1ac0*/  STL.64 [R1+0x400], R16 ;  /* 0x0004001001007387 */ /* 0x010fe80000100a00 */
[----:B------:R-:W-:Y:S04]  /*d1ad0*/  STL.64 [R1+0x408], R18 ;  /* 0x0004081201007387 */ /* 0x000fe80000100a00 */
[----:B------:R-:W4:Y:S04]  /*d1ae0*/  LDS.128 R16, [R3+0x800] ;  /* 0x0008000003107984 */ /* 0x000f280000000c00 */
[----:B-1----:R-:W-:Y:S04]  /*d1af0*/  STL.64 [R1+0xa00], R12 ;  /* 0x000a000c01007387 */ /* 0x002fe80000100a00 */
[----:B------:R-:W-:Y:S04]  /*d1b00*/  STL.64 [R1+0xa08], R14 ;  /* 0x000a080e01007387 */ /* 0x000fe80000100a00 */
[----:B------:R-:W1:Y:S04]  /*d1b10*/  LDS.128 R12, [R252] ;  /* 0x00000000fc0c7984 */ /* 0x000e680000000c00 */
[----:B--2---:R-:W-:Y:S04]  /*d1b20*/  STL.64 [R1+0x4f0], R8 ;  /* 0x0004f00801007387 */ /* 0x004fe80000100a00 */
[----:B------:R-:W-:Y:S04]  /*d1b30*/  STL.64 [R1+0x4f8], R10 ;  /* 0x0004f80a01007387 */ /* 0x000fe80000100a00 */
[----:B------:R-:W2:Y:S04]  /*d1b40*/  LDS.128 R8, [R252+0x800] ;  /* 0x00080000fc087984 */ /* 0x000ea80000000c00 */
[----:B------:R-:W-:Y:S06]  /*d1b50*/  BAR.SYNC.DEFER_BLOCKING 0x0 ;  /* 0x0000000000007b1d */ /* 0x000fec0000010000 */
[----:B----4-:R-:W-:Y:S04]  /*d1b60*/  STL.64 [R1+0xa40], R16 ;  /* 0x000a401001007387 */ /* 0x010fe80000100a00 */
        /* <DEDUP_REMOVED lines=44> */
[----:B------:R-:W-:Y:S04]  /*d1e30*/  STS.128 [R0+0x680], R20 ;  /* 0x0006801400007388 */ /* 0x000fe80000000c00 */
        /* <DEDUP_REMOVED lines=167> */
[----:B----4-:R1:W-:Y:S04]  /*d28b0*/  STS.128 [R0+0x200], R12 ;  /* 0x0002000c00007388 */ /* 0x0103e80000000c00 */
[----:B------:R-:W3:Y:S04]  /*d28c0*/  LDL.LU R7, [R1+0x744] ;  /* 0x0007440001077983 */ /* 0x000ee80000300800 */
[----:B-1----:R-:W4:Y:S04]  /*d28d0*/  LDL.LU R12, [R1+0x828] ;  /* 0x00082800010c7983 */ /* 0x002f280000300800 */
[----:B------:R-:W4:Y:S04]  /*d28e0*/  LDL.LU R13, [R1+0x82c] ;  /* 0x00082c00010d7983 */ /* 0x000f280000300800 */
[----:B------:R-:W4:Y:S04]  /*d28f0*/  LDL.LU R14, [R1+0x748] ;  /* 0x00074800010e7983 */ /* 0x000f280000300800 */
[----:B------:R-:W4:Y:S01]  /*d2900*/  LDL.LU R15, [R1+0x74c] ;  /* 0x00074c00010f7983 */ /* 0x000f220000300800 */
[----:B------:R-:W-:Y:S01]  /*d2910*/  IMAD.MOV.U32 R18, RZ, RZ, R40 ;  /* 0x000000ffff127224 */ /* 0x000fe200078e0028 */
[----:B------:R-:W-:-:S02]  /*d2920*/  MOV R19, R41 ;  /* 0x0000002900137202 */ /* 0x000fc40000000f00 */
        /* <DEDUP_REMOVED lines=10> */
[----:B----4-:R1:W-:Y:S04]  /*d29d0*/  STS.128 [R0+0x480], R12 ;  /* 0x0004800c00007388 */ /* 0x0103e80000000c00 */
        /* <DEDUP_REMOVED lines=32> */
[----:B-1----:R1:W-:Y:S04]  /*d2be0*/  STL.64 [R1+0x740], R20 ;  /* 0x0007401401007387 */ /* 0x0023e80000100a00 */
[----:B------:R1:W-:Y:S04]  /*d2bf0*/  STL.64 [R1+0x748], R22 ;  /* 0x0007481601007387 */ /* 0x0003e80000100a00 */
[----:B-----5:R5:W-:Y:S04]  /*d2c00*/  STL.64 [R1+0x60], R16 ;  /* 0x0000601001007387 */ /* 0x020be80000100a00 */
[----:B------:R5:W-:Y:S04]  /*d2c10*/  STL.64 [R1+0x68], R18 ;  /* 0x0000681201007387 */ /* 0x000be80000100a00 */
[----:B-1----:R-:W3:Y:S04]  /*d2c20*/  LDL.LU R20, [R1+0x16f8] ;  /* 0x0016f80001147983 */ /* 0x002ee80000300800 */
[----:B------:R-:W3:Y:S04]  /*d2c30*/  LDL.LU R21, [R1+0x16fc] ;  /* 0x0016fc0001157983 */ /* 0x000ee80000300800 */
[----:B------:R-:W3:Y:S04]  /*d2c40*/  LDL.LU R22, [R1+0x16e8] ;  /* 0x0016e80001167983 */ /* 0x000ee80000300800 */
[----:B------:R-:W3:Y:S04]  /*d2c50*/  LDL.LU R23, [R1+0x16ec] ;  /* 0x0016ec0001177983 */ /* 0x000ee80000300800 */
[----:B-----5:R-:W5:Y:S04]  /*d2c60*/  LDL.LU R16, [R1+0x15f0] ;  /* 0x0015f00001107983 */ /* 0x020f680000300800 */
[----:B------:R-:W5:Y:S04]  /*d2c70*/  LDL.LU R17, [R1+0x15f4] ;  /* 0x0015f40001117983 */ /* 0x000f680000300800 */
[----:B------:R-:W5:Y:S04]  /*d2c80*/  LDL.LU R18, [R1+0x15e0] ;  /* 0x0015e00001127983 */ /* 0x000f680000300800 */
[----:B------:R-:W5:Y:S04]  /*d2c90*/  LDL.LU R19, [R1+0x15e4] ;  /* 0x0015e40001137983 */ /* 0x000f680000300800 */
[----:B--2---:R-:W-:Y:S04]  /*d2ca0*/  STS.128 [R0], R8 ;  /* 0x0000000800007388 */ /* 0x004fe80000000c00 */
[----:B----4-:R1:W-:Y:S04]  /*d2cb0*/  STS.128 [R0+0x200], R4 ;  /* 0x0002000400007388 */ /* 0x0103e80000000c00 */
[----:B-1----:R-:W2:Y:S04]  /*d2cc0*/  LDL.LU R4, [R1+0x15f8] ;  /* 0x0015f80001047983 */ /* 0x002ea80000300800 */
[----:B------:R-:W2:Y:S04]  /*d2cd0*/  LDL.LU R5, [R1+0x15fc] ;  /* 0x0015fc0001057983 */ /* 0x000ea80000300800 */
[----:B------:R-:W2:Y:S04]  /*d2ce0*/  LDL.LU R6, [R1+0x15e8] ;  /* 0x0015e80001067983 */ /* 0x000ea80000300800 */
[----:B------:R-:W2:Y:S04]  /*d2cf0*/  LDL.LU R7, [R1+0x15ec] ;  /* 0x0015ec0001077983 */ /* 0x000ea80000300800 */
[----:B------:R-:W4:Y:S04]  /*d2d00*/  LDL.LU R8, [R1+0x14d0] ;  /* 0x0014d00001087983 */ /* 0x000f280000300800 */
[----:B------:R-:W4:Y:S04]  /*d2d10*/  LDL.LU R9, [R1+0x14d4] ;  /* 0x0014d40001097983 */ /* 0x000f280000300800 */
[----:B------:R-:W4:Y:S04]  /*d2d20*/  LDL.LU R10, [R1+0x14c0] ;  /* 0x0014c000010a7983 */ /* 0x000f280000300800 */
[----:B------:R-:W4:Y:S04]  /*d2d30*/  LDL.LU R11, [R1+0x14c4] ;  /* 0x0014c400010b7983 */ /* 0x000f280000300800 */
[----:B------:R1:W-:Y:S04]  /*d2d40*/  STS.128 [R0+0x80], R12 ;  /* 0x0000800c00007388 */ /* 0x0003e80000000c00 */
[----:B-1----:R-:W3:Y:S04]  /*d2d50*/  LDL.LU R12, [R1+0x14d8] ;  /* 0x0014d800010c7983 */ /* 0x002ee80000300800 */
[----:B------:R-:W3:Y:S04]  /*d2d60*/  LDL.LU R13, [R1+0x14dc] ;  /* 0x0014dc00010d7983 */ /* 0x000ee80000300800 */
[----:B------:R-:W3:Y:S04]  /*d2d70*/  LDL.LU R14, [R1+0x14c8] ;  /* 0x0014c800010e7983 */ /* 0x000ee80000300800 */
[----:B------:R-:W3:Y:S04]  /*d2d80*/  LDL.LU R15, [R1+0x14cc] ;  /* 0x0014cc00010f7983 */ /* 0x000ee80000300800 */
[----:B-----5:R-:W-:Y:S04]  /*d2d90*/  STS.128 [R0+0x400], R16 ;  /* 0x0004001000007388 */ /* 0x020fe80000000c00 */
[----:B--2---:R1:W-:Y:S04]  /*d2da0*/  STS.128 [R0+0x480], R4 ;  /* 0x0004800400007388 */ /* 0x0043e80000000c00 */
[----:B-1----:R-:W2:Y:S04]  /*d2db0*/  LDL.LU R4, [R1+0x13d0] ;  /* 0x0013d00001047983 */ /* 0x002ea80000300800 */
[----:B------:R-:W2:Y:S04]  /*d2dc0*/  LDL.LU R5, [R1+0x13d4] ;  /* 0x0013d40001057983 */ /* 0x000ea80000300800 */
[----:B------:R-:W2:Y:S04]  /*d2dd0*/  LDL.LU R6, [R1+0x13c0] ;  /* 0x0013c00001067983 */ /* 0x000ea80000300800 */
[----:B----4-:R1:W-:Y:S04]  /*d2de0*/  STS.128 [R0+0x600], R8 ;  /* 0x0006000800007388 */ /* 0x0103e80000000c00 */
[----:B------:R-:W2:Y:S04]  /*d2df0*/  LDL.LU R7, [R1+0x13c4] ;  /* 0x0013c40001077983 */ /* 0x000ea80000300800 */
        /* <DEDUP_REMOVED lines=8> */
[----:B---3--:R-:W-:Y:S04]  /*d2e80*/  STS.128 [R0+0x280], R20 ;  /* 0x0002801400007388 */ /* 0x008fe80000000c00 */
[----:B------:R-:W-:Y:S04]  /*d2e90*/  STS.128 [R0+0x680], R12 ;  /* 0x0006800c00007388 */ /* 0x000fe80000000c00 */
[----:B------:R-:W-:Y:S06]  /*d2ea0*/  BAR.SYNC.DEFER_BLOCKING 0x0 ;  /* 0x0000000000007b1d */ /* 0x000fec0000010000 */
[----:B------:R-:W1:Y:S04]  /*d2eb0*/  LDS.128 R12, [R2] ;  /* 0x00000000020c7984 */ /* 0x000e680000000c00 */
[----:B------:R-:W-:Y:S04]  /*d2ec0*/  LDS.128 R248, [R2+0x800] ;  /* 0x0008000002f87984 */ /* 0x000fe80000000c00 */
[----:B------:R-:W-:Y:S04]  /*d2ed0*/  LDS.128 R244, [R208] ;  /* 0x00000000d0f47984 */ /* 0x000fe80000000c00 */
[----:B------:R-:W-:Y:S04]  /*d2ee0*/  LDS.128 R228, [R208+0x800] ;  /* 0x00080000d0e47984 */ /* 0x000fe80000000c00 */
[----:B------:R-:W-:Y:S04]  /*d2ef0*/  LDS.128 R64, [R3] ;  /* 0x0000000003407984 */ /* 0x000fe80000000c00 */
[----:B------:R-:W-:Y:S04]  /*d2f00*/  LDS.128 R24, [R3+0x800] ;  /* 0x0008000003187984 */ /* 0x000fe80000000c00 */
[----:B------:R-:W-:Y:S04]  /*d2f10*/  LDS.128 R52, [R252] ;  /* 0x00000000fc347984 */ /* 0x000fe80000000c00 */
[----:B-1----:R-:W-:Y:S04]  /*d2f20*/  STL.64 [R1], R12 ;  /* 0x0000000c01007387 */ /* 0x002fe80000100a00 */
[----:B------:R-:W-:Y:S04]  /*d2f30*/  STL.64 [R1+0x8], R14 ;  /* 0x0000080e01007387 */ /* 0x000fe80000100a00 */
[----:B------:R-:W-:Y:S04]  /*d2f40*/  LDS.128 R12, [R252+0x800] ;  /* 0x00080000fc0c7984 */ /* 0x000fe80000000c00 */
[----:B------:R-:W-:Y:S06]  /*d2f50*/  BAR.SYNC.DEFER_BLOCKING 0x0 ;  /* 0x0000000000007b1d */ /* 0x000fec0000010000 */
        /* <DEDUP_REMOVED lines=8> */
[----:B--2---:R1:W-:Y:S04]  /*d2fe0*/  STS.128 [R0], R4 ;  /* 0x0000000400007388 */ /* 0x0043e80000000c00 */
[----:B-1----:R-:W2:Y:S04]  /*d2ff0*/  LDL.LU R4, [R1+0x548] ;  /* 0x0005480001047983 */ /* 0x002ea80000300800 */
[----:B------:R-:W2:Y:S04]  /*d3000*/  LDL.LU R5, [R1+0x54c] ;  /* 0x00054c0001057983 */ /* 0x000ea80000300800 */
[----:B------:R-:W2:Y:S04]  /*d3010*/  LDL.LU R6, [R1+0x608] ;  /* 0x0006080001067983 */ /* 0x000ea80000300800 */
[----:B----4-:R1:W-:Y:S04]  /*d3020*/  STS.128 [R0+0x80], R8 ;  /* 0x0000800800007388 */ /* 0x0103e80000000c00 */
[----:B------:R-:W2:Y:S04]  /*d3030*/  LDL.LU R7, [R1+0x60c] ;  /* 0x00060c0001077983 */ /* 0x000ea80000300800 */
[----:B-----5:R4:W-:Y:S04]  /*d3040*/  STS.128 [R0+0x200], R16 ;  /* 0x0002001000007388 */ /* 0x0209e80000000c00 */
        /* <DEDUP_REMOVED lines=8> */
[----:B---3--:R-:W-:Y:S04]  /*d30d0*/  STS.128 [R0+0x280], R28 ;  /* 0x0002801c00007388 */ /* 0x008fe80000000c00 */
[----:B--2---:R1:W-:Y:S04]  /*d30e0*/  STS.128 [R0+0x480], R4 ;  /* 0x0004800400007388 */ /* 0x0043e80000000c00 */
[----:B-1----:R-:W2:Y:S04]  /*d30f0*/  LDL.LU R4, [R1+0x1110] ;  /* 0x0011100001047983 */ /* 0x002ea80000300800 */
[----:B------:R-:W2:Y:S04]  /*d3100*/  LDL.LU R5, [R1+0x1114] ;  /* 0x0011140001057983 */ /* 0x000ea80000300800 */
[----:B------:R-:W2:Y:S04]  /*d3110*/  LDL.LU R6, [R1+0x1100] ;  /* 0x0011000001067983 */ /* 0x000ea80000300800 */
[----:B------:R-:W2:Y:S04]  /*d3120*/  LDL.LU R7, [R1+0x1104] ;  /* 0x0011040001077983 */ /* 0x000ea80000300800 */
[----:B----4-:R1:W-:Y:S04]  /*d3130*/  STS.128 [R0+0x680], R16 ;  /* 0x0006801000007388 */ /* 0x0103e80000000c00 */
        /* <DEDUP_REMOVED lines=8> */
[----:B------:R-:W-:Y:S04]  /*d31c0*/  STS.128 [R0+0x400], R20 ;  /* 0x0004001400007388 */ /* 0x000fe80000000c00 */
[----:B-----5:R-:W-:Y:S04]  /*d31d0*/  STS.128 [R0+0x600], R8 ;  /* 0x0006000800007388 */ /* 0x020fe80000000c00 */
        /* <DEDUP_REMOVED lines=8> */
[----:B------:R-:W-:Y:S04]  /*d3260*/  LDS.128 R8, [R252+0x800] ;  /* 0x00080000fc087984 */ /* 0x000fe80000000c00 */
[----:B------:R-:W-:Y:S06]  /*d3270*/  BAR.SYNC.DEFER_BLOCKING 0x0 ;  /* 0x0000000000007b1d */ /* 0x000fec0000010000 */
[----:B--2---:R-:W-:Y:S04]  /*d3280*/  STS.128 [R0], R4 ;  /* 0x0000000400007388 */ /* 0x004fe80000000c00 */
[----:B---3--:R2:W-:Y:S04]  /*d3290*/  STS.128 [R0+0x80], R16 ;  /* 0x0000801000007388 */ /* 0x0085e80000000c00 */
[----:B--2---:R-:W2:Y:S04]  /*d32a0*/  LDL.LU R16, [R1+0x10c8] ;  /* 0x0010c80001107983 */ /* 0x004ea80000300800 */
        /* <DEDUP_REMOVED lines=8> */
[----:B----4-:R-:W4:Y:S04]  /*d3330*/  LDL.LU R28, [R1+0xf98] ;  /* 0x000f9800011c7983 */ /* 0x010f280000300800 */
        /* <DEDUP_REMOVED lines=24> */
[----:B---3--:R-:W-:Y:S04]  /*d34c0*/  STS.128 [R0+0x400], R4 ;  /* 0x0004000400007388 */ /* 0x008fe80000000c00 */
[----:B----4-:R-:W-:Y:S04]  /*d34d0*/  STS.128 [R0+0x480], R28 ;  /* 0x0004801c00007388 */ /* 0x010fe80000000c00 */
[----:B-----5:R-:W-:Y:S04]  /*d34e0*/  STS.128 [R0+0x600], R36 ;  /* 0x0006002400007388 */ /* 0x020fe80000000c00 */
[----:B------:R-:W-:Y:S04]  /*d34f0*/  STS.128 [R0+0x680], R44 ;  /* 0x0006802c00007388 */ /* 0x000fe80000000c00 */
[----:B------:R-:W-:Y:S06]  /*d3500*/  BAR.SYNC.DEFER_BLOCKING 0x0 ;  /* 0x0000000000007b1d */ /* 0x000fec0000010000 */
[----:B------:R-:W2:Y:S04]  /*d3510*/  LDS.128 R92, [R2] ;  /* 0x00000000025c7984 */ /* 0x000ea80000000c00 */
        /* <DEDUP_REMOVED lines=8> */
[----:B------:R3:W-:Y:S04]  /*d35a0*/  STS.128 [R0+0x80], R104 ;  /* 0x0000806800007388 */ /* 0x0007e80000000c00 */
[----:B------:R4:W-:Y:S04]  /*d35b0*/  STS.128 [R0], R100 ;  /* 0x0000006400007388 */ /* 0x0009e80000000c00 */
[----:B------:R5:W-:Y:S04]  /*d35c0*/  STS.128 [R0+0x200], R108 ;  /* 0x0002006c00007388 */ /* 0x000be80000000c00 */
[----:B---3--:R-:W3:Y:S04]  /*d35d0*/  LDL.LU R104, [R1+0xc38] ;  /* 0x000c380001687983 */ /* 0x008ee80000300800 */
[----:B------:R-:W3:Y:S04]  /*d35e0*/  LDL.LU R105, [R1+0xc3c] ;  /* 0x000c3c0001697983 */ /* 0x000ee80000300800 */
[----:B------:R-:W3:Y:S04]  /*d35f0*/  LDL.LU R106, [R1+0xd88] ;  /* 0x000d8800016a7983 */ /* 0x000ee80000300800 */
[----:B------:R-:W3:Y:S04]  /*d3600*/  LDL.LU R107, [R1+0xd8c] ;  /* 0x000d8c00016b7983 */ /* 0x000ee80000300800 */
[----:B----4-:R-:W4:Y:S04]  /*d3610*/  LDL.LU R100, [R1+0x730] ;  /* 0x0007300001647983 */ /* 0x010f280000300800 */
[----:B------:R-:W4:Y:S04]  /*d3620*/  LDL.LU R101, [R1+0x734] ;  /* 0x0007340001657983 */ /* 0x000f280000300800 */
[----:B------:R-:W4:Y:S04]  /*d3630*/  LDL.LU R102, [R1+0x700] ;  /* 0x0007000001667983 */ /* 0x000f280000300800 */
[----:B------:R-:W4:Y:S04]  /*d3640*/  LDL.LU R103, [R1+0x704] ;  /* 0x0007040001677983 */ /* 0x000f280000300800 */
[----:B-----5:R-:W5:Y:S04]  /*d3650*/  LDL.LU R108, [R1+0x738] ;  /* 0x00073800016c7983 */ /* 0x020f680000300800 */
        /* <DEDUP_REMOVED lines=15> */
[----:B------:R-:W-:Y:S01]  /*d3750*/  IMAD.MOV.U32 R114, RZ, RZ, R72 ;  /* 0x000000ffff727224 */ /* 0x000fe200078e0048 */
[----:B------:R-:W-:Y:S01]  /*d3760*/  MOV R115, R73 ;  /* 0x0000004900737202 */ /* 0x000fe20000000f00 */
[----:B------:R-:W-:Y:S01]  /*d3770*/  IMAD.MOV.U32 R112, RZ, RZ, R68 ;  /* 0x000000ffff707224 */ /* 0x000fe200078e0044 */
[----:B------:R-:W-:Y:S01]  /*d3780*/  MOV R113, R69 ;  /* 0x0000004500717202 */ /* 0x000fe20000000f00 */
[----:B------:R-:W-:Y:S01]  /*d3790*/  IMAD.MOV.U32 R72, RZ, RZ, R70 ;  /* 0x000000ffff487224 */ /* 0x000fe200078e0046 */
[----:B------:R-:W-:-:S03]  /*d37a0*/  MOV R73, R71 ;  /* 0x0000004700497202 */ /* 0x000fc60000000f00 */
[----:B------:R-:W-:Y:S04]  /*d37b0*/  STS.128 [R0+0x600], R112 ;  /* 0x0006007000007388 */ /* 0x000fe80000000c00 */
[----:B------:R-:W-:Y:S04]  /*d37c0*/  STS.128 [R0+0x680], R72 ;  /* 0x0006804800007388 */ /* 0x000fe80000000c00 */
[----:B---3--:R-:W-:Y:S04]  /*d37d0*/  STS.128 [R0+0x280], R104 ;  /* 0x0002806800007388 */ /* 0x008fe80000000c00 */
[----:B----4-:R-:W-:Y:S04]  /*d37e0*/  STS.128 [R0+0x400], R100 ;  /* 0x0004006400007388 */ /* 0x010fe80000000c00 */
[----:B-----5:R-:W-:Y:S04]  /*d37f0*/  STS.128 [R0+0x480], R108 ;  /* 0x0004806c00007388 */ /* 0x020fe80000000c00 */
[----:B------:R-:W-:Y:S06]  /*d3800*/  BAR.SYNC.DEFER_BLOCKING 0x0 ;  /* 0x0000000000007b1d */ /* 0x000fec0000010000 */
[----:B------:R-:W3:Y:S04]  /*d3810*/  LDS.128 R68, [R2] ;  /* 0x0000000002447984 */ /* 0x000ee80000000c00 */
[----:B------:R-:W-:Y:S04]  /*d3820*/  LDS.128 R72, [R2+0x800] ;  /* 0x0008000002487984 */ /* 0x000fe80000000c00 */
[----:B------:R-:W4:Y:S04]  /*d3830*/  LDS.128 R100, [R208] ;  /* 0x00000000d0647984 */ /* 0x000f280000000c00 */
[----:B------:R-:W-:Y:S04]  /*d3840*/  LDS.128 R104, [R208+0x800] ;  /* 0x00080000d0687984 */ /* 0x000fe80000000c00 */
[----:B------:R-:W5:Y:S04]  /*d3850*/  LDS.128 R108, [R3] ;  /* 0x00000000036c7984 */ /* 0x000f680000000c00 */
[----:B------:R-:W-:Y:S04]  /*d3860*/  LDS.128 R112, [R3+0x800] ;  /* 0x0008000003707984 */ /* 0x000fe80000000c00 */
[----:B------:R-:W1:Y:S04]  /*d3870*/  LDS.128 R116, [R252] ;  /* 0x00000000fc747984 */ /* 0x000e680000000c00 */
[----:B------:R-:W1:Y:S04]  /*d3880*/  LDS.128 R120, [R252+0x800] ;  /* 0x00080000fc787984 */ /* 0x000e680000000c00 */
[----:B------:R-:W-:Y:S06]  /*d3890*/  BAR.SYNC.DEFER_BLOCKING 0x0 ;  /* 0x0000000000007b1d */ /* 0x000fec0000010000 */
[----:B--2---:R2:W-:Y:S04]  /*d38a0*/  STS.128 [R0+0x80], R128 ;  /* 0x0000808000007388 */ /* 0x0045e80000000c00 */
[----:B------:R1:W-:Y:S04]  /*d38b0*/  STS.128 [R0], R124 ;  /* 0x0000007c00007388 */ /* 0x0003e80000000c00 */
[----:B------:R1:W-:Y:S04]  /*d38c0*/  STS.128 [R0+0x200], R132 ;  /* 0x0002008400007388 */ /* 0x0003e80000000c00 */
[----:B--2---:R-:W2:Y:S04]  /*d38d0*/  LDL.LU R128, [R1+0x1738] ;  /* 0x0017380001807983 */ /* 0x004ea80000300800 */
[----:B------:R-:W2:Y:S04]  /*d38e0*/  LDL.LU R129, [R1+0x173c] ;  /* 0x00173c0001817983 */ /* 0x000ea80000300800 */
[----:B------:R-:W2:Y:S04]  /*d38f0*/  LDL.LU R130, [R1+0x1728] ;  /* 0x0017280001827983 */ /* 0x000ea80000300800 */
[----:B------:R-:W2:Y:S04]  /*d3900*/  LDL.LU R131, [R1+0x172c] ;  /* 0x00172c0001837983 */ /* 0x000ea80000300800 */
        /* <DEDUP_REMOVED lines=46> */
[----:B--2---:R-:W2:Y:S04]  /*d3bf0*/  LDL.LU R160, [R1+0x1318] ;  /* 0x0013180001a07983 */ /* 0x004ea80000300800 */
[----:B------:R-:W2:Y:S04]  /*d3c00*/  LDL.LU R161, [R1+0x131c] ;  /* 0x00131c0001a17983 */ /* 0x000ea80000300800 */
[----:B------:R-:W2:Y:S04]  /*d3c10*/  LDL.LU R162, [R1+0x1308] ;  /* 0x0013080001a27983 */ /* 0x000ea80000300800 */
[----:B------:R-:W2:Y:S04]  /*d3c20*/  LDL.LU R163, [R1+0x130c] ;  /* 0x00130c0001a37983 */ /* 0x000ea80000300800 */
        /* <DEDUP_REMOVED lines=51> */
[----:B------:R3:W-:Y:S04]  /*d3f60*/  STS.128 [R0], R188 ;  /* 0x000000bc00007388 */ /* 0x0007e80000000c00 */
[----:B---3--:R-:W3:Y:S04]  /*d3f70*/  LDL.LU R188, [R1+0x1008] ;  /* 0x0010080001bc7983 */ /* 0x008ee80000300800 */
[----:B------:R-:W3:Y:S04]  /*d3f80*/  LDL.LU R189, [R1+0x100c] ;  /* 0x00100c0001bd7983 */ /* 0x000ee80000300800 */
[----:B------:R-:W3:Y:S04]  /*d3f90*/  LDL.LU R190, [R1+0xff8] ;  /* 0x000ff80001be7983 */ /* 0x000ee80000300800 */
[----:B------:R-:W3:Y:S04]  /*d3fa0*/  LDL.LU R191, [R1+0xffc] ;  /* 0x000ffc0001bf7983 */ /* 0x000ee80000300800 */
[----:B------:R4:W-:Y:S04]  /*d3fb0*/  STS.128 [R0+0x80], R192 ;  /* 0x000080c000007388 */ /* 0x0009e80000000c00 */
[----:B----4-:R-:W4:Y:S04]  /*d3fc0*/  LDL.LU R192, [R1+0xae0] ;  /* 0x000ae00001c07983 */ /* 0x010f280000300800 */
[----:B------:R-:W4:Y:S04]  /*d3fd0*/  LDL.LU R193, [R1+0xae4] ;  /* 0x000ae40001c17983 */ /* 0x000f280000300800 */
[----:B------:R-:W4:Y:S04]  /*d3fe0*/  LDL.LU R194, [R1+0xad0] ;  /* 0x000ad00001c27983 */ /* 0x000f280000300800 */
[----:B------:R-:W4:Y:S04]  /*d3ff0*/  LDL.LU R195, [R1+0xad4] ;  /* 0x000ad40001c37983 */ /* 0x000f280000300800 */
[----:B------:R5:W-:Y:S04]  /*d4000*/  STS.128 [R0+0x200], R196 ;  /* 0x000200c400007388 */ /* 0x000be80000000c00 */
[----:B-----5:R-:W5:Y:S04]  /*d4010*/  LDL.LU R196, [R1+0xae8] ;  /* 0x000ae80001c47983 */ /* 0x020f680000300800 */
[----:B------:R-:W5:Y:S04]  /*d4020*/  LDL.LU R197, [R1+0xaec] ;  /* 0x000aec0001c57983 */ /* 0x000f680000300800 */
[----:B------:R-:W5:Y:S04]  /*d4030*/  LDL.LU R198, [R1+0xad8] ;  /* 0x000ad80001c67983 */ /* 0x000f680000300800 */
[----:B------:R-:W5:Y:S04]  /*d4040*/  LDL.LU R199, [R1+0xadc] ;  /* 0x000adc0001c77983 */ /* 0x000f680000300800 */
[----:B---3--:R3:W-:Y:S04]  /*d4050*/  STS.128 [R0+0x480], R188 ;  /* 0x000480bc00007388 */ /* 0x0087e80000000c00 */
[----:B---3--:R-:W3:Y:S04]  /*d4060*/  LDL.LU R188, [R1+0xe60] ;  /* 0x000e600001bc7983 */ /* 0x008ee80000300800 */
[----:B------:R-:W3:Y:S04]  /*d4070*/  LDL.LU R189, [R1+0xe64] ;  /* 0x000e640001bd7983 */ /* 0x000ee80000300800 */
[----:B------:R-:W3:Y:S04]  /*d4080*/  LDL.LU R190, [R1+0xd00] ;  /* 0x000d000001be7983 */ /* 0x000ee80000300800 */
[----:B------:R-:W3:Y:S04]  /*d4090*/  LDL.LU R191, [R1+0xd04] ;  /* 0x000d040001bf7983 */ /* 0x000ee80000300800 */
[----:B----4-:R4:W-:Y:S04]  /*d40a0*/  STS.128 [R0+0x600], R192 ;  /* 0x000600c000007388 */ /* 0x0109e80000000c00 */
[----:B----4-:R-:W4:Y:S04]  /*d40b0*/  LDL.LU R192, [R1+0xe68] ;  /* 0x000e680001c07983 */ /* 0x010f280000300800 */
[----:B------:R-:W4:Y:S04]  /*d40c0*/  LDL.LU R193, [R1+0xe6c] ;  /* 0x000e6c0001c17983 */ /* 0x000f280000300800 */
[----:B------:R-:W4:Y:S04]  /*d40d0*/  LDL.LU R194, [R1+0xd08] ;  /* 0x000d080001c27983 */ /* 0x000f280000300800 */
[----:B------:R-:W4:Y:S04]  /*d40e0*/  LDL.LU R195, [R1+0xd0c] ;  /* 0x000d0c0001c37983 */ /* 0x000f280000300800 */
[----:B------:R-:W-:Y:S04]  /*d40f0*/  STS.128 [R0+0x280], R204 ;  /* 0x000280cc00007388 */ /* 0x000fe80000000c00 */
[----:B------:R-:W-:Y:S04]  /*d4100*/  STS.128 [R0+0x400], R200 ;  /* 0x000400c800007388 */ /* 0x000fe80000000c00 */
[----:B-----5:R-:W-:Y:S04]  /*d4110*/  STS.128 [R0+0x680], R196 ;  /* 0x000680c400007388 */ /* 0x020fe80000000c00 */
[----:B------:R-:W-:Y:S06]  /*d4120*/  BAR.SYNC.DEFER_BLOCKING 0x0 ;  /* 0x0000000000007b1d */ /* 0x000fec0000010000 */
[----:B------:R-:W-:Y:S04]  /*d4130*/  LDS.128 R204, [R208] ;  /* 0x00000000d0cc7984 */ /* 0x000fe80000000c00 */
[----:B------:R-:W5:Y:S04]  /*d4140*/  LDS.128 R196, [R2] ;  /* 0x0000000002c47984 */ /* 0x000f680000000c00 */
[----:B------:R-:W-:Y:S04]  /*d4150*/  LDS.128 R200, [R2+0x800] ;  /* 0x0008000002c87984 */ /* 0x000fe80000000c00 */
[----:B------:R-:W-:Y:S04]  /*d4160*/  LDS.128 R208, [R208+0x800] ;  /* 0x00080000d0d07984 */ /* 0x000fe80000000c00 */
[----:B------:R-:W-:Y:S04]  /*d4170*/  LDS.128 R212, [R3] ;  /* 0x0000000003d47984 */ /* 0x000fe80000000c00 */
[----:B------:R-:W-:Y:S04]  /*d4180*/  LDS.128 R216, [R3+0x800] ;  /* 0x0008000003d87984 */ /* 0x000fe80000000c00 */
[----:B------:R-:W-:Y:S04]  /*d4190*/  LDS.128 R220, [R252] ;  /* 0x00000000fcdc7984 */ /* 0x000fe80000000c00 */
[----:B------:R-:W-:Y:S04]  /*d41a0*/  LDS.128 R224, [R252+0x800] ;  /* 0x00080000fce07984 */ /* 0x000fe80000000c00 */
[----:B------:R-:W-:Y:S06]  /*d41b0*/  BAR.SYNC.DEFER_BLOCKING 0x0 ;  /* 0x0000000000007b1d */ /* 0x000fec0000010000 */
[----:B---3--:R3:W-:Y:S04]  /*d41c0*/  STS.128 [R0], R188 ;  /* 0x000000bc00007388 */ /* 0x0087e80000000c00 */
[----:B---3--:R-:W3:Y:S04]  /*d41d0*/  LDL.LU R188, [R1+0xd70] ;  /* 0x000d700001bc7983 */ /* 0x008ee80000300800 */
[----:B------:R-:W3:Y:S04]  /*d41e0*/  LDL.LU R189, [R1+0xd74] ;  /* 0x000d740001bd7983 */ /* 0x000ee80000300800 */
[----:B------:R-:W3:Y:S04]  /*d41f0*/  LDL.LU R190, [R1+0xb90] ;  /* 0x000b900001be7983 */ /* 0x000ee80000300800 */
[----:B------:R-:W3:Y:S04]  /*d4200*/  LDL.LU R191, [R1+0xb94] ;  /* 0x000b940001bf7983 */ /* 0x000ee80000300800 */
[----:B------:R-:W2:Y:S04]  /*d4210*/  LDL.LU R232, [R1+0xd78] ;  /* 0x000d780001e87983 */ /* 0x000ea80000300800 */
[----:B------:R-:W2:Y:S04]  /*d4220*/  LDL.LU R233, [R1+0xd7c] ;  /* 0x000d7c0001e97983 */ /* 0x000ea80000300800 */
[----:B------:R-:W2:Y:S04]  /*d4230*/  LDL.LU R234, [R1+0xb98] ;  /* 0x000b980001ea7983 */ /* 0x000ea80000300800 */
[----:B------:R-:W2:Y:S04]  /*d4240*/  LDL.LU R235, [R1+0xb9c] ;  /* 0x000b9c0001eb7983 */ /* 0x000ea80000300800 */
[----:B----4-:R4:W-:Y:S04]  /*d4250*/  STS.128 [R0+0x80], R192 ;  /* 0x000080c000007388 */ /* 0x0109e80000000c00 */
[----:B----4-:R-:W4:Y:S04]  /*d4260*/  LDL.LU R192, [R1+0x6f0] ;  /* 0x0006f00001c07983 */ /* 0x010f280000300800 */
[----:B------:R-:W4:Y:S04]  /*d4270*/  LDL.LU R193, [R1+0x6f4] ;  /* 0x0006f40001c17983 */ /* 0x000f280000300800 */
[----:B------:R-:W4:Y:S04]  /*d4280*/  LDL.LU R194, [R1+0x6b0] ;  /* 0x0006b00001c27983 */ /* 0x000f280000300800 */
[----:B------:R-:W4:Y:S04]  /*d4290*/  LDL.LU R195, [R1+0x6b4] ;  /* 0x0006b40001c37983 */ /* 0x000f280000300800 */
[----:B------:R-:W4:Y:S04]  /*d42a0*/  LDL.LU R236, [R1+0x6f8] ;  /* 0x0006f80001ec7983 */ /* 0x000f280000300800 */
[----:B------:R-:W4:Y:S04]  /*d42b0*/  LDL.LU R237, [R1+0x6fc] ;  /* 0x0006fc0001ed7983 */ /* 0x000f280000300800 */
[----:B------:R-:W4:Y:S04]  /*d42c0*/  LDL.LU R238, [R1+0x6b8] ;  /* 0x0006b80001ee7983 */ /* 0x000f280000300800 */
[----:B------:R-:W5:Y:S01]  /*d42d0*/  LDL.LU R239, [R1+0x6bc] ;  /* 0x0006bc0001ef7983 */ /* 0x000f620000300800 */
[----:B------:R-:W-:Y:S01]  /*d42e0*/  IMAD.MOV.U32 R240, RZ, RZ, R76 ;  /* 0x000000fffff07224 */ /* 0x000fe200078e004c */
[----:B------:R-:W-:Y:S01]  /*d42f0*/  MOV R241, R77 ;  /* 0x0000004d00f17202 */ /* 0x000fe20000000f00 */
[----:B------:R-:W-:Y:S01]  /*d4300*/  IMAD.MOV.U32 R242, RZ, RZ, R84 ;  /* 0x000000fffff27224 */ /* 0x000fe200078e0054 */
[----:B------:R-:W-:-:S05]  /*d4310*/  MOV R243, R85 ;  /* 0x0000005500f37202 */ /* 0x000fca0000000f00 */
[----:B------:R-:W-:Y:S04]  /*d4320*/  STS.128 [R0+0x600], R240 ;  /* 0x000600f000007388 */ /* 0x000fe80000000c00 */
[----:B---3--:R3:W-:Y:S04]  /*d4330*/  STS.128 [R0+0x200], R188 ;  /* 0x000200bc00007388 */ /* 0x0087e80000000c00 */
[----:B---3--:R-:W3:Y:S04]  /*d4340*/  LDL.LU R190, [R1+0x1794] ;  /* 0x0017940001be7983 */ /* 0x008ee80000300800 */
[----:B------:R-:W3:Y:S04]  /*d4350*/  LDL.LU R189, [R1+0x110] ;  /* 0x0001100001bd7983 */ /* 0x000ee80000300800 */
[----:B------:R-:W3:Y:S04]  /*d4360*/  LDL.LU R191, [R1+0xb0] ;  /* 0x0000b00001bf7983 */ /* 0x000ee80000300800 */
[----:B--2---:R2:W-:Y:S04]  /*d4370*/  STS.128 [R0+0x280], R232 ;  /* 0x000280e800007388 */ /* 0x0045e80000000c00 */
[----:B--2---:R-:W2:Y:S04]  /*d4380*/  LDL.LU R232, [R1+0x1790] ;  /* 0x0017900001e87983 */ /* 0x004ea80000300800 */
[----:B------:R-:W3:Y:S04]  /*d4390*/  LDL.LU R233, [R1+0x1798] ;  /* 0x0017980001e97983 */ /* 0x000ee80000300800 */
[----:B------:R-:W3:Y:S04]  /*d43a0*/  LDL.LU R234, [R1+0x17a0] ;  /* 0x0017a00001ea7983 */ /* 0x000ee80000300800 */
[----:B------:R-:W3:Y:S04]  /*d43b0*/  LDL.LU R235, [R1+0x179c] ;  /* 0x00179c0001eb7983 */ /* 0x000ee80000300800 */
[----:B----4-:R-:W-:Y:S04]  /*d43c0*/  STS.128 [R0+0x400], R192 ;  /* 0x000400c000007388 */ /* 0x010fe80000000c00 */
[----:B-----5:R4:W-:Y:S04]  /*d43d0*/  STS.128 [R0+0x480], R236 ;  /* 0x000480ec00007388 */ /* 0x0209e80000000c00 */
[----:B----4-:R-:W4:Y:S04]  /*d43e0*/  LDL.LU R238, [R1+0x40] ;  /* 0x0000400001ee7983 */ /* 0x010f280000300800 */
[----:B------:R-:W5:Y:S04]  /*d43f0*/  LDL.LU R192, [R1+0x3178] ;  /* 0x0031780001c07983 */ /* 0x000f680000300800 */
[----:B------:R-:W4:Y:S04]  /*d4400*/  LDL.LU R193, [R1+0x20] ;  /* 0x0000200001c17983 */ /* 0x000f280000300800 */
[----:B------:R-:W4:Y:S04]  /*d4410*/  LDL.LU R242, [R1+0x114] ;  /* 0x0001140001f27983 */ /* 0x000f280000300800 */
[----:B------:R-:W4:Y:S04]  /*d4420*/  LDL.LU R194, [R1+0xb4] ;  /* 0x0000b40001c27983 */ /* 0x000f280000300800 */
[----:B------:R-:W4:Y:S04]  /*d4430*/  LDL.LU R195, [R1+0x44] ;  /* 0x0000440001c37983 */ /* 0x000f280000300800 */
[----:B------:R-:W5:Y:S04]  /*d4440*/  LDL.LU R239, [R1+0x24] ;  /* 0x0000240001ef7983 */ /* 0x000f680000300800 */
[----:B------:R-:W5:Y:S04]  /*d4450*/  LDL.LU R241, [R1+0x140] ;  /* 0x0001400001f17983 */ /* 0x000f680000300800 */
[----:B------:R-:W5:Y:S01]  /*d4460*/  LDL.LU R237, [R1+0xe0] ;  /* 0x0000e00001ed7983 */ /* 0x000f620000300800 */
[----:B------:R-:W-:Y:S01]  /*d4470*/  IMAD.MOV.U32 R84, RZ, RZ, R78 ;  /* 0x000000ffff547224 */ /* 0x000fe200078e004e */
[----:B------:R-:W-:Y:S01]  /*d4480*/  MOV R85, R79 ;  /* 0x0000004f00557202 */ /* 0x000fe20000000f00 */
[----:B------:R-:W-:Y:S01]  /*d4490*/  IMAD.MOV.U32 R188, RZ, RZ, c[0x0][0x194] ;  /* 0x00006500ffbc7624 */ /* 0x000fe200078e00ff */
[----:B------:R-:W5:Y:S04]  /*d44a0*/  LDL.LU R243, [R1+0x70] ;  /* 0x0000700001f37983 */ /* 0x000f680000300800 */
[----:B------:R1:W-:Y:S04]  /*d44b0*/  STS.128 [R0+0x680], R84 ;  /* 0x0006805400007388 */ /* 0x0003e80000000c00 */
[----:B------:R-:W5:Y:S04]  /*d44c0*/  LDL.LU R236, [R1+0x30] ;  /* 0x0000300001ec7983 */ /* 0x000f680000300800 */
[----:B------:R-:W-:Y:S01]  /*d44d0*/  BAR.SYNC.DEFER_BLOCKING 0x0 ;  /* 0x0000000000007b1d */ /* 0x000fe20000010000 */
[C---:B--2---:R-:W-:Y:S01]  /*d44e0*/  IMAD R77, R232.reuse, c[0x0][0x194], RZ ;  /* 0x00006500e84d7a24 */ /* 0x044fe200078e02ff */
[----:B------:R-:W-:-:S04]  /*d44f0*/  ISETP.GE.AND P4, PT, R232, c[0x0][0x178], PT ;  /* 0x00005e00e8007a0c */ /* 0x000fc80003f86270 */
[C---:B------:R-:W-:Y:S02]  /*d4500*/  LEA R76, P2, R77.reuse, c[0x0][0x170], 0x2 ;  /* 0x00005c004d4c7a11 */ /* 0x040fe400078410ff */
[----:B---3--:R-:W-:Y:S02]  /*d4510*/  ISETP.LT.AND P4, PT, R190, c[0x0][0x17c], !P4 ;  /* 0x00005f00be007a0c */ /* 0x008fe40006781270 */
[----:B------:R-:W-:Y:S02]  /*d4520*/  LEA R3, R188, R77, 0x7 ;  /* 0x0000004dbc037211 */ /* 0x000fe400078e38ff */
[----:B------:R-:W-:Y:S02]  /*d4530*/  LEA.HI.X.SX32 R77, R77, c[0x0][0x174], 0x2, P2 ;  /* 0x00005d004d4d7a11 */ /* 0x000fe400010f16ff */
[C---:B------:R-:W-:Y:S01]  /*d4540*/  ISETP.GE.AND P2, PT, R190.reuse, c[0x0][0x17c], PT ;  /* 0x00005f00be007a0c */ /* 0x040fe20003f46270 */
[----:B------:R-:W-:Y:S01]  /*d4550*/  IMAD R190, R190, c[0x0][0x198], RZ ;  /* 0x00006600bebe7a24 */ /* 0x000fe200078e02ff */
[----:B-1----:R-:W-:Y:S01]  /*d4560*/  LEA R86, P5, R3, c[0x0][0x170], 0x2 ;  /* 0x00005c0003567a11 */ /* 0x002fe200078a10ff */
[----:B------:R-:W-:Y:S01]  /*d4570*/  IMAD R0, R188, 0x80, R3 ;  /* 0x00000080bc007824 */ /* 0x000fe200078e0203 */
[----:B------:R-:W-:Y:S01]  /*d4580*/  ISETP.LT.AND P3, PT, R233, c[0x0][0x178], !P2 ;  /* 0x00005e00e9007a0c */ /* 0x000fe20005761270 */
[----:B------:R-:W-:Y:S01]  /*d4590*/  IMAD.WIDE R78, R190, 0x4, R76 ;  /* 0x00000004be4e7825 */ /* 0x000fe200078e024c */
[----:B------:R-:W-:-:S02]  /*d45a0*/  LEA.HI.X.SX32 R87, R3, c[0x0][0x174], 0x2, P5 ;  /* 0x00005d0003577a11 */ /* 0x000fc400028f16ff */
[----:B------:R-:W-:Y:S02]  /*d45b0*/  LEA R3, R188, R0, 0x7 ;  /* 0x00000000bc037211 */ /* 0x000fe400078e38ff */
[----:B------:R1:W-:Y:S01]  /*d45c0*/  @P4 STG.E [R78.64], R189 ;  /* 0x000000bd4e004986 */ /* 0x0003e2000c101904 */
[----:B------:R-:W-:Y:S02]  /*d45d0*/  LEA R84, P5, R0, c[0x0][0x170], 0x2 ;  /* 0x00005c0000547a11 */ /* 0x000fe400078a10ff */
[----:B------:R-:W-:Y:S02]  /*d45e0*/  ISETP.LT.AND P4, PT, R234, c[0x0][0x178], !P2 ;  /* 0x00005e00ea007a0c */ /* 0x000fe40005781270 */
[----:B------:R-:W-:Y:S02]  /*d45f0*/  ISETP.LT.AND P2, PT, R235, c[0x0][0x178], !P2 ;  /* 0x00005e00eb007a0c */ /* 0x000fe40005741270 */
[----:B------:R-:W-:Y:S02]  /*d4600*/  LEA.HI.X.SX32 R85, R0, c[0x0][0x174], 0x2, P5 ;  /* 0x00005d0000557a11 */ /* 0x000fe400028f16ff */
[----:B-1----:R-:W-:Y:S01]  /*d4610*/  LEA R78, P6, R3, c[0x0][0x170], 0x2 ;  /* 0x00005c00034e7a11 */ /* 0x002fe200078c10ff */
[----:B------:R-:W-:-:S03]  /*d4620*/  IMAD.WIDE R188, R190, 0x4, R86 ;  /* 0x00000004bebc7825 */ /* 0x000fc600078e0256 */
[----:B------:R-:W-:Y:S02]  /*d4630*/  LEA.HI.X.SX32 R79, R3, c[0x0][0x174], 0x2, P6 ;  /* 0x00005d00034f7a11 */ /* 0x000fe400030f16ff */
[----:B------:R1:W-:Y:S01]  /*d4640*/  @P3 STG.E [R188.64], R191 ;  /* 0x000000bfbc003986 */ /* 0x0003e2000c101904 */
[----:B------:R-:W-:Y:S02]  /*d4650*/  ISETP.LT.AND P3, PT, R232, c[0x0][0x178], !P0 ;  /* 0x00005e00e8007a0c */ /* 0x000fe40004761270 */
[----:B------:R-:W-:Y:S02]  /*d4660*/  IADD3 R3, R190, c[0x0][0x198], RZ ;  /* 0x00006600be037a10 */ /* 0x000fe40007ffe0ff */
[----:B------:R-:W-:Y:S02]  /*d4670*/  ISETP.LT.AND P5, PT, R233, c[0x0][0x178], !P0 ;  /* 0x00005e00e9007a0c */ /* 0x000fe400047a1270 */
[----:B------:R-:W-:Y:S01]  /*d4680*/  ISETP.LT.AND P6, PT, R234, c[0x0][0x178], !P0 ;  /* 0x00005e00ea007a0c */ /* 0x000fe200047c1270 */
[----:B-1----:R-:W-:-:S04]  /*d4690*/  IMAD.WIDE R188, R190, 0x4, R84 ;  /* 0x00000004bebc7825 */ /* 0x002fc800078e0254 */
[----:B------:R-:W-:Y:S01]  /*d46a0*/  IMAD.WIDE R190, R190, 0x4, R78 ;  /* 0x00000004bebe7825 */ /* 0x000fe200078e024e */
[----:B----4-:R1:W-:Y:S01]  /*d46b0*/  @P4 STG.E [R188.64], R238 ;  /* 0x000000eebc004986 */ /* 0x0103e2000c101904 */
[----:B-----5:R-:W-:-:S03]  /*d46c0*/  ISETP.GE.AND P4, PT, R192, c[0x0][0x17c], PT ;  /* 0x00005f00c0007a0c */ /* 0x020fc60003f86270 */
[----:B------:R2:W-:Y:S01]  /*d46d0*/  @P2 STG.E [R190.64], R193 ;  /* 0x000000c1be002986 */ /* 0x0005e2000c101904 */
[----:B------:R-:W-:Y:S02]  /*d46e0*/  ISETP.LT.AND P0, PT, R235, c[0x0][0x178], !P0 ;  /* 0x00005e00eb007a0c */ /* 0x000fe40004701270 */
[----:B------:R-:W-:Y:S02]  /*d46f0*/  ISETP.LT.AND P2, PT, R232, c[0x0][0x178], !P1 ;  /* 0x00005e00e8007a0c */ /* 0x000fe40004f41270 */
[C---:B------:R-:W-:Y:S01]  /*d4700*/  IADD3 R0, R3.reuse, c[0x0][0x198], RZ ;  /* 0x0000660003007a10 */ /* 0x040fe20007ffe0ff */
[----:B-1----:R-:W3:Y:S01]  /*d4710*/  LDL.LU R238, [R1+0x144] ;  /* 0x0001440001ee7983 */ /* 0x002ee20000300800 */
[----:B--2---:R-:W-:-:S03]  /*d4720*/  IMAD.WIDE R192, R3, 0x4, R76 ;  /* 0x0000000403c07825 */ /* 0x004fc600078e024c */
[----:B------:R-:W2:Y:S01]  /*d4730*/  LDL.LU R240, [R1+0x317c] ;  /* 0x00317c0001f07983 */ /* 0x000ea20000300800 */
[----:B------:R-:W-:-:S03]  /*d4740*/  IMAD.WIDE R188, R3, 0x4, R86 ;  /* 0x0000000403bc7825 */ /* 0x000fc600078e0256 */
[----:B------:R1:W-:Y:S01]  /*d4750*/  @P3 STG.E [R192.64], R242 ;  /* 0x000000f2c0003986 */ /* 0x0003e2000c101904 */
[----:B------:R-:W-:Y:S01]  /*d4760*/  ISETP.LT.AND P3, PT, R233, c[0x0][0x178], !P1 ;  /* 0x00005e00e9007a0c */ /* 0x000fe20004f61270 */
[----:B------:R-:W-:Y:S02]  /*d4770*/  IMAD.WIDE R190, R3, 0x4, R84 ;  /* 0x0000000403be7825 */ /* 0x000fe400078e0254 */
[----:B------:R4:W-:Y:S04]  /*d4780*/  @P5 STG.E [R188.64], R194 ;  /* 0x000000c2bc005986 */ /* 0x0009e8000c101904 */
[----:B------:R5:W-:Y:S01]  /*d4790*/  @P6 STG.E [R190.64], R195 ;  /* 0x000000c3be006986 */ /* 0x000be2000c101904 */
[----:B-1----:R-:W-:-:S04]  /*d47a0*/  IMAD.WIDE R192, R0, 0x4, R76 ;  /* 0x0000000400c07825 */ /* 0x002fc800078e024c */
[----:B----4-:R-:W-:Y:S01]  /*d47b0*/  IMAD.WIDE R188, R0, 0x4, R86 ;  /* 0x0000000400bc7825 */ /* 0x010fe200078e0256 */
[----:B------:R-:W4:Y:S03]  /*d47c0*/  LDL.LU R194, [R1+0xe4] ;  /* 0x0000e40001c27983 */ /* 0x000f260000300800 */
[----:B-----5:R-:W-:Y:S01]  /*d47d0*/  IMAD.WIDE R190, R3, 0x4, R78 ;  /* 0x0000000403be7825 */ /* 0x020fe200078e024e */
[----:B------:R-:W5:Y:S04]  /*d47e0*/  LDL.LU R195, [R1+0x74] ;  /* 0x0000740001c37983 */ /* 0x000f680000300800 */
[----:B------:R1:W-:Y:S04]  /*d47f0*/  @P0 STG.E [R190.64], R239 ;  /* 0x000000efbe000986 */ /* 0x0003e8000c101904 */
[----:B------:R-:W-:Y:S04]  /*d4800*/  @P2 STG.E [R192.64], R241 ;  /* 0x000000f1c0002986 */ /* 0x000fe8000c101904 */
[----:B------:R1:W-:Y:S04]  /*d4810*/  @P3 STG.E [R188.64], R237 ;  /* 0x000000edbc003986 */ /* 0x0003e8000c101904 */
[----:B-1----:R-:W5:Y:S04]  /*d4820*/  LDL.LU R239, [R1+0x34] ;  /* 0x0000340001ef7983 */ /* 0x002f680000300800 */
[----:B------:R-:W5:Y:S04]  /*d4830*/  LDL.LU R242, [R1+0x130] ;  /* 0x0001300001f27983 */ /* 0x000f680000300800 */
[----:B------:R-:W5:Y:S01]  /*d4840*/  LDL.LU R237, [R1+0x3180] ;  /* 0x0031800001ed7983 */ /* 0x000f620000300800 */
[----:B------:R-:W-:-:S02]  /*d4850*/  ISETP.LT.AND P5, PT, R235, c[0x0][0x178], !P1 ;  /* 0x00005e00eb007a0c */ /* 0x000fc40004fa1270 */
[----:B------:R-:W-:Y:S01]  /*d4860*/  ISETP.LT.AND P1, PT, R234, c[0x0][0x178], !P1 ;  /* 0x00005e00ea007a0c */ /* 0x000fe20004f21270 */
[----:B------:R-:W-:-:S04]  /*d4870*/  IMAD.WIDE R188, R0, 0x4, R84 ;  /* 0x0000000400bc7825 */ /* 0x000fc800078e0254 */
[----:B------:R-:W-:-:S08]  /*d4880*/  IMAD.WIDE R190, R0, 0x4, R78 ;  /* 0x0000000400be7825 */ /* 0x000fd000078e024e */
[----:B------:R-:W-:Y:S04]  /*d4890*/  @P1 STG.E [R188.64], R243 ;  /* 0x000000f3bc001986 */ /* 0x000fe8000c101904 */
[----:B------:R1:W-:Y:S01]  /*d48a0*/  @P5 STG.E [R190.64], R236 ;  /* 0x000000ecbe005986 */ /* 0x0003e2000c101904 */
[----:B------:R-:W-:-:S03]  /*d48b0*/  ISETP.LT.AND P6, PT, R232, c[0x0][0x178], !P4 ;  /* 0x00005e00e8007a0c */ /* 0x000fc600067c1270 */
[----:B-1----:R-:W5:Y:S01]  /*d48c0*/  LDL.LU R236, [R1+0x3184] ;  /* 0x0031840001ec7983 */ /* 0x002f620000300800 */
[----:B------:R-:W-:Y:S02]  /*d48d0*/  IADD3 R3, R0, c[0x0][0x198], RZ ;  /* 0x0000660000037a10 */ /* 0x000fe40007ffe0ff */
[----:B------:R-:W-:Y:S02]  /*d48e0*/  ISETP.LT.AND P0, PT, R233, c[0x0][0x178], !P4 ;  /* 0x00005e00e9007a0c */ /* 0x000fe40006701270 */
[----:B------:R-:W-:Y:S01]  /*d48f0*/  ISETP.LT.AND P3, PT, R234, c[0x0][0x178], !P4 ;  /* 0x00005e00ea007a0c */ /* 0x000fe20006761270 */
[----:B------:R-:W-:-:S04]  /*d4900*/  IMAD.WIDE R192, R3, 0x4, R76 ;  /* 0x0000000403c07825 */ /* 0x000fc800078e024c */
[----:B------:R-:W-:-:S04]  /*d4910*/  IMAD.WIDE R188, R3, 0x4, R86 ;  /* 0x0000000403bc7825 */ /* 0x000fc800078e0256 */
[C---:B------:R-:W-:Y:S01]  /*d4920*/  IMAD.WIDE R190, R3.reuse, 0x4, R84 ;  /* 0x0000000403be7825 */ /* 0x040fe200078e0254 */
[----:B------:R-:W-:Y:S01]  /*d4930*/  IADD3 R0, R3, c[0x0][0x198], RZ ;  /* 0x0000660003007a10 */ /* 0x000fe20007ffe0ff */
[----:B---3--:R1:W-:Y:S01]  /*d4940*/  @P6 STG.E [R192.64], R238 ;  /* 0x000000eec0006986 */ /* 0x0083e2000c101904 */
[----:B--2---:R-:W-:-:S03]  /*d4950*/  ISETP.GE.AND P2, PT, R240, c[0x0][0x17c], PT ;  /* 0x00005f00f0007a0c */ /* 0x004fc60003f46270 */
[----:B-1----:R-:W2:Y:S04]  /*d4960*/  LDL.LU R238, [R1+0xc0] ;  /* 0x0000c00001ee7983 */ /* 0x002ea80000300800 */
[----:B------:R-:W3:Y:S04]  /*d4970*/  LDL.LU R240, [R1+0x50] ;  /* 0x0000500001f07983 */ /* 0x000ee80000300800 */
[----:B----4-:R1:W-:Y:S04]  /*d4980*/  @P0 STG.E [R188.64], R194 ;  /* 0x000000c2bc000986 */ /* 0x0103e8000c101904 */
[----:B-----5:R4:W-:Y:S01]  /*d4990*/  @P3 STG.E [R190.64], R195 ;  /* 0x000000c3be003986 */ /* 0x0209e2000c101904 */
[----:B-1----:R-:W-:Y:S01]  /*d49a0*/  IMAD.WIDE R188, R3, 0x4, R78 ;  /* 0x0000000403bc7825 */ /* 0x002fe200078e024e */
[----:B------:R-:W-:-:S02]  /*d49b0*/  ISETP.GE.AND P1, PT, R237, c[0x0][0x17c], PT ;  /* 0x00005f00ed007a0c */ /* 0x000fc40003f26270 */
[----:B------:R-:W5:Y:S04]  /*d49c0*/  LDL.LU R237, [R1+0x3188] ;  /* 0x0031880001ed7983 */ /* 0x000f680000300800 */
[----:B------:R-:W2:Y:S04]  /*d49d0*/  LDL.LU R243, [R1+0x1b4] ;  /* 0x0001b40001f37983 */ /* 0x000ea80000300800 */
[----:B------:R-:W2:Y:S04]  /*d49e0*/  LDL.LU R194, [R1+0x134] ;  /* 0x0001340001c27983 */ /* 0x000ea80000300800 */
[----:B----4-:R-:W4:Y:S04]  /*d49f0*/  LDL.LU R195, [R1+0xc4] ;  /* 0x0000c40001c37983 */ /* 0x010f280000300800 */
[----:B------:R-:W2:Y:S01]  /*d4a00*/  LDL.LU R3, [R1+0x1b0] ;  /* 0x0001b00001037983 */ /* 0x000ea20000300800 */
[----:B------:R-:W-:-:S13]  /*d4a10*/  ISETP.LT.AND P4, PT, R235, c[0x0][0x178], !P4 ;  /* 0x00005e00eb007a0c */ /* 0x000fda0006781270 */
[----:B------:R1:W-:Y:S01]  /*d4a20*/  @P4 STG.E [R188.64], R239 ;  /* 0x000000efbc004986 */ /* 0x0003e2000c101904 */
[----:B------:R-:W-:-:S03]  /*d4a30*/  ISETP.GE.AND P0, PT, R236, c[0x0][0x17c], PT ;  /* 0x00005f00ec007a0c */ /* 0x000fc60003f06270 */
[----:B-1----:R-:W3:Y:S04]  /*d4a40*/  LDL.LU R239, [R1+0x54] ;  /* 0x0000540001ef7983 */ /* 0x002ee80000300800 */
[----:B------:R-:W3:Y:S04]  /*d4a50*/  LDL.LU R241, [R1+0x1e0] ;  /* 0x0001e00001f17983 */ /* 0x000ee80000300800 */
[----:B------:R-:W4:Y:S01]  /*d4a60*/  LDL.LU R236, [R1+0x190] ;  /* 0x0001900001ec7983 */ /* 0x000f220000300800 */
[----:B------:R-:W-:Y:S02]  /*d4a70*/  ISETP.LT.AND P5, PT, R232, c[0x0][0x178], !P2 ;  /* 0x00005e00e8007a0c */ /* 0x000fe400057a1270 */
[----:B------:R-:W-:-:S02]  /*d4a80*/  ISETP.LT.AND P6, PT, R233, c[0x0][0x178], !P2 ;  /* 0x00005e00e9007a0c */ /* 0x000fc400057c1270 */
[----:B------:R-:W-:Y:S01]  /*d4a90*/  ISETP.LT.AND P3, PT, R234, c[0x0][0x178], !P2 ;  /* 0x00005e00ea007a0c */ /* 0x000fe20005761270 */
[----:B------:R-:W-:-:S04]  /*d4aa0*/  IMAD.WIDE R190, R0, 0x4, R76 ;  /* 0x0000000400be7825 */ /* 0x000fc800078e024c */
[----:B------:R-:W-:-:S04]  /*d4ab0*/  IMAD.WIDE R192, R0, 0x4, R86 ;  /* 0x0000000400c07825 */ /* 0x000fc800078e0256 */
[----:B------:R-:W-:Y:S01]  /*d4ac0*/  IMAD.WIDE R188, R0, 0x4, R84 ;  /* 0x0000000400bc7825 */ /* 0x000fe200078e0254 */
[----:B------:R-:W-:Y:S02]  /*d4ad0*/  ISETP.LT.AND P2, PT, R235, c[0x0][0x178], !P2 ;  /* 0x00005e00eb007a0c */ /* 0x000fe40005741270 */
[----:B------:R-:W-:Y:S01]  /*d4ae0*/  ISETP.LT.AND P4, PT, R232, c[0x0][0x178], !P1 ;  /* 0x00005e00e8007a0c */ /* 0x000fe20004f81270 */
[----:B--2---:R-:W-:Y:S04]  /*d4af0*/  @P5 STG.E [R190.64], R3 ;  /* 0x00000003be005986 */ /* 0x004fe8000c101904 */
[----:B------:R1:W-:Y:S04]  /*d4b00*/  @P6 STG.E [R192.64], R242 ;  /* 0x000000f2c0006986 */ /* 0x0003e8000c101904 */
[----:B------:R2:W-:Y:S01]  /*d4b10*/  @P3 STG.E [R188.64], R238 ;  /* 0x000000eebc003986 */ /* 0x0005e2000c101904 */
[----:B-----5:R-:W-:-:S03]  /*d4b20*/  ISETP.GE.AND P3, PT, R237, c[0x0][0x17c], PT ;  /* 0x00005f00ed007a0c */ /* 0x020fc60003f66270 */
[----:B-1----:R-:W5:Y:S04]  /*d4b30*/  LDL.LU R242, [R1+0x100] ;  /* 0x0001000001f27983 */ /* 0x002f680000300800 */
[----:B------:R-:W5:Y:S01]  /*d4b40*/  LDL.LU R237, [R1+0xa0] ;  /* 0x0000a00001ed7983 */ /* 0x000f620000300800 */
[C---:B------:R-:W-:Y:S02]  /*d4b50*/  IADD3 R3, R0.reuse, c[0x0][0x198], RZ ;  /* 0x0000660000037a10 */ /* 0x040fe40007ffe0ff */
[----:B------:R-:W-:Y:S01]  /*d4b60*/  ISETP.LT.AND P5, PT, R233, c[0x0][0x178], !P1 ;  /* 0x00005e00e9007a0c */ /* 0x000fe20004fa1270 */
[----:B------:R-:W-:Y:S01]  /*d4b70*/  IMAD.WIDE R190, R0, 0x4, R78 ;  /* 0x0000000400be7825 */ /* 0x000fe200078e024e */
[----:B------:R-:W-:Y:S01]  /*d4b80*/  ISETP.LT.AND P6, PT, R234, c[0x0][0x178], !P1 ;  /* 0x00005e00ea007a0c */ /* 0x000fe20004fc1270 */
[----:B--2---:R-:W2:Y:S02]  /*d4b90*/  LDL.LU R238, [R1+0x1e4] ;  /* 0x0001e40001ee7983 */ /* 0x004ea40000300800 */
[----:B------:R-:W-:Y:S01]  /*d4ba0*/  IMAD.WIDE R192, R3, 0x4, R76 ;  /* 0x0000000403c07825 */ /* 0x000fe200078e024c */
[----:B------:R-:W-:Y:S01]  /*d4bb0*/  ISETP.LT.AND P1, PT, R235, c[0x0][0x178], !P1 ;  /* 0x00005e00eb007a0c */ /* 0x000fe20004f21270 */
[----:B---3--:R1:W-:Y:S01]  /*d4bc0*/  @P2 STG.E [R190.64], R240 ;  /* 0x000000f0be002986 */ /* 0x0083e2000c101904 */
[----:B------:R-:W-:Y:S01]  /*d4bd0*/  ISETP.LT.AND P2, PT, R232, c[0x0][0x178], !P0 ;  /* 0x00005e00e8007a0c */ /* 0x000fe20004741270 */
[----:B------:R-:W-:-:S02]  /*d4be0*/  IMAD.WIDE R188, R3, 0x4, R86 ;  /* 0x0000000403bc7825 */ /* 0x000fc400078e0256 */
[----:B------:R3:W-:Y:S01]  /*d4bf0*/  @P4 STG.E [R192.64], R243 ;  /* 0x000000f3c0004986 */ /* 0x0007e2000c101904 */
[----:B------:R-:W-:Y:S02]  /*d4c00*/  ISETP.LT.AND P4, PT, R233, c[0x0][0x178], !P0 ;  /* 0x00005e00e9007a0c */ /* 0x000fe40004781270 */
[C---:B------:R-:W-:Y:S01]  /*d4c10*/  IADD3 R0, R3.reuse, c[0x0][0x198], RZ ;  /* 0x0000660003007a10 */ /* 0x040fe20007ffe0ff */
[----:B------:R3:W-:Y:S01]  /*d4c20*/  @P5 STG.E [R188.64], R194 ;  /* 0x000000c2bc005986 */ /* 0x0007e2000c101904 */
[----:B-1----:R-:W-:-:S03]  /*d4c30*/  IMAD.WIDE R190, R3, 0x4, R84 ;  /* 0x0000000403be7825 */ /* 0x002fc600078e0254 */
[----:B------:R-:W2:Y:S04]  /*d4c40*/  LDL.LU R240, [R1+0x318c] ;  /* 0x00318c0001f07983 */ /* 0x000ea80000300800 */
[----:B----4-:R1:W-:Y:S01]  /*d4c50*/  @P6 STG.E [R190.64], R195 ;  /* 0x000000c3be006986 */ /* 0x0103e2000c101904 */
[----:B---3--:R-:W-:-:S03]  /*d4c60*/  IMAD.WIDE R192, R0, 0x4, R76 ;  /* 0x0000000400c07825 */ /* 0x008fc600078e024c */
[----:B------:R-:W3:Y:S01]  /*d4c70*/  LDL.LU R194, [R1+0x194] ;  /* 0x0001940001c27983 */ /* 0x000ee20000300800 */
[----:B------:R-:W-:-:S04]  /*d4c80*/  IMAD.WIDE R188, R0, 0x4, R86 ;  /* 0x0000000400bc7825 */ /* 0x000fc800078e0256 */
[----:B-1----:R-:W-:Y:S01]  /*d4c90*/  IMAD.WIDE R190, R3, 0x4, R78 ;  /* 0x0000000403be7825 */ /* 0x002fe200078e024e */
[----:B------:R-:W4:Y:S04]  /*d4ca0*/  LDL.LU R195, [R1+0x104] ;  /* 0x0001040001c37983 */ /* 0x000f280000300800 */
[----:B------:R1:W-:Y:S04]  /*d4cb0*/  @P1 STG.E [R190.64], R239 ;  /* 0x000000efbe001986 */ /* 0x0003e8000c101904 */
[----:B------:R-:W-:Y:S04]  /*d4cc0*/  @P2 STG.E [R192.64], R241 ;  /* 0x000000f1c0002986 */ /* 0x000fe8000c101904 */
[----:B------:R1:W-:Y:S04]  /*d4cd0*/  @P4 STG.E [R188.64], R236 ;  /* 0x000000ecbc004986 */ /* 0x0003e8000c101904 */
[----:B-1----:R-:W4:Y:S04]  /*d4ce0*/  LDL.LU R239, [R1+0xa4] ;  /* 0x0000a40001ef7983 */ /* 0x002f280000300800 */
[----:B------:R-:W4:Y:S04]  /*d4cf0*/  LDL.LU R243, [R1+0x1d0] ;  /* 0x0001d00001f37983 */ /* 0x000f280000300800 */
[----:B------:R-:W4:Y:S01]  /*d4d00*/  LDL.LU R236, [R1+0x3190] ;  /* 0x0031900001ec7983 */ /* 0x000f220000300800 */
[----:B------:R-:W-:-:S02]  /*d4d10*/  ISETP.LT.AND P5, PT, R235, c[0x0][0x178], !P0 ;  /* 0x00005e00eb007a0c */ /* 0x000fc400047a1270 */
[----:B------:R-:W-:Y:S01]  /*d4d20*/  ISETP.LT.AND P0, PT, R234, c[0x0][0x178], !P0 ;  /* 0x00005e00ea007a0c */ /* 0x000fe20004701270 */
[----:B------:R-:W-:-:S04]  /*d4d30*/  IMAD.WIDE R188, R0, 0x4, R84 ;  /* 0x0000000400bc7825 */ /* 0x000fc800078e0254 */
[----:B------:R-:W-:-:S08]  /*d4d40*/  IMAD.WIDE R190, R0, 0x4, R78 ;  /* 0x0000000400be7825 */ /* 0x000fd000078e024e */
[----:B-----5:R-:W-:Y:S04]  /*d4d50*/  @P0 STG.E [R188.64], R242 ;  /* 0x000000f2bc000986 */ /* 0x020fe8000c101904 */
[----:B------:R1:W-:Y:S04]  /*d4d60*/  @P5 STG.E [R190.64], R237 ;  /* 0x000000edbe005986 */ /* 0x0003e8000c101904 */
[----:B-1----:R-:W5:Y:S01]  /*d4d70*/  LDL.LU R237, [R1+0x3194] ;  /* 0x0031940001ed7983 */ /* 0x002f620000300800 */
[----:B------:R-:W-:Y:S02]  /*d4d80*/  ISETP.LT.AND P6, PT, R232, c[0x0][0x178], !P3 ;  /* 0x00005e00e8007a0c */ /* 0x000fe40005fc1270 */
[----:B------:R-:W-:-:S02]  /*d4d90*/  IADD3 R3, R0, c[0x0][0x198], RZ ;  /* 0x0000660000037a10 */ /* 0x000fc40007ffe0ff */
[----:B------:R-:W-:Y:S02]  /*d4da0*/  ISETP.LT.AND P1, PT, R233, c[0x0][0x178], !P3 ;  /* 0x00005e00e9007a0c */ /* 0x000fe40005f21270 */
[----:B------:R-:W-:Y:S01]  /*d4db0*/  ISETP.LT.AND P4, PT, R234, c[0x0][0x178], !P3 ;  /* 0x00005e00ea007a0c */ /* 0x000fe20005f81270 */
[----:B------:R-:W-:-:S04]  /*d4dc0*/  IMAD.WIDE R192, R3, 0x4, R76 ;  /* 0x0000000403c07825 */ /* 0x000fc800078e024c */
[C---:B------:R-:W-:Y:S01]  /*d4dd0*/  IMAD.WIDE R188, R3.reuse, 0x4, R86 ;  /* 0x0000000403bc7825 */ /* 0x040fe200078e0256 */
[----:B--2---:R-:W-:Y:S01]  /*d4de0*/  ISETP.GE.AND P2, PT, R240, c[0x0][0x17c], PT ;  /* 0x00005f00f0007a0c */ /* 0x004fe20003f46270 */
[----:B------:R1:W-:Y:S02]  /*d4df0*/  @P6 STG.E [R192.64], R238 ;  /* 0x000000eec0006986 */ /* 0x0003e4000c101904 */
[C---:B------:R-:W-:Y:S01]  /*d4e00*/  IMAD.WIDE R190, R3.reuse, 0x4, R84 ;  /* 0x0000000403be7825 */ /* 0x040fe200078e0254 */
[C---:B------:R-:W-:Y:S01]  /*d4e10*/  IADD3 R0, R3.reuse, c[0x0][0x198], RZ ;  /* 0x0000660003007a10 */ /* 0x040fe20007ffe0ff */
[----:B---3--:R2:W-:Y:S04]  /*d4e20*/  @P1 STG.E [R188.64], R194 ;  /* 0x000000c2bc001986 */ /* 0x0085e8000c101904 */
[----:B-1----:R-:W3:Y:S04]  /*d4e30*/  LDL.LU R238, [R1+0x150] ;  /* 0x0001500001ee7983 */ /* 0x002ee80000300800 */
[----:B------:R-:W3:Y:S01]  /*d4e40*/  LDL.LU R240, [R1+0xd0] ;  /* 0x0000d00001f07983 */ /* 0x000ee20000300800 */
[----:B--2---:R-:W-:-:S03]  /*d4e50*/  IMAD.WIDE R188, R3, 0x4, R78 ;  /* 0x0000000403bc7825 */ /* 0x004fc600078e024e */
[----:B----4-:R1:W-:Y:S01]  /*d4e60*/  @P4 STG.E [R190.64], R195 ;  /* 0x000000c3be004986 */ /* 0x0103e2000c101904 */
[----:B------:R-:W-:-:S03]  /*d4e70*/  ISETP.GE.AND P0, PT, R236, c[0x0][0x17c], PT ;  /* 0x00005f00ec007a0c */ /* 0x000fc60003f06270 */
[----:B------:R-:W2:Y:S04]  /*d4e80*/  LDL.LU R236, [R1+0x3198] ;  /* 0x0031980001ec7983 */ /* 0x000ea80000300800 */
[----:B------:R-:W4:Y:S04]  /*d4e90*/  LDL.LU R242, [R1+0x224] ;  /* 0x0002240001f27983 */ /* 0x000f280000300800 */
[----:B------:R-:W2:Y:S04]  /*d4ea0*/  LDL.LU R194, [R1+0x1d4] ;  /* 0x0001d40001c27983 */ /* 0x000ea80000300800 */
[----:B-1----:R-:W2:Y:S04]  /*d4eb0*/  LDL.LU R195, [R1+0x154] ;  /* 0x0001540001c37983 */ /* 0x002ea80000300800 */
[----:B------:R-:W2:Y:S01]  /*d4ec0*/  LDL.LU R3, [R1+0x220] ;  /* 0x0002200001037983 */ /* 0x000ea20000300800 */
[----:B------:R-:W-:-:S13]  /*d4ed0*/  ISETP.LT.AND P3, PT, R235, c[0x0][0x178], !P3 ;  /* 0x00005e00eb007a0c */ /* 0x000fda0005f61270 */
[----:B------:R1:W-:Y:S04]  /*d4ee0*/  @P3 STG.E [R188.64], R239 ;  /* 0x000000efbc003986 */ /* 0x0003e8000c101904 */
[----:B-1----:R-:W4:Y:S04]  /*d4ef0*/  LDL.LU R239, [R1+0xd4] ;  /* 0x0000d40001ef7983 */ /* 0x002f280000300800 */
[----:B------:R-:W4:Y:S01]  /*d4f00*/  LDL.LU R241, [R1+0x250] ;  /* 0x0002500001f17983 */ /* 0x000f220000300800 */
[----:B-----5:R-:W-:-:S03]  /*d4f10*/  ISETP.GE.AND P1, PT, R237, c[0x0][0x17c], PT ;  /* 0x00005f00ed007a0c */ /* 0x020fc60003f26270 */
[----:B------:R-:W5:Y:S01]  /*d4f20*/  LDL.LU R237, [R1+0x200] ;  /* 0x0002000001ed7983 */ /* 0x000f620000300800 */
[----:B------:R-:W-:Y:S02]  /*d4f30*/  ISETP.LT.AND P5, PT, R232, c[0x0][0x178], !P2 ;  /* 0x00005e00e8007a0c */ /* 0x000fe400057a1270 */
[----:B------:R-:W-:Y:S02]  /*d4f40*/  ISETP.LT.AND P6, PT, R233, c[0x0][0x178], !P2 ;  /* 0x00005e00e9007a0c */ /* 0x000fe400057c1270 */
[----:B------:R-:W-:Y:S01]  /*d4f50*/  ISETP.LT.AND P4, PT, R234, c[0x0][0x178], !P2 ;  /* 0x00005e00ea007a0c */ /* 0x000fe20005781270 */
[----:B------:R-:W-:-:S04]  /*d4f60*/  IMAD.WIDE R190, R0, 0x4, R76 ;  /* 0x0000000400be7825 */ /* 0x000fc800078e024c */
[----:B------:R-:W-:-:S04]  /*d4f70*/  IMAD.WIDE R192, R0, 0x4, R86 ;  /* 0x0000000400c07825 */ /* 0x000fc800078e0256 */
[----:B------:R-:W-:Y:S01]  /*d4f80*/  IMAD.WIDE R188, R0, 0x4, R84 ;  /* 0x0000000400bc7825 */ /* 0x000fe200078e0254 */
[----:B------:R-:W-:Y:S02]  /*d4f90*/  ISETP.LT.AND P2, PT, R235, c[0x0][0x178], !P2 ;  /* 0x00005e00eb007a0c */ /* 0x000fe40005741270 */
[----:B------:R-:W-:Y:S01]  /*d4fa0*/  ISETP.LT.AND P3, PT, R232, c[0x0][0x178], !P0 ;  /* 0x00005e00e8007a0c */ /* 0x000fe20004761270 */
[----:B--2---:R1:W-:Y:S04]  /*d4fb0*/  @P5 STG.E [R190.64], R3 ;  /* 0x00000003be005986 */ /* 0x0043e8000c101904 */
[----:B------:R2:W-:Y:S04]  /*d4fc0*/  @P6 STG.E [R192.64], R243 ;  /* 0x000000f3c0006986 */ /* 0x0005e8000c101904 */
[----:B---3--:R3:W-:Y:S01]  /*d4fd0*/  @P4 STG.E [R188.64], R238 ;  /* 0x000000eebc004986 */ /* 0x0087e2000c101904 */
[----:B------:R-:W-:-:S02]  /*d4fe0*/  ISETP.GE.AND P4, PT, R236, c[0x0][0x17c], PT ;  /* 0x00005f00ec007a0c */ /* 0x000fc40003f86270 */
[----:B-1----:R-:W-:Y:S01]  /*d4ff0*/  IADD3 R3, R0, c[0x0][0x198], RZ ;  /* 0x0000660000037a10 */ /* 0x002fe20007ffe0ff */
[----:B--2---:R-:W2:Y:S01]  /*d5000*/  LDL.LU R243, [R1+0x1a0] ;  /* 0x0001a00001f37983 */ /* 0x004ea20000300800 */
[----:B------:R-:W-:-:S03]  /*d5010*/  ISETP.LT.AND P5, PT, R233, c[0x0][0x178], !P0 ;  /* 0x00005e00e9007a0c */ /* 0x000fc600047a1270 */
[----:B------:R-:W2:Y:S01]  /*d5020*/  LDL.LU R236, [R1+0x120] ;  /* 0x0001200001ec7983 */ /* 0x000ea20000300800 */
[----:B------:R-:W-:Y:S01]  /*d5030*/  ISETP.LT.AND P6, PT, R234, c[0x0][0x178], !P0 ;  /* 0x00005e00ea007a0c */ /* 0x000fe200047c1270 */
[----:B------:R-:W-:-:S04]  /*d5040*/  IMAD.WIDE R190, R0, 0x4, R78 ;  /* 0x0000000400be7825 */ /* 0x000fc800078e024e */
[----:B------:R-:W-:Y:S01]  /*d5050*/  IMAD.WIDE R192, R3, 0x4, R76 ;  /* 0x0000000403c07825 */ /* 0x000fe200078e024c */
[----:B------:R1:W-:Y:S01]  /*d5060*/  @P2 STG.E [R190.64], R240 ;  /* 0x000000f0be002986 */ /* 0x0003e2000c101904 */
[----:B------:R-:W-:Y:S02]  /*d5070*/  ISETP.LT.AND P0, PT, R235, c[0x0][0x178], !P0 ;  /* 0x00005e00eb007a0c */ /* 0x000fe40004701270 */
[----:B------:R-:W-:Y:S01]  /*d5080*/  ISETP.LT.AND P2, PT, R232, c[0x0][0x178], !P1 ;  /* 0x00005e00e8007a0c */ /* 0x000fe20004f41270 */
[----:B---3--:R-:W-:Y:S01]  /*d5090*/  IMAD.WIDE R188, R3, 0x4, R86 ;  /* 0x0000000403bc7825 */ /* 0x008fe200078e0256 */
[----:B----4-:R3:W-:Y:S01]  /*d50a0*/  @P3 STG.E [R192.64], R242 ;  /* 0x000000f2c0003986 */ /* 0x0107e2000c101904 */
[----:B------:R-:W-:Y:S02]  /*d50b0*/  ISETP.LT.AND P3, PT, R233, c[0x0][0x178], !P1 ;  /* 0x00005e00e9007a0c */ /* 0x000fe40004f61270 */
[C---:B------:R-:W-:Y:S01]  /*d50c0*/  IADD3 R0, R3.reuse, c[0x0][0x198], RZ ;  /* 0x0000660003007a10 */ /* 0x040fe20007ffe0ff */
[----:B------:R-:W4:Y:S01]  /*d50d0*/  LDL.LU R238, [R1+0x254] ;  /* 0x0002540001ee7983 */ /* 0x000f220000300800 */
[----:B-1----:R-:W-:-:S03]  /*d50e0*/  IMAD.WIDE R190, R3, 0x4, R84 ;  /* 0x0000000403be7825 */ /* 0x002fc600078e0254 */
[----:B------:R1:W-:Y:S04]  /*d50f0*/  @P5 STG.E [R188.64], R194 ;  /* 0x000000c2bc005986 */ /* 0x0003e8000c101904 */
[----:B------:R1:W-:Y:S01]  /*d5100*/  @P6 STG.E [R190.64], R195 ;  /* 0x000000c3be006986 */ /* 0x0003e2000c101904 */
[----:B---3--:R-:W-:-:S03]  /*d5110*/  IMAD.WIDE R192, R0, 0x4, R76 ;  /* 0x0000000400c07825 */ /* 0x008fc600078e024c */
[----:B------:R-:W3:Y:S01]  /*d5120*/  LDL.LU R240, [R1+0x319c] ;  /* 0x00319c0001f07983 */ /* 0x000ee20000300800 */
[----:B-1----:R-:W-:-:S03]  /*d5130*/  IMAD.WIDE R188, R0, 0x4, R86 ;  /* 0x0000000400bc7825 */ /* 0x002fc600078e0256 */
[----:B------:R-:W3:Y:S01]  /*d5140*/  LDL.LU R194, [R1+0x204] ;  /* 0x0002040001c27983 */ /* 0x000ee20000300800 */
[----:B------:R-:W-:-:S03]  /*d5150*/  IMAD.WIDE R190, R3, 0x4, R78 ;  /* 0x0000000403be7825 */ /* 0x000fc600078e024e */
[----:B------:R-:W3:Y:S04]  /*d5160*/  LDL.LU R195, [R1+0x1a4] ;  /* 0x0001a40001c37983 */ /* 0x000ee80000300800 */
[----:B------:R1:W-:Y:S04]  /*d5170*/  @P0 STG.E [R190.64], R239 ;  /* 0x000000efbe000986 */ /* 0x0003e8000c101904 */
[----:B------:R-:W-:Y:S04]  /*d5180*/  @P2 STG.E [R192.64], R241 ;  /* 0x000000f1c0002986 */ /* 0x000fe8000c101904 */
[----:B-1----:R-:W3:Y:S04]  /*d5190*/  LDL.LU R239, [R1+0x124] ;  /* 0x0001240001ef7983 */ /* 0x002ee80000300800 */
[----:B------:R-:W3:Y:S04]  /*d51a0*/  LDL.LU R242, [R1+0x240] ;  /* 0x0002400001f27983 */ /* 0x000ee80000300800 */
[----:B-----5:R1:W-:Y:S04]  /*d51b0*/  @P3 STG.E [R188.64], R237 ;  /* 0x000000edbc003986 */ /* 0x0203e8000c101904 */
[----:B-1----:R-:W5:Y:S01]  /*d51c0*/  LDL.LU R237, [R1+0x31a0] ;  /* 0x0031a00001ed7983 */ /* 0x002f620000300800 */
[----:B------:R-:W-:-:S02]  /*d51d0*/  ISETP.LT.AND P5, PT, R235, c[0x0][0x178], !P1 ;  /* 0x00005e00eb007a0c */ /* 0x000fc40004fa1270 */
[----:B------:R-:W-:Y:S01]  /*d51e0*/  ISETP.LT.AND P1, PT, R234, c[0x0][0x178], !P1 ;  /* 0x00005e00ea007a0c */ /* 0x000fe20004f21270 */
[----:B------:R-:W-:-:S04]  /*d51f0*/  IMAD.WIDE R188, R0, 0x4, R84 ;  /* 0x0000000400bc7825 */ /* 0x000fc800078e0254 */
[----:B------:R-:W-:Y:S01]  /*d5200*/  IMAD.WIDE R190, R0, 0x4, R78 ;  /* 0x0000000400be7825 */ /* 0x000fe200078e024e */
[----:B------:R-:W-:Y:S02]  /*d5210*/  ISETP.LT.AND P6, PT, R232, c[0x0][0x178], !P4 ;  /* 0x00005e00e8007a0c */ /* 0x000fe400067c1270 */
[----:B------:R-:W-:Y:S02]  /*d5220*/  IADD3 R3, R0, c[0x0][0x198], RZ ;  /* 0x0000660000037a10 */ /* 0x000fe40007ffe0ff */
[----:B------:R-:W-:Y:S02]  /*d5230*/  ISETP.LT.AND P0, PT, R233, c[0x0][0x178], !P4 ;  /* 0x00005e00e9007a0c */ /* 0x000fe40006701270 */
[----:B------:R-:W-:Y:S01]  /*d5240*/  ISETP.LT.AND P3, PT, R234, c[0x0][0x178], !P4 ;  /* 0x00005e00ea007a0c */ /* 0x000fe20006761270 */
[C---:B------:R-:W-:Y:S01]  /*d5250*/  IMAD.WIDE R192, R3.reuse, 0x4, R76 ;  /* 0x0000000403c07825 */ /* 0x040fe200078e024c */
[C---:B------:R-:W-:Y:S01]  /*d5260*/  IADD3 R0, R3.reuse, c[0x0][0x198], RZ ;  /* 0x0000660003007a10 */ /* 0x040fe20007ffe0ff */
[----:B--2---:R-:W-:Y:S04]  /*d5270*/  @P1 STG.E [R188.64], R243 ;  /* 0x000000f3bc001986 */ /* 0x004fe8000c101904 */
[----:B------:R1:W-:Y:S04]  /*d5280*/  @P5 STG.E [R190.64], R236 ;  /* 0x000000ecbe005986 */ /* 0x0003e8000c101904 */
[----:B-1----:R-:W2:Y:S01]  /*d5290*/  LDL.LU R236, [R1+0x31a4] ;  /* 0x0031a40001ec7983 */ /* 0x002ea20000300800 */
[----:B------:R-:W-:-:S03]  /*d52a0*/  IMAD.WIDE R188, R3, 0x4, R86 ;  /* 0x0000000403bc7825 */ /* 0x000fc600078e0256 */
[----:B----4-:R1:W-:Y:S01]  /*d52b0*/  @P6 STG.E [R192.64], R238 ;  /* 0x000000eec0006986 */ /* 0x0103e2000c101904 */
[C---:B------:R-:W-:Y:S01]  /*d52c0*/  IMAD.WIDE R190, R3.reuse, 0x4, R84 ;  /* 0x0000000403be7825 */ /* 0x040fe200078e0254 */
[----:B---3--:R-:W-:Y:S02]  /*d52d0*/  ISETP.GE.AND P2, PT, R240, c[0x0][0x17c], PT ;  /* 0x00005f00f0007a0c */ /* 0x008fe40003f46270 */
[----:B-1----:R-:W3:Y:S04]  /*d52e0*/  LDL.LU R238, [R1+0x1f0] ;  /* 0x0001f00001ee7983 */ /* 0x002ee80000300800 */
[----:B------:R-:W4:Y:S04]  /*d52f0*/  LDL.LU R240, [R1+0x160] ;  /* 0x0001600001f07983 */ /* 0x000f280000300800 */
[----:B------:R1:W-:Y:S04]  /*d5300*/  @P0 STG.E [R188.64], R194 ;  /* 0x000000c2bc000986 */ /* 0x0003e8000c101904 */
[----:B------:R5:W-:Y:S01]  /*d5310*/  @P3 STG.E [R190.64], R195 ;  /* 0x000000c3be003986 */ /* 0x000be2000c101904 */
[----:B-1----:R-:W-:Y:S01]  /*d5320*/  IMAD.WIDE R188, R3, 0x4, R78 ;  /* 0x0000000403bc7825 */ /* 0x002fe200078e024e */
[----:B-----5:R-:W-:-:S02]  /*d5330*/  ISETP.GE.AND P1, PT, R237, c[0x0][0x17c], PT ;  /* 0x00005f00ed007a0c */ /* 0x020fc40003f26270 */
[----:B------:R-:W5:Y:S04]  /*d5340*/  LDL.LU R237, [R1+0x31a8] ;  /* 0x0031a80001ed7983 */ /* 0x000f680000300800 */
[----:B------:R-:W3:Y:S04]  /*d5350*/  LDL.LU R243, [R1+0x284] ;  /* 0x0002840001f37983 */ /* 0x000ee80000300800 */
[----:B------:R-:W3:Y:S04]  /*d5360*/  LDL.LU R194, [R1+0x244] ;  /* 0x0002440001c27983 */ /* 0x000ee80000300800 */
[----:B------:R-:W3:Y:S04]  /*d5370*/  LDL.LU R195, [R1+0x1f4] ;  /* 0x0001f40001c37983 */ /* 0x000ee80000300800 */
[----:B------:R-:W3:Y:S01]  /*d5380*/  LDL.LU R3, [R1+0x280] ;  /* 0x0002800001037983 */ /* 0x000ee20000300800 */
[----:B------:R-:W-:-:S13]  /*d5390*/  ISETP.LT.AND P4, PT, R235, c[0x0][0x178], !P4 ;  /* 0x00005e00eb007a0c */ /* 0x000fda0006781270 */
[----:B------:R1:W-:Y:S04]  /*d53a0*/  @P4 STG.E [R188.64], R239 ;  /* 0x000000efbc004986 */ /* 0x0003e8000c101904 */
[----:B-1----:R-:W4:Y:S04]  /*d53b0*/  LDL.LU R239, [R1+0x164] ;  /* 0x0001640001ef7983 */ /* 0x002f280000300800 */
[----:B------:R-:W4:Y:S01]  /*d53c0*/  LDL.LU R241, [R1+0x2b0] ;  /* 0x0002b00001f17983 */ /* 0x000f220000300800 */
[----:B------:R-:W-:Y:S02]  /*d53d0*/  ISETP.LT.AND P5, PT, R232, c[0x0][0x178], !P2 ;  /* 0x00005e00e8007a0c */ /* 0x000fe400057a1270 */
[----:B------:R-:W-:-:S02]  /*d53e0*/  ISETP.LT.AND P6, PT, R233, c[0x0][0x178], !P2 ;  /* 0x00005e00e9007a0c */ /* 0x000fc400057c1270 */
[----:B------:R-:W-:Y:S01]  /*d53f0*/  ISETP.LT.AND P3, PT, R234, c[0x0][0x178], !P2 ;  /* 0x00005e00ea007a0c */ /* 0x000fe20005761270 */
[----:B------:R-:W-:-:S04]  /*d5400*/  IMAD.WIDE R190, R0, 0x4, R76 ;  /* 0x0000000400be7825 */ /* 0x000fc800078e024c */
[----:B------:R-:W-:Y:S01]  /*d5410*/  IMAD.WIDE R192, R0, 0x4, R86 ;  /* 0x0000000400c07825 */ /* 0x000fe200078e0256 */
[----:B--2---:R-:W-:Y:S02]  /*d5420*/  ISETP.GE.AND P0, PT, R236, c[0x0][0x17c], PT ;  /* 0x00005f00ec007a0c */ /* 0x004fe40003f06270 */
[----:B------:R-:W2:Y:S01]  /*d5430*/  LDL.LU R236, [R1+0x270] ;  /* 0x0002700001ec7983 */ /* 0x000ea20000300800 */
[----:B------:R-:W-:-:S03]  /*d5440*/  IMAD.WIDE R188, R0, 0x4, R84 ;  /* 0x0000000400bc7825 */ /* 0x000fc600078e0254 */
[----:B---3--:R-:W-:Y:S04]  /*d5450*/  @P5 STG.E [R190.64], R3 ;  /* 0x00000003be005986 */ /* 0x008fe8000c101904 */
[----:B------:R1:W-:Y:S04]  /*d5460*/  @P6 STG.E [R192.64], R242 ;  /* 0x000000f2c0006986 */ /* 0x0003e8000c101904 */
[----:B------:R3:W-:Y:S01]  /*d5470*/  @P3 STG.E [R188.64], R238 ;  /* 0x000000eebc003986 */ /* 0x0007e2000c101904 */
[----:B-----5:R-:W-:-:S03]  /*d5480*/  ISETP.GE.AND P3, PT, R237, c[0x0][0x17c], PT ;  /* 0x00005f00ed007a0c */ /* 0x020fc60003f66270 */
[----:B-1----:R-:W5:Y:S04]  /*d5490*/  LDL.LU R242, [R1+0x210] ;  /* 0x0002100001f27983 */ /* 0x002f680000300800 */
[----:B------:R-:W5:Y:S01]  /*d54a0*/  LDL.LU R237, [R1+0x10] ;  /* 0x0000100001ed7983 */ /* 0x000f620000300800 */
[----:B------:R-:W-:Y:S02]  /*d54b0*/  ISETP.LT.AND P2, PT, R235, c[0x0][0x178], !P2 ;  /* 0x00005e00eb007a0c */ /* 0x000fe40005741270 */
[----:B------:R-:W-:Y:S02]  /*d54c0*/  ISETP.LT.AND P4, PT, R232, c[0x0][0x178], !P1 ;  /* 0x00005e00e8007a0c */ /* 0x000fe40004f81270 */
[C---:B------:R-:W-:Y:S01]  /*d54d0*/  IADD3 R3, R0.reuse, c[0x0][0x198], RZ ;  /* 0x0000660000037a10 */ /* 0x040fe20007ffe0ff */
[----:B------:R-:W-:Y:S01]  /*d54e0*/  IMAD.WIDE R190, R0, 0x4, R78 ;  /* 0x0000000400be7825 */ /* 0x000fe200078e024e */
[----:B------:R-:W-:Y:S01]  /*d54f0*/  ISETP.LT.AND P5, PT, R233, c[0x0][0x178], !P1 ;  /* 0x00005e00e9007a0c */ /* 0x000fe20004fa1270 */
[----:B---3--:R-:W3:Y:S01]  /*d5500*/  LDL.LU R238, [R1+0x2b4] ;  /* 0x0002b40001ee7983 */ /* 0x008ee20000300800 */
[----:B------:R-:W-:Y:S01]  /*d5510*/  ISETP.LT.AND P6, PT, R234, c[0x0][0x178], !P1 ;  /* 0x00005e00ea007a0c */ /* 0x000fe20004fc1270 */
[----:B------:R-:W-:Y:S01]  /*d5520*/  IMAD.WIDE R192, R3, 0x4, R76 ;  /* 0x0000000403c07825 */ /* 0x000fe200078e024c */
[----:B------:R-:W-:-:S03]  /*d5530*/  ISETP.LT.AND P1, PT, R235, c[0x0][0x178], !P1 ;  /* 0x00005e00eb007a0c */ /* 0x000fc60004f21270 */
[----:B----4-:R1:W-:Y:S01]  /*d5540*/  @P2 STG.E [R190.64], R240 ;  /* 0x000000f0be002986 */ /* 0x0103e2000c101904 */
[----:B------:R-:W-:Y:S01]  /*d5550*/  ISETP.LT.AND P2, PT, R232, c[0x0][0x178], !P0 ;  /* 0x00005e00e8007a0c */ /* 0x000fe20004741270 */
[----:B------:R-:W-:Y:S02]  /*d5560*/  IMAD.WIDE R188, R3, 0x4, R86 ;  /* 0x0000000403bc7825 */ /* 0x000fe400078e0256 */
[----:B------:R4:W-:Y:S01]  /*d5570*/  @P4 STG.E [R192.64], R243 ;  /* 0x000000f3c0004986 */ /* 0x0009e2000c101904 */
[----:B------:R-:W-:Y:S02]  /*d5580*/  ISETP.LT.AND P4, PT, R233, c[0x0][0x178], !P0 ;  /* 0x00005e00e9007a0c */ /* 0x000fe40004781270 */
[C---:B------:R-:W-:Y:S01]  /*d5590*/  IADD3 R0, R3.reuse, c[0x0][0x198], RZ ;  /* 0x0000660003007a10 */ /* 0x040fe20007ffe0ff */
[----:B------:R4:W-:Y:S01]  /*d55a0*/  @P5 STG.E [R188.64], R194 ;  /* 0x000000c2bc005986 */ /* 0x0009e2000c101904 */
[----:B-1----:R-:W-:-:S03]  /*d55b0*/  IMAD.WIDE R190, R3, 0x4, R84 ;  /* 0x0000000403be7825 */ /* 0x002fc600078e0254 */
[----:B------:R-:W3:Y:S04]  /*d55c0*/  LDL.LU R240, [R1+0x31ac] ;  /* 0x0031ac0001f07983 */ /* 0x000ee80000300800 */
[----:B------:R1:W-:Y:S01]  /*d55d0*/  @P6 STG.E [R190.64], R195 ;  /* 0x000000c3be006986 */ /* 0x0003e2000c101904 */
[----:B----4-:R-:W-:-:S03]  /*d55e0*/  IMAD.WIDE R192, R0, 0x4, R76 ;  /* 0x0000000400c07825 */ /* 0x010fc600078e024c */
[----:B------:R-:W4:Y:S01]  /*d55f0*/  LDL.LU R194, [R1+0x274] ;  /* 0x0002740001c27983 */ /* 0x000f220000300800 */
[----:B------:R-:W-:-:S04]  /*d5600*/  IMAD.WIDE R188, R0, 0x4, R86 ;  /* 0x0000000400bc7825 */ /* 0x000fc800078e0256 */
[----:B-1----:R-:W-:Y:S01]  /*d5610*/  IMAD.WIDE R190, R3, 0x4, R78 ;  /* 0x0000000403be7825 */ /* 0x002fe200078e024e */
[----:B------:R-:W4:Y:S04]  /*d5620*/  LDL.LU R195, [R1+0x214] ;  /* 0x0002140001c37983 */ /* 0x000f280000300800 */
[----:B------:R1:W-:Y:S04]  /*d5630*/  @P1 STG.E [R190.64], R239 ;  /* 0x000000efbe001986 */ /* 0x0003e8000c101904 */
[----:B------:R-:W-:Y:S04]  /*d5640*/  @P2 STG.E [R192.64], R241 ;  /* 0x000000f1c0002986 */ /* 0x000fe8000c101904 */
[----:B--2---:R2:W-:Y:S04]  /*d5650*/  @P4 STG.E [R188.64], R236 ;  /* 0x000000ecbc004986 */ /* 0x0045e8000c101904 */
[----:B-1----:R-:W4:Y:S04]  /*d5660*/  LDL.LU R239, [R1+0x14] ;  /* 0x0000140001ef7983 */ /* 0x002f280000300800 */
[----:B------:R-:W4:Y:S04]  /*d5670*/  LDL.LU R243, [R1+0xb8] ;  /* 0x0000b80001f37983 */ /* 0x000f280000300800 */
[----:B--2---:R-:W2:Y:S01]  /*d5680*/  LDL.LU R236, [R1+0x31b0] ;  /* 0x0031b00001ec7983 */ /* 0x004ea20000300800 */
        /* <DEDUP_REMOVED lines=12> */
[C---:B------:R-:W-:Y:S02]  /*d5750*/  IMAD.WIDE R188, R3.reuse, 0x4, R86 ;  /* 0x0000000403bc7825 */ /* 0x040fe400078e0256 */
[----:B---3--:R1:W-:Y:S01]  /*d5760*/  @P6 STG.E [R192.64], R238 ;  /* 0x000000eec0006986 */ /* 0x0083e2000c101904 */
[----:B------:R-:W-:Y:S01]  /*d5770*/  ISETP.GE.AND P2, PT, R240, c[0x0][0x17c], PT ;  /* 0x00005f00f0007a0c */ /* 0x000fe20003f46270 */
[C---:B------:R-:W-:Y:S01]  /*d5780*/  IMAD.WIDE R190, R3.reuse, 0x4, R84 ;  /* 0x0000000403be7825 */ /* 0x040fe200078e0254 */
[C---:B------:R-:W-:Y:S01]  /*d5790*/  IADD3 R0, R3.reuse, c[0x0][0x198], RZ ;  /* 0x0000660003007a10 */ /* 0x040fe20007ffe0ff */
[----:B----4-:R3:W-:Y:S04]  /*d57a0*/  @P1 STG.E [R188.64], R194 ;  /* 0x000000c2bc001986 */ /* 0x0107e8000c101904 */
[----:B-1----:R-:W4:Y:S04]  /*d57b0*/  LDL.LU R238, [R1+0x48] ;  /* 0x0000480001ee7983 */ /* 0x002f280000300800 */
[----:B------:R-:W4:Y:S04]  /*d57c0*/  LDL.LU R240, [R1+0x28] ;  /* 0x0000280001f07983 */ /* 0x000f280000300800 */
[----:B------:R1:W-:Y:S01]  /*d57d0*/  @P4 STG.E [R190.64], R195 ;  /* 0x000000c3be004986 */ /* 0x0003e2000c101904 */
[----:B---3--:R-:W-:Y:S01]  /*d57e0*/  IMAD.WIDE R188, R3, 0x4, R78 ;  /* 0x0000000403bc7825 */ /* 0x008fe200078e024e */
[----:B------:R-:W-:-:S02]  /*d57f0*/  ISETP.LT.AND P3, PT, R235, c[0x0][0x178], !P3 ;  /* 0x00005e00eb007a0c */ /* 0x000fc40005f61270 */
[----:B--2---:R-:W-:Y:S02]  /*d5800*/  ISETP.GE.AND P0, PT, R236, c[0x0][0x17c], PT ;  /* 0x00005f00ec007a0c */ /* 0x004fe40003f06270 */
[----:B------:R-:W2:Y:S04]  /*d5810*/  LDL.LU R236, [R1+0x31b8] ;  /* 0x0031b80001ec7983 */ /* 0x000ea80000300800 */
[----:B------:R-:W3:Y:S04]  /*d5820*/  LDL.LU R242, [R1+0x11c] ;  /* 0x00011c0001f27983 */ /* 0x000ee80000300800 */
[----:B------:R-:W2:Y:S04]  /*d5830*/  LDL.LU R194, [R1+0xbc] ;  /* 0x0000bc0001c27983 */ /* 0x000ea80000300800 */
[----:B-1----:R-:W2:Y:S04]  /*d5840*/  LDL.LU R195, [R1+0x4c] ;  /* 0x00004c0001c37983 */ /* 0x002ea80000300800 */
[----:B------:R-:W2:Y:S04]  /*d5850*/  LDL.LU R3, [R1+0x118] ;  /* 0x0001180001037983 */ /* 0x000ea80000300800 */
[----:B------:R1:W-:Y:S04]  /*d5860*/  @P3 STG.E [R188.64], R239 ;  /* 0x000000efbc003986 */ /* 0x0003e8000c101904 */
[----:B-1----:R-:W3:Y:S04]  /*d5870*/  LDL.LU R239, [R1+0x2c] ;  /* 0x00002c0001ef7983 */ /* 0x002ee80000300800 */
[----:B------:R-:W3:Y:S01]  /*d5880*/  LDL.LU R241, [R1+0x148] ;  /* 0x0001480001f17983 */ /* 0x000ee20000300800 */
        /* <DEDUP_REMOVED lines=12> */
[----:B----4-:R4:W-:Y:S01]  /*d5950*/  @P4 STG.E [R188.64], R238 ;  /* 0x000000eebc004986 */ /* 0x0109e2000c101904 */
[----:B------:R-:W-:Y:S01]  /*d5960*/  ISETP.GE.AND P4, PT, R236, c[0x0][0x17c], PT ;  /* 0x00005f00ec007a0c */ /* 0x000fe20003f86270 */
[C---:B-1----:R-:W-:Y:S01]  /*d5970*/  IMAD.WIDE R190, R0.reuse, 0x4, R78 ;  /* 0x0000000400be7825 */ /* 0x042fe200078e024e */
[----:B------:R-:W-:Y:S01]  /*d5980*/  IADD3 R0, R0, c[0x0][0x198], RZ ;  /* 0x0000660000007a10 */ /* 0x000fe20007ffe0ff */
[----:B--2---:R-:W2:Y:S04]  /*d5990*/  LDL.LU R243, [R1+0x78] ;  /* 0x0000780001f37983 */ /* 0x004ea80000300800 */
[----:B------:R-:W2:Y:S01]  /*d59a0*/  LDL.LU R236, [R1+0x38] ;  /* 0x0000380001ec7983 */ /* 0x000ea20000300800 */
[----:B------:R-:W-:Y:S01]  /*d59b0*/  ISETP.LT.AND P5, PT, R233, c[0x0][0x178], !P0 ;  /* 0x00005e00e9007a0c */ /* 0x000fe200047a1270 */
[----:B----4-:R-:W-:Y:S01]  /*d59c0*/  IMAD.WIDE R188, R0, 0x4, R76 ;  /* 0x0000000400bc7825 */ /* 0x010fe200078e024c */
[----:B------:R-:W-:Y:S01]  /*d59d0*/  ISETP.LT.AND P6, PT, R234, c[0x0][0x178], !P0 ;  /* 0x00005e00ea007a0c */ /* 0x000fe200047c1270 */
[----:B------:R1:W-:Y:S01]  /*d59e0*/  @P2 STG.E [R190.64], R240 ;  /* 0x000000f0be002986 */ /* 0x0003e2000c101904 */
[----:B------:R-:W-:-:S02]  /*d59f0*/  ISETP.LT.AND P0, PT, R235, c[0x0][0x178], !P0 ;  /* 0x00005e00eb007a0c */ /* 0x000fc40004701270 */
[----:B------:R-:W-:Y:S01]  /*d5a00*/  ISETP.LT.AND P2, PT, R232, c[0x0][0x178], !P1 ;  /* 0x00005e00e8007a0c */ /* 0x000fe20004f41270 */
[----:B---3--:R3:W-:Y:S01]  /*d5a10*/  @P3 STG.E [R188.64], R242 ;  /* 0x000000f2bc003986 */ /* 0x0087e2000c101904 */
[----:B------:R-:W-:Y:S01]  /*d5a20*/  ISETP.LT.AND P3, PT, R233, c[0x0][0x178], !P1 ;  /* 0x00005e00e9007a0c */ /* 0x000fe20004f61270 */
[C---:B------:R-:W-:Y:S01]  /*d5a30*/  IMAD.WIDE R192, R0.reuse, 0x4, R84 ;  /* 0x0000000400c07825 */ /* 0x040fe200078e0254 */
[C---:B------:R-:W-:Y:S01]  /*d5a40*/  IADD3 R3, R0.reuse, c[0x0][0x198], RZ ;  /* 0x0000660000037a10 */ /* 0x040fe20007ffe0ff */
[----:B------:R-:W4:Y:S02]  /*d5a50*/  LDL.LU R238, [R1+0x14c] ;  /* 0x00014c0001ee7983 */ /* 0x000f240000300800 */
[C---:B-1----:R-:W-:Y:S02]  /*d5a60*/  IMAD.WIDE R190, R0.reuse, 0x4, R86 ;  /* 0x0000000400be7825 */ /* 0x042fe400078e0256 */
[----:B------:R-:W4:Y:S02]  /*d5a70*/  LDL.LU R240, [R1+0x31bc] ;  /* 0x0031bc0001f07983 */ /* 0x000f240000300800 */
[----:B---3--:R-:W-:-:S02]  /*d5a80*/  IMAD.WIDE R188, R0, 0x4, R78 ;  /* 0x0000000400bc7825 */ /* 0x008fc400078e024e */
[----:B------:R1:W-:Y:S04]  /*d5a90*/  @P5 STG.E [R190.64], R194 ;  /* 0x000000c2be005986 */ /* 0x0003e8000c101904 */
[----:B------:R3:W-:Y:S04]  /*d5aa0*/  @P6 STG.E [R192.64], R195 ;  /* 0x000000c3c0006986 */ /* 0x0007e8000c101904 */
[----:B------:R3:W-:Y:S01]  /*d5ab0*/  @P0 STG.E [R188.64], R239 ;  /* 0x000000efbc000986 */ /* 0x0007e2000c101904 */
[----:B-1----:R-:W-:-:S03]  /*d5ac0*/  IMAD.WIDE R190, R3, 0x4, R76 ;  /* 0x0000000403be7825 */ /* 0x002fc600078e024c */
[----:B------:R-:W4:Y:S01]  /*d5ad0*/  LDL.LU R194, [R1+0xec] ;  /* 0x0000ec0001c27983 */ /* 0x000f220000300800 */
[----:B---3--:R-:W-:-:S03]  /*d5ae0*/  IMAD.WIDE R192, R3, 0x4, R86 ;  /* 0x0000000403c07825 */ /* 0x008fc600078e0256 */
[----:B------:R-:W3:Y:S04]  /*d5af0*/  LDL.LU R195, [R1+0x7c] ;  /* 0x00007c0001c37983 */ /* 0x000ee80000300800 */
[----:B------:R-:W3:Y:S04]  /*d5b00*/  LDL.LU R239, [R1+0x3c] ;  /* 0x00003c0001ef7983 */ /* 0x000ee80000300800 */
[----:B------:R-:W-:Y:S04]  /*d5b10*/  @P2 STG.E [R190.64], R241 ;  /* 0x000000f1be002986 */ /* 0x000fe8000c101904 */
[----:B------:R-:W3:Y:S04]  /*d5b20*/  LDL.LU R242, [R1+0x138] ;  /* 0x0001380001f27983 */ /* 0x000ee80000300800 */
[----:B-----5:R1:W-:Y:S04]  /*d5b30*/  @P3 STG.E [R192.64], R237 ;  /* 0x000000edc0003986 */ /* 0x0203e8000c101904 */
[----:B-1----:R-:W5:Y:S01]  /*d5b40*/  LDL.LU R237, [R1+0x31c0] ;  /* 0x0031c00001ed7983 */ /* 0x002f620000300800 */
[----:B------:R-:W-:-:S02]  /*d5b50*/  ISETP.LT.AND P5, PT, R235, c[0x0][0x178], !P1 ;  /* 0x00005e00eb007a0c */ /* 0x000fc40004fa1270 */
[----:B------:R-:W-:Y:S01]  /*d5b60*/  ISETP.LT.AND P1, PT, R234, c[0x0][0x178], !P1 ;  /* 0x00005e00ea007a0c */ /* 0x000fe20004f21270 */
[----:B------:R-:W-:-:S04]  /*d5b70*/  IMAD.WIDE R188, R3, 0x4, R84 ;  /* 0x0000000403bc7825 */ /* 0x000fc800078e0254 */
[C---:B------:R-:W-:Y:S01]  /*d5b80*/  IMAD.WIDE R190, R3.reuse, 0x4, R78 ;  /* 0x0000000403be7825 */ /* 0x040fe200078e024e */
        /* <DEDUP_REMOVED lines=11> */
[----:B------:R-:W-:Y:S01]  /*d5c40*/  IMAD.WIDE R190, R0, 0x4, R84 ;  /* 0x0000000400be7825 */ /* 0x000fe200078e0254 */
[----:B------:R-:W-:Y:S02]  /*d5c50*/  ISETP.GE.AND P2, PT, R240, c[0x0][0x17c], PT ;  /* 0x00005f00f0007a0c */ /* 0x000fe40003f46270 */
[----:B-1----:R-:W4:Y:S04]  /*d5c60*/  LDL.LU R238, [R1+0xc8] ;  /* 0x0000c80001ee7983 */ /* 0x002f280000300800 */
[----:B------:R-:W4:Y:S04]  /*d5c70*/  LDL.LU R240, [R1+0x58] ;  /* 0x0000580001f07983 */ /* 0x000f280000300800 */
[----:B------:R1:W-:Y:S04]  /*d5c80*/  @P0 STG.E [R188.64], R194 ;  /* 0x000000c2bc000986 */ /* 0x0003e8000c101904 */
[----:B---3--:R3:W-:Y:S01]  /*d5c90*/  @P3 STG.E [R190.64], R195 ;  /* 0x000000c3be003986 */ /* 0x0087e2000c101904 */
[----:B-1----:R-:W-:Y:S01]  /*d5ca0*/  IMAD.WIDE R188, R0, 0x4, R78 ;  /* 0x0000000400bc7825 */ /* 0x002fe200078e024e */
[----:B-----5:R-:W-:-:S02]  /*d5cb0*/  ISETP.GE.AND P1, PT, R237, c[0x0][0x17c], PT ;  /* 0x00005f00ed007a0c */ /* 0x020fc40003f26270 */
[----:B------:R-:W5:Y:S04]  /*d5cc0*/  LDL.LU R237, [R1+0x31c8] ;  /* 0x0031c80001ed7983 */ /* 0x000f680000300800 */
[----:B------:R-:W4:Y:S04]  /*d5cd0*/  LDL.LU R243, [R1+0x1bc] ;  /* 0x0001bc0001f37983 */ /* 0x000f280000300800 */
[----:B------:R-:W4:Y:S04]  /*d5ce0*/  LDL.LU R194, [R1+0x13c] ;  /* 0x00013c0001c27983 */ /* 0x000f280000300800 */
[----:B---3--:R-:W3:Y:S04]  /*d5cf0*/  LDL.LU R195, [R1+0xcc] ;  /* 0x0000cc0001c37983 */ /* 0x008ee80000300800 */
[----:B------:R-:W3:Y:S01]  /*d5d00*/  LDL.LU R0, [R1+0x1b8] ;  /* 0x0001b80001007983 */ /* 0x000ee20000300800 */
[----:B------:R-:W-:-:S13]  /*d5d10*/  ISETP.LT.AND P4, PT, R235, c[0x0][0x178], !P4 ;  /* 0x00005e00eb007a0c */ /* 0x000fda0006781270 */
[----:B------:R1:W-:Y:S04]  /*d5d20*/  @P4 STG.E [R188.64], R239 ;  /* 0x000000efbc004986 */ /* 0x0003e8000c101904 */
[----:B-1----:R-:W5:Y:S04]  /*d5d30*/  LDL.LU R239, [R1+0x5c] ;  /* 0x00005c0001ef7983 */ /* 0x002f680000300800 */
[----:B------:R-:W5:Y:S01]  /*d5d40*/  LDL.LU R241, [R1+0x1e8] ;  /* 0x0001e80001f17983 */ /* 0x000f620000300800 */
[----:B------:R-:W-:Y:S02]  /*d5d50*/  ISETP.LT.AND P5, PT, R232, c[0x0][0x178], !P2 ;  /* 0x00005e00e8007a0c */ /* 0x000fe400057a1270 */
[----:B------:R-:W-:-:S02]  /*d5d60*/  ISETP.LT.AND P6, PT, R233, c[0x0][0x178], !P2 ;  /* 0x00005e00e9007a0c */ /* 0x000fc400057c1270 */
[----:B------:R-:W-:Y:S01]  /*d5d70*/  ISETP.LT.AND P3, PT, R234, c[0x0][0x178], !P2 ;  /* 0x00005e00ea007a0c */ /* 0x000fe20005761270 */
[----:B------:R-:W-:-:S04]  /*d5d80*/  IMAD.WIDE R190, R3, 0x4, R76 ;  /* 0x0000000403be7825 */ /* 0x000fc800078e024c */
[----:B------:R-:W-:-:S04]  /*d5d90*/  IMAD.WIDE R192, R3, 0x4, R86 ;  /* 0x0000000403c07825 */ /* 0x000fc800078e0256 */
[----:B------:R-:W-:Y:S01]  /*d5da0*/  IMAD.WIDE R188, R3, 0x4, R84 ;  /* 0x0000000403bc7825 */ /* 0x000fe200078e0254 */
[----:B--2---:R-:W-:Y:S02]  /*d5db0*/  ISETP.GE.AND P0, PT, R236, c[0x0][0x17c], PT ;  /* 0x00005f00ec007a0c */ /* 0x004fe40003f06270 */
[----:B------:R-:W2:Y:S04]  /*d5dc0*/  LDL.LU R236, [R1+0x198] ;  /* 0x0001980001ec7983 */ /* 0x000ea80000300800 */
[----:B---3--:R-:W-:Y:S04]  /*d5dd0*/  @P5 STG.E [R190.64], R0 ;  /* 0x00000000be005986 */ /* 0x008fe8000c101904 */
[----:B------:R1:W-:Y:S04]  /*d5de0*/  @P6 STG.E [R192.64], R242 ;  /* 0x000000f2c0006986 */ /* 0x0003e8000c101904 */
[----:B----4-:R3:W-:Y:S01]  /*d5df0*/  @P3 STG.E [R188.64], R238 ;  /* 0x000000eebc003986 */ /* 0x0107e2000c101904 */
[----:B-----5:R-:W-:-:S03]  /*d5e00*/  ISETP.GE.AND P3, PT, R237, c[0x0][0x17c], PT ;  /* 0x00005f00ed007a0c */ /* 0x020fc60003f66270 */
[----:B-1----:R-:W4:Y:S04]  /*d5e10*/  LDL.LU R242, [R1+0x108] ;  /* 0x0001080001f27983 */ /* 0x002f280000300800 */
[----:B------:R-:W5:Y:S01]  /*d5e20*/  LDL.LU R237, [R1+0xa8] ;  /* 0x0000a80001ed7983 */ /* 0x000f620000300800 */
[----:B------:R-:W-:Y:S02]  /*d5e30*/  ISETP.LT.AND P2, PT, R235, c[0x0][0x178], !P2 ;  /* 0x00005e00eb007a0c */ /* 0x000fe40005741270 */
[----:B------:R-:W-:Y:S01]  /*d5e40*/  ISETP.LT.AND P4, PT, R232, c[0x0][0x178], !P1 ;  /* 0x00005e00e8007a0c */ /* 0x000fe20004f81270 */
[C---:B------:R-:W-:Y:S01]  /*d5e50*/  IMAD.WIDE R190, R3.reuse, 0x4, R78 ;  /* 0x0000000403be7825 */ /* 0x040fe200078e024e */
[----:B------:R-:W-:Y:S01]  /*d5e60*/  IADD3 R3, R3, c[0x0][0x198], RZ ;  /* 0x0000660003037a10 */ /* 0x000fe20007ffe0ff */
[----:B---3--:R-:W3:Y:S01]  /*d5e70*/  LDL.LU R238, [R1+0x1ec] ;  /* 0x0001ec0001ee7983 */ /* 0x008ee20000300800 */
[----:B------:R-:W-:-:S02]  /*d5e80*/  ISETP.LT.AND P5, PT, R233, c[0x0][0x178], !P1 ;  /* 0x00005e00e9007a0c */ /* 0x000fc40004fa1270 */
[----:B------:R-:W-:Y:S01]  /*d5e90*/  ISETP.LT.AND P6, PT, R234, c[0x0][0x178], !P1 ;  /* 0x00005e00ea007a0c */ /* 0x000fe20004fc1270 */
[----:B------:R-:W-:Y:S01]  /*d5ea0*/  IMAD.WIDE R188, R3, 0x4, R76 ;  /* 0x0000000403bc7825 */ /* 0x000fe200078e024c */
[----:B------:R-:W-:-:S03]  /*d5eb0*/  ISETP.LT.AND P1, PT, R235, c[0x0][0x178], !P1 ;  /* 0x00005e00eb007a0c */ /* 0x000fc60004f21270 */
[----:B------:R1:W-:Y:S01]  /*d5ec0*/  @P2 STG.E [R190.64], R240 ;  /* 0x000000f0be002986 */ /* 0x0003e2000c101904 */
[----:B------:R-:W-:-:S03]  /*d5ed0*/  ISETP.LT.AND P2, PT, R232, c[0x0][0x178], !P0 ;  /* 0x00005e00e8007a0c */ /* 0x000fc60004741270 */
[----:B------:R1:W-:Y:S01]  /*d5ee0*/  @P4 STG.E [R188.64], R243 ;  /* 0x000000f3bc004986 */ /* 0x0003e2000c101904 */
[----:B------:R-:W-:Y:S01]  /*d5ef0*/  ISETP.LT.AND P4, PT, R233, c[0x0][0x178], !P0 ;  /* 0x00005e00e9007a0c */ /* 0x000fe20004781270 */
[C---:B------:R-:W-:Y:S01]  /*d5f00*/  IMAD.WIDE R192, R3.reuse, 0x4, R84 ;  /* 0x0000000403c07825 */ /* 0x040fe200078e0254 */
[----:B------:R-:W-:-:S03]  /*d5f10*/  IADD3 R0, R3, c[0x0][0x198], RZ ;  /* 0x0000660003007a10 */ /* 0x000fc60007ffe0ff */
[C---:B-1----:R-:W-:Y:S01]  /*d5f20*/  IMAD.WIDE R190, R3.reuse, 0x4, R86 ;  /* 0x0000000403be7825 */ /* 0x042fe200078e0256 */
[----:B------:R-:W3:Y:S03]  /*d5f30*/  LDL.LU R240, [R1+0x31cc] ;  /* 0x0031cc0001f07983 */ /* 0x000ee60000300800 */
[----:B------:R-:W-:Y:S01]  /*d5f40*/  IMAD.WIDE R188, R3, 0x4, R78 ;  /* 0x0000000403bc7825 */ /* 0x000fe200078e024e */
[----:B------:R1:W-:Y:S04]  /*d5f50*/  @P5 STG.E [R190.64], R194 ;  /* 0x000000c2be005986 */ /* 0x0003e8000c101904 */
[----:B------:R1:W-:Y:S04]  /*d5f60*/  @P6 STG.E [R192.64], R195 ;  /* 0x000000c3c0006986 */ /* 0x0003e8000c101904 */
[----:B------:R1:W-:Y:S02]  /*d5f70*/  @P1 STG.E [R188.64], R239 ;  /* 0x000000efbc001986 */ /* 0x0003e4000c101904 */
[----:B-1----:R-:W-:-:S02]  /*d5f80*/  IMAD.WIDE R190, R0, 0x4, R76 ;  /* 0x0000000400be7825 */ /* 0x002fc400078e024c */
[----:B------:R-:W3:Y:S02]  /*d5f90*/  LDL.LU R194, [R1+0x19c] ;  /* 0x00019c0001c27983 */ /* 0x000ee40000300800 */
[----:B------:R-:W-:Y:S02]  /*d5fa0*/  IMAD.WIDE R192, R0, 0x4, R86 ;  /* 0x0000000400c07825 */ /* 0x000fe400078e0256 */
[----:B------:R-:W3:Y:S04]  /*d5fb0*/  LDL.LU R195, [R1+0x10c] ;  /* 0x00010c0001c37983 */ /* 0x000ee80000300800 */
[----:B------:R-:W3:Y:S04]  /*d5fc0*/  LDL.LU R239, [R1+0xac] ;  /* 0x0000ac0001ef7983 */ /* 0x000ee80000300800 */
[----:B------:R-:W-:Y:S04]  /*d5fd0*/  @P2 STG.E [R190.64], R241 ;  /* 0x000000f1be002986 */ /* 0x000fe8000c101904 */
[----:B------:R-:W3:Y:S04]  /*d5fe0*/  LDL.LU R243, [R1+0x1d8] ;  /* 0x0001d80001f37983 */ /* 0x000ee80000300800 */
[----:B--2---:R1:W-:Y:S04]  /*d5ff0*/  @P4 STG.E [R192.64], R236 ;  /* 0x000000ecc0004986 */ /* 0x0043e8000c101904 */
[----:B-1----:R-:W2:Y:S01]  /*d6000*/  LDL.LU R236, [R1+0x31d0] ;  /* 0x0031d00001ec7983 */ /* 0x002ea20000300800 */
[----:B------:R-:W-:-:S02]  /*d6010*/  ISETP.LT.AND P5, PT, R235, c[0x0][0x178], !P0 ;  /* 0x00005e00eb007a0c */ /* 0x000fc400047a1270 */
[----:B------:R-:W-:Y:S01]  /*d6020*/  ISETP.LT.AND P0, PT, R234, c[0x0][0x178], !P0 ;  /* 0x00005e00ea007a0c */ /* 0x000fe20004701270 */
[----:B------:R-:W-:-:S04]  /*d6030*/  IMAD.WIDE R188, R0, 0x4, R84 ;  /* 0x0000000400bc7825 */ /* 0x000fc800078e0254 */
[----:B------:R-:W-:-:S08]  /*d6040*/  IMAD.WIDE R190, R0, 0x4, R78 ;  /* 0x0000000400be7825 */ /* 0x000fd000078e024e */
[----:B----4-:R-:W-:Y:S04]  /*d6050*/  @P0 STG.E [R188.64], R242 ;  /* 0x000000f2bc000986 */ /* 0x010fe8000c101904 */
[----:B-----5:R1:W-:Y:S04]  /*d6060*/  @P5 STG.E [R190.64], R237 ;  /* 0x000000edbe005986 */ /* 0x0203e8000c101904 */
[----:B-1----:R-:W4:Y:S01]  /*d6070*/  LDL.LU R237, [R1+0x31d4] ;  /* 0x0031d40001ed7983 */ /* 0x002f220000300800 */
        /* <DEDUP_REMOVED lines=10> */
[----:B-1----:R-:W3:Y:S04]  /*d6120*/  LDL.LU R238, [R1+0x158] ;  /* 0x0001580001ee7983 */ /* 0x002ee80000300800 */
[----:B------:R-:W5:Y:S04]  /*d6130*/  LDL.LU R240, [R1+0xd8] ;  /* 0x0000d80001f07983 */ /* 0x000f680000300800 */
[----:B------:R1:W-:Y:S04]  /*d6140*/  @P1 STG.E [R188.64], R194 ;  /* 0x000000c2bc001986 */ /* 0x0003e8000c101904 */
[----:B------:R2:W-:Y:S01]  /*d6150*/  @P4 STG.E [R190.64], R195 ;  /* 0x000000c3be004986 */ /* 0x0005e2000c101904 */
[----:B-1----:R-:W-:Y:S01]  /*d6160*/  IMAD.WIDE R188, R3, 0x4, R78 ;  /* 0x0000000403bc7825 */ /* 0x002fe200078e024e */
[----:B--2---:R-:W-:-:S02]  /*d6170*/  ISETP.GE.AND P0, PT, R236, c[0x0][0x17c], PT ;  /* 0x00005f00ec007a0c */ /* 0x004fc40003f06270 */
[----:B------:R-:W2:Y:S04]  /*d6180*/  LDL.LU R236, [R1+0x31d8] ;  /* 0x0031d80001ec7983 */ /* 0x000ea80000300800 */
[----:B------:R-:W2:Y:S04]  /*d6190*/  LDL.LU R242, [R1+0x22c] ;  /* 0x00022c0001f27983 */ /* 0x000ea80000300800 */
[----:B------:R-:W2:Y:S04]  /*d61a0*/  LDL.LU R194, [R1+0x1dc] ;  /* 0x0001dc0001c27983 */ /* 0x000ea80000300800 */
[----:B------:R-:W2:Y:S04]  /*d61b0*/  LDL.LU R195, [R1+0x15c] ;  /* 0x00015c0001c37983 */ /* 0x000ea80000300800 */
[----:B------:R-:W2:Y:S01]  /*d61c0*/  LDL.LU R3, [R1+0x228] ;  /* 0x0002280001037983 */ /* 0x000ea20000300800 */
[----:B------:R-:W-:-:S13]  /*d61d0*/  ISETP.LT.AND P3, PT, R235, c[0x0][0x178], !P3 ;  /* 0x00005e00eb007a0c */ /* 0x000fda0005f61270 */
[----:B------:R1:W-:Y:S04]  /*d61e0*/  @P3 STG.E [R188.64], R239 ;  /* 0x000000efbc003986 */ /* 0x0003e8000c101904 */
[----:B-1----:R-:W5:Y:S04]  /*d61f0*/  LDL.LU R239, [R1+0xdc] ;  /* 0x0000dc0001ef7983 */ /* 0x002f680000300800 */
[----:B------:R-:W5:Y:S01]  /*d6200*/  LDL.LU R241, [R1+0x258] ;  /* 0x0002580001f17983 */ /* 0x000f620000300800 */
[----:B----4-:R-:W-:-:S03]  /*d6210*/  ISETP.GE.AND P1, PT, R237, c[0x0][0x17c], PT ;  /* 0x00005f00ed007a0c */ /* 0x010fc60003f26270 */
[----:B------:R-:W4:Y:S01]  /*d6220*/  LDL.LU R237, [R1+0x208] ;  /* 0x0002080001ed7983 */ /* 0x000f220000300800 */
        /* <DEDUP_REMOVED lines=11> */
[----:B------:R-:W-:Y:S01]  /*d62e0*/  ISETP.GE.AND P4, PT, R236, c[0x0][0x17c], PT ;  /* 0x00005f00ec007a0c */ /* 0x000fe20003f86270 */
[C---:B-1----:R-:W-:Y:S01]  /*d62f0*/  IMAD.WIDE R190, R0.reuse, 0x4, R78 ;  /* 0x0000000400be7825 */ /* 0x042fe200078e024e */
[----:B------:R-:W-:Y:S01]  /*d6300*/  IADD3 R0, R0, c[0x0][0x198], RZ ;  /* 0x0000660000007a10 */ /* 0x000fe20007ffe0ff */
[----:B--2---:R-:W2:Y:S04]  /*d6310*/  LDL.LU R243, [R1+0x1a8] ;  /* 0x0001a80001f37983 */ /* 0x004ea80000300800 */
[----:B------:R-:W2:Y:S01]  /*d6320*/  LDL.LU R236, [R1+0x128] ;  /* 0x0001280001ec7983 */ /* 0x000ea20000300800 */
[----:B------:R-:W-:Y:S01]  /*d6330*/  ISETP.LT.AND P5, PT, R233, c[0x0][0x178], !P0 ;  /* 0x00005e00e9007a0c */ /* 0x000fe200047a1270 */
[----:B---3--:R-:W-:Y:S01]  /*d6340*/  IMAD.WIDE R188, R0, 0x4, R76 ;  /* 0x0000000400bc7825 */ /* 0x008fe200078e024c */
[----:B------:R-:W-:Y:S01]  /*d6350*/  ISETP.LT.AND P6, PT, R234, c[0x0][0x178], !P0 ;  /* 0x00005e00ea007a0c */ /* 0x000fe200047c1270 */
[----:B-----5:R1:W-:Y:S01]  /*d6360*/  @P2 STG.E [R190.64], R240 ;  /* 0x000000f0be002986 */ /* 0x0203e2000c101904 */
[----:B------:R-:W-:-:S02]  /*d6370*/  ISETP.LT.AND P0, PT, R235, c[0x0][0x178], !P0 ;  /* 0x00005e00eb007a0c */ /* 0x000fc40004701270 */
[----:B------:R-:W-:Y:S01]  /*d6380*/  ISETP.LT.AND P2, PT, R232, c[0x0][0x178], !P1 ;  /* 0x00005e00e8007a0c */ /* 0x000fe20004f41270 */
[----:B------:R3:W-:Y:S01]  /*d6390*/  @P3 STG.E [R188.64], R242 ;  /* 0x000000f2bc003986 */ /* 0x0007e2000c101904 */
[----:B------:R-:W-:Y:S01]  /*d63a0*/  ISETP.LT.AND P3, PT, R233, c[0x0][0x178], !P1 ;  /* 0x00005e00e9007a0c */ /* 0x000fe20004f61270 */
[C---:B------:R-:W-:Y:S01]  /*d63b0*/  IMAD.WIDE R192, R0.reuse, 0x4, R84 ;  /* 0x0000000400c07825 */ /* 0x040fe200078e0254 */
[C---:B------:R-:W-:Y:S01]  /*d63c0*/  IADD3 R3, R0.reuse, c[0x0][0x198], RZ ;  /* 0x0000660000037a10 */ /* 0x040fe20007ffe0ff */
[----:B------:R-:W5:Y:S02]  /*d63d0*/  LDL.LU R238, [R1+0x25c] ;  /* 0x00025c0001ee7983 */ /* 0x000f640000300800 */
[C---:B-1----:R-:W-:Y:S02]  /*d63e0*/  IMAD.WIDE R190, R0.reuse, 0x4, R86 ;  /* 0x0000000400be7825 */ /* 0x042fe400078e0256 */
[----:B------:R-:W5:Y:S02]  /*d63f0*/  LDL.LU R240, [R1+0x31dc] ;  /* 0x0031dc0001f07983 */ /* 0x000f640000300800 */
[----:B---3--:R-:W-:-:S02]  /*d6400*/  IMAD.WIDE R188, R0, 0x4, R78 ;  /* 0x0000000400bc7825 */ /* 0x008fc400078e024e */
[----:B------:R1:W-:Y:S04]  /*d6410*/  @P5 STG.E [R190.64], R194 ;  /* 0x000000c2be005986 */ /* 0x0003e8000c101904 */
[----:B------:R3:W-:Y:S04]  /*d6420*/  @P6 STG.E [R192.64], R195 ;  /* 0x000000c3c0006986 */ /* 0x0007e8000c101904 */
[----:B------:R3:W-:Y:S01]  /*d6430*/  @P0 STG.E [R188.64], R239 ;  /* 0x000000efbc000986 */ /* 0x0007e2000c101904 */
[----:B-1----:R-:W-:-:S03]  /*d6440*/  IMAD.WIDE R190, R3, 0x4, R76 ;  /* 0x0000000403be7825 */ /* 0x002fc600078e024c */
[----:B------:R-:W5:Y:S01]  /*d6450*/  LDL.LU R194, [R1+0x20c] ;  /* 0x00020c0001c27983 */ /* 0x000f620000300800 */
[----:B---3--:R-:W-:-:S03]  /*d6460*/  IMAD.WIDE R192, R3, 0x4, R86 ;  /* 0x0000000403c07825 */ /* 0x008fc600078e0256 */
[----:B------:R-:W3:Y:S04]  /*d6470*/  LDL.LU R195, [R1+0x1ac] ;  /* 0x0001ac0001c37983 */ /* 0x000ee80000300800 */
[----:B------:R-:W3:Y:S04]  /*d6480*/  LDL.LU R239, [R1+0x12c] ;  /* 0x00012c0001ef7983 */ /* 0x000ee80000300800 */
[----:B------:R-:W-:Y:S04]  /*d6490*/  @P2 STG.E [R190.64], R241 ;  /* 0x000000f1be002986 */ /* 0x000fe8000c101904 */
[----:B------:R-:W3:Y:S04]  /*d64a0*/  LDL.LU R242, [R1+0x248] ;  /* 0x0002480001f27983 */ /* 0x000ee80000300800 */
[----:B----4-:R1:W-:Y:S04]  /*d64b0*/  @P3 STG.E [R192.64], R237 ;  /* 0x000000edc0003986 */ /* 0x0103e8000c101904 */
[----:B-1----:R-:W4:Y:S01]  /*d64c0*/  LDL.LU R237, [R1+0x31e0] ;  /* 0x0031e00001ed7983 */ /* 0x002f220000300800 */
        /* <DEDUP_REMOVED lines=14> */
[----:B-----5:R1:W-:Y:S01]  /*d65b0*/  @P6 STG.E [R192.64], R238 ;  /* 0x000000eec0006986 */ /* 0x0203e2000c101904 */
[----:B------:R-:W-:Y:S01]  /*d65c0*/  IMAD.WIDE R190, R0, 0x4, R84 ;  /* 0x0000000400be7825 */ /* 0x000fe200078e0254 */
[----:B------:R-:W-:Y:S02]  /*d65d0*/  ISETP.GE.AND P2, PT, R240, c[0x0][0x17c], PT ;  /* 0x00005f00f0007a0c */ /* 0x000fe40003f46270 */
[----:B-1----:R-:W5:Y:S04]  /*d65e0*/  LDL.LU R238, [R1+0x1f8] ;  /* 0x0001f80001ee7983 */ /* 0x002f680000300800 */
[----:B------:R-:W5:Y:S04]  /*d65f0*/  LDL.LU R240, [R1+0x168] ;  /* 0x0001680001f07983 */ /* 0x000f680000300800 */
[----:B------:R1:W-:Y:S04]  /*d6600*/  @P0 STG.E [R188.64], R194 ;  /* 0x000000c2bc000986 */ /* 0x0003e8000c101904 */
[----:B---3--:R3:W-:Y:S01]  /*d6610*/  @P3 STG.E [R190.64], R195 ;  /* 0x000000c3be003986 */ /* 0x0087e2000c101904 */
[----:B-1----:R-:W-:Y:S01]  /*d6620*/  IMAD.WIDE R188, R0, 0x4, R78 ;  /* 0x0000000400bc7825 */ /* 0x002fe200078e024e */
[----:B----4-:R-:W-:-:S02]  /*d6630*/  ISETP.GE.AND P1, PT, R237, c[0x0][0x17c], PT ;  /* 0x00005f00ed007a0c */ /* 0x010fc40003f26270 */
[----:B------:R-:W4:Y:S04]  /*d6640*/  LDL.LU R237, [R1+0x31e8] ;  /* 0x0031e80001ed7983 */ /* 0x000f280000300800 */
[----:B------:R-:W4:Y:S04]  /*d6650*/  LDL.LU R243, [R1+0x28c] ;  /* 0x00028c0001f37983 */ /* 0x000f280000300800 */
[----:B------:R-:W4:Y:S04]  /*d6660*/  LDL.LU R194, [R1+0x24c] ;  /* 0x00024c0001c27983 */ /* 0x000f280000300800 */
[----:B---3--:R-:W3:Y:S04]  /*d6670*/  LDL.LU R195, [R1+0x1fc] ;  /* 0x0001fc0001c37983 */ /* 0x008ee80000300800 */
        /* <DEDUP_REMOVED lines=15> */
[----:B-----5:R3:W-:Y:S01]  /*d6770*/  @P3 STG.E [R188.64], R238 ;  /* 0x000000eebc003986 */ /* 0x0207e2000c101904 */
[----:B----4-:R-:W-:-:S03]  /*d6780*/  ISETP.GE.AND P3, PT, R237, c[0x0][0x17c], PT ;  /* 0x00005f00ed007a0c */ /* 0x010fc60003f66270 */
        /* <DEDUP_REMOVED lines=85> */
[----:B-----5:R1:W-:Y:S01]  /*d6ce0*/  @P2 STG.E [R190.64], R240 ;  /* 0x000000f0be002986 */ /* 0x0203e2000c101904 */
[----:B------:R-:W-:Y:S02]  /*d6cf0*/  ISETP.LT.AND P0, PT, R235, c[0x0][0x178], !P0 ;  /* 0x00005e00eb007a0c */ /* 0x000fe40004701270 */
[----:B------:R-:W-:Y:S01]  /*d6d00*/  ISETP.LT.AND P2, PT, R232, c[0x0][0x178], !P1 ;  /* 0x00005e00e8007a0c */ /* 0x000fe20004f41270 */
[----:B---3--:R-:W-:Y:S01]  /*d6d10*/  IMAD.WIDE R188, R3, 0x4, R86 ;  /* 0x0000000403bc7825 */ /* 0x008fe200078e0256 */
[----:B------:R3:W-:Y:S01]  /*d6d20*/  @P3 STG.E [R192.64], R242 ;  /* 0x000000f2c0003986 */ /* 0x0007e2000c101904 */
[----:B------:R-:W-:Y:S02]  /*d6d30*/  ISETP.LT.AND P3, PT, R233, c[0x0][0x178], !P1 ;  /* 0x00005e00e9007a0c */ /* 0x000fe40004f61270 */
[C---:B------:R-:W-:Y:S01]  /*d6d40*/  IADD3 R0, R3.reuse, c[0x0][0x198], RZ ;  /* 0x0000660003007a10 */ /* 0x040fe20007ffe0ff */
[----:B------:R-:W5:Y:S01]  /*d6d50*/  LDL.LU R238, [R1+0x374] ;  /* 0x0003740001ee7983 */ /* 0x000f620000300800 */
        /* <DEDUP_REMOVED lines=13> */
[----:B----4-:R1:W-:Y:S04]  /*d6e30*/  @P3 STG.E [R188.64], R237 ;  /* 0x000000edbc003986 */ /* 0x0103e8000c101904 */
[----:B-1----:R-:W4:Y:S01]  /*d6e40*/  LDL.LU R237, [R1+0x3200] ;  /* 0x0032000001ed7983 */ /* 0x002f220000300800 */
        /* <DEDUP_REMOVED lines=15> */
[C---:B------:R-:W-:Y:S01]  /*d6f40*/  IMAD.WIDE R190, R3.reuse, 0x4, R84 ;  /* 0x0000000403be7825 */ /* 0x040fe200078e0254 */
[----:B---3--:R-:W-:Y:S02]  /*d6f50*/  ISETP.GE.AND P2, PT, R240, c[0x0][0x17c], PT ;  /* 0x00005f00f0007a0c */ /* 0x008fe40003f46270 */
[----:B-1----:R-:W3:Y:S04]  /*d6f60*/  LDL.LU R238, [R1+0x310] ;  /* 0x0003100001ee7983 */ /* 0x002ee80000300800 */
[----:B------:R-:W5:Y:S04]  /*d6f70*/  LDL.LU R240, [R1+0x2c0] ;  /* 0x0002c00001f07983 */ /* 0x000f680000300800 */
[----:B------:R1:W-:Y:S04]  /*d6f80*/  @P0 STG.E [R188.64], R194 ;  /* 0x000000c2bc000986 */ /* 0x0003e8000c101904 */
[----:B------:R4:W-:Y:S01]  /*d6f90*/  @P3 STG.E [R190.64], R195 ;  /* 0x000000c3be003986 */ /* 0x0009e2000c101904 */
[----:B-1----:R-:W-:Y:S01]  /*d6fa0*/  IMAD.WIDE R188, R3, 0x4, R78 ;  /* 0x0000000403bc7825 */ /* 0x002fe200078e024e */
[----:B----4-:R-:W-:-:S02]  /*d6fb0*/  ISETP.GE.AND P1, PT, R237, c[0x0][0x17c], PT ;  /* 0x00005f00ed007a0c */ /* 0x010fc40003f26270 */
[----:B------:R-:W4:Y:S04]  /*d6fc0*/  LDL.LU R237, [R1+0x3208] ;  /* 0x0032080001ed7983 */ /* 0x000f280000300800 */
[----:B------:R-:W3:Y:S04]  /*d6fd0*/  LDL.LU R243, [R1+0x444] ;  /* 0x0004440001f37983 */ /* 0x000ee80000300800 */
[----:B------:R-:W3:Y:S04]  /*d6fe0*/  LDL.LU R194, [R1+0x364] ;  /* 0x0003640001c27983 */ /* 0x000ee80000300800 */
[----:B------:R-:W3:Y:S04]  /*d6ff0*/  LDL.LU R195, [R1+0x314] ;  /* 0x0003140001c37983 */ /* 0x000ee80000300800 */
        /* <DEDUP_REMOVED lines=15> */
[----:B------:R3:W-:Y:S01]  /*d70f0*/  @P3 STG.E [R188.64], R238 ;  /* 0x000000eebc003986 */ /* 0x0007e2000c101904 */
[----:B----4-:R-:W-:-:S03]  /*d7100*/  ISETP.GE.AND P3, PT, R237, c[0x0][0x17c], PT ;  /* 0x00005f00ed007a0c */ /* 0x010fc60003f66270 */
[----:B-1----:R-:W4:Y:S04]  /*d7110*/  LDL.LU R242, [R1+0x330] ;  /* 0x0003300001f27983 */ /* 0x002f280000300800 */
[----:B------:R-:W4:Y:S01]  /*d7120*/  LDL.LU R237, [R1+0x2d0] ;  /* 0x0002d00001ed7983 */ /* 0x000f220000300800 */
        /* <DEDUP_REMOVED lines=9> */
[----:B-----5:R1:W-:Y:S01]  /*d71c0*/  @P2 STG.E [R190.64], R240 ;  /* 0x000000f0be002986 */ /* 0x0203e2000c101904 */
        /* <DEDUP_REMOVED lines=9> */
[----:B-----5:R-:W-:-:S03]  /*d7260*/  IMAD.WIDE R192, R0, 0x4, R76 ;  /* 0x0000000400c07825 */ /* 0x020fc600078e024c */
[----:B------:R-:W5:Y:S01]  /*d7270*/  LDL.LU R194, [R1+0x3a4] ;  /* 0x0003a40001c27983 */ /* 0x000f620000300800 */
[----:B------:R-:W-:-:S04]  /*d7280*/  IMAD.WIDE R188, R0, 0x4, R86 ;  /* 0x0000000400bc7825 */ /* 0x000fc800078e0256 */
[----:B-1----:R-:W-:Y:S01]  /*d7290*/  IMAD.WIDE R190, R3, 0x4, R78 ;  /* 0x0000000403be7825 */ /* 0x002fe200078e024e */
[----:B------:R-:W5:Y:S04]  /*d72a0*/  LDL.LU R195, [R1+0x334] ;  /* 0x0003340001c37983 */ /* 0x000f680000300800 */
[----:B------:R1:W-:Y:S04]  /*d72b0*/  @P1 STG.E [R190.64], R239 ;  /* 0x000000efbe001986 */ /* 0x0003e8000c101904 */
[----:B------:R-:W-:Y:S04]  /*d72c0*/  @P2 STG.E [R192.64], R241 ;  /* 0x000000f1c0002986 */ /* 0x000fe8000c101904 */
[----:B-1----:R-:W5:Y:S04]  /*d72d0*/  LDL.LU R239, [R1+0x2d4] ;  /* 0x0002d40001ef7983 */ /* 0x002f680000300800 */
[----:B------:R-:W5:Y:S04]  /*d72e0*/  LDL.LU R243, [R1+0x450] ;  /* 0x0004500001f37983 */ /* 0x000f680000300800 */
[----:B--2---:R1:W-:Y:S04]  /*d72f0*/  @P4 STG.E [R188.64], R236 ;  /* 0x000000ecbc004986 */ /* 0x0043e8000c101904 */
[----:B-1----:R-:W2:Y:S01]  /*d7300*/  LDL.LU R236, [R1+0x3210] ;  /* 0x0032100001ec7983 */ /* 0x002ea20000300800 */
[----:B------:R-:W-:-:S02]  /*d7310*/  ISETP.LT.AND P5, PT, R235, c[0x0][0x178], !P0 ;  /* 0x00005e00eb007a0c */ /* 0x000fc400047a1270 */
[----:B------:R-:W-:Y:S01]  /*d7320*/  ISETP.LT.AND P0, PT, R234, c[0x0][0x178], !P0 ;  /* 0x00005e00ea007a0c */ /* 0x000fe20004701270 */
[----:B------:R-:W-:-:S04]  /*d7330*/  IMAD.WIDE R188, R0, 0x4, R84 ;  /* 0x0000000400bc7825 */ /* 0x000fc800078e0254 */
[----:B------:R-:W-:-:S08]  /*d7340*/  IMAD.WIDE R190, R0, 0x4, R78 ;  /* 0x0000000400be7825 */ /* 0x000fd000078e024e */
[----:B----4-:R-:W-:Y:S04]  /*d7350*/  @P0 STG.E [R188.64], R242 ;  /* 0x000000f2bc000986 */ /* 0x010fe8000c101904 */
[----:B------:R1:W-:Y:S04]  /*d7360*/  @P5 STG.E [R190.64], R237 ;  /* 0x000000edbe005986 */ /* 0x0003e8000c101904 */
        /* <DEDUP_REMOVED lines=11> */
[----:B-----5:R3:W-:Y:S04]  /*d7420*/  @P1 STG.E [R188.64], R194 ;  /* 0x000000c2bc001986 */ /* 0x0207e8000c101904 */
[----:B-1----:R-:W5:Y:S04]  /*d7430*/  LDL.LU R238, [R1+0x380] ;  /* 0x0003800001ee7983 */ /* 0x002f680000300800 */
[----:B------:R-:W5:Y:S04]  /*d7440*/  LDL.LU R240, [R1+0x2f0] ;  /* 0x0002f00001f07983 */ /* 0x000f680000300800 */
        /* <DEDUP_REMOVED lines=24> */
[----:B-----5:R5:W-:Y:S01]  /*d75d0*/  @P4 STG.E [R188.64], R238 ;  /* 0x000000eebc004986 */ /* 0x020be2000c101904 */
        /* <DEDUP_REMOVED lines=11> */
[----:B-----5:R-:W-:Y:S01]  /*d7690*/  IMAD.WIDE R188, R3, 0x4, R86 ;  /* 0x0000000403bc7825 */ /* 0x020fe200078e0256 */
[----:B---3--:R3:W-:Y:S01]  /*d76a0*/  @P3 STG.E [R192.64], R242 ;  /* 0x000000f2c0003986 */ /* 0x0087e2000c101904 */
        /* <DEDUP_REMOVED lines=139> */
[----:B------:R-:W-:Y:S01]  /*d7f60*/  ISETP.GE.AND P4, PT, R236, c[0x0][0x17c], PT ;  /* 0x00005f00ec007a0c */ /* 0x000fe20003f86270 */
[C---:B-1----:R-:W-:Y:S01]  /*d7f70*/  IMAD.WIDE R190, R0.reuse, 0x4, R78 ;  /* 0x0000000400be7825 */ /* 0x042fe200078e024e */
[----:B------:R-:W-:Y:S01]  /*d7f80*/  IADD3 R0, R0, c[0x0][0x198], RZ ;  /* 0x0000660000007a10 */ /* 0x000fe20007ffe0ff */
[----:B--2---:R-:W2:Y:S04]  /*d7f90*/  LDL.LU R243, [R1+0x2e8] ;  /* 0x0002e80001f37983 */ /* 0x004ea80000300800 */
[----:B------:R-:W2:Y:S01]  /*d7fa0*/  LDL.LU R236, [R1+0x298] ;  /* 0x0002980001ec7983 */ /* 0x000ea20000300800 */
[----:B------:R-:W-:Y:S01]  /*d7fb0*/  ISETP.LT.AND P5, PT, R233, c[0x0][0x178], !P0 ;  /* 0x00005e00e9007a0c */ /* 0x000fe200047a1270 */
[----:B-----5:R-:W-:Y:S01]  /*d7fc0*/  IMAD.WIDE R188, R0, 0x4, R76 ;  /* 0x0000000400bc7825 */ /* 0x020fe200078e024c */
        /* <DEDUP_REMOVED lines=77> */
[----:B------:R-:W-:-:S04]  /*d84a0*/  IMAD.WIDE R188, R3, 0x4, R76 ;  /* 0x0000000403bc7825 */ /* 0x000fc800078e024c */
[----:B------:R1:W-:Y:S01]  /*d84b0*/  @P0 STG.E [R190.64], R240 ;  /* 0x000000f0be000986 */ /* 0x0003e2000c101904 */
[----:B------:R-:W-:Y:S02]  /*d84c0*/  ISETP.LT.AND P0, PT, R235, c[0x0][0x178], !P2 ;  /* 0x00005e00eb007a0c */ /* 0x000fe40005701270 */
[----:B------:R-:W-:Y:S01]  /*d84d0*/  ISETP.LT.AND P2, PT, R232, c[0x0][0x178], !P1 ;  /* 0x00005e00e8007a0c */ /* 0x000fe20004f41270 */
        /* <DEDUP_REMOVED lines=41> */
[----:B------:R-:W-:-:S02]  /*d8770*/  ISETP.LT.AND P3, PT, R235, c[0x0][0x178], !P3 ;  /* 0x00005e00eb007a0c */ /* 0x000fc40005f61270 */
[----:B--2---:R-:W-:Y:S02]  /*d8780*/  ISETP.GE.AND P1, PT, R236, c[0x0][0x17c], PT ;  /* 0x00005f00ec007a0c */ /* 0x004fe40003f26270 */
[----:B------:R-:W2:Y:S04]  /*d8790*/  LDL.LU R236, [R1+0x3258] ;  /* 0x0032580001ec7983 */ /* 0x000ea80000300800 */
[----:B------:R-:W2:Y:S04]  /*d87a0*/  LDL.LU R242, [R1+0x58c] ;  /* 0x00058c0001f27983 */ /* 0x000ea80000300800 */
[----:B------:R-:W2:Y:S04]  /*d87b0*/  LDL.LU R194, [R1+0x45c] ;  /* 0x00045c0001c27983 */ /* 0x000ea80000300800 */
[----:B------:R-:W2:Y:S04]  /*d87c0*/  LDL.LU R195, [R1+0x38c] ;  /* 0x00038c0001c37983 */ /* 0x000ea80000300800 */
[----:B------:R-:W2:Y:S04]  /*d87d0*/  LDL.LU R3, [R1+0x588] ;  /* 0x0005880001037983 */ /* 0x000ea80000300800 */
        /* <DEDUP_REMOVED lines=1230> */
[----:B------:R2:W-:Y:S01]  /*dd4c0*/  @P6 STG.E [R192.64], R243 ;  /* 0x000000f3c0006986 */ /* 0x0005e2000c101904 */
[----:B------:R-:W-:-:S03]  /*dd4d0*/  ISETP.LT.AND P6, PT, R232, c[0x0][0x178], !P2 ;  /* 0x00005e00e8007a0c */ /* 0x000fc600057c1270 */
        /* <DEDUP_REMOVED lines=10> */
[----:B------:R-:W-:-:S03]  /*dd580*/  ISETP.LT.AND P5, PT, R232, c[0x0][0x178], !P1 ;  /* 0x00005e00e8007a0c */ /* 0x000fc60004fa1270 */
        /* <DEDUP_REMOVED lines=33> */
[----:B------:R-:W-:Y:S01]  /*dd7a0*/  IMAD.WIDE R188, R0, 0x4, R86 ;  /* 0x0000000400bc7825 */ /* 0x000fe200078e0256 */
[----:B------:R-:W-:-:S02]  /*dd7b0*/  ISETP.LT.AND P1, PT, R235, c[0x0][0x178], !P0 ;  /* 0x00005e00eb007a0c */ /* 0x000fc40004721270 */
        /* <DEDUP_REMOVED lines=14> */
[----:B------:R-:W-:-:S02]  /*dd8a0*/  ISETP.LT.AND P3, PT, R232, c[0x0][0x178], !P2 ;  /* 0x00005e00e8007a0c */ /* 0x000fc40005761270 */
[----:B------:R-:W-:Y:S01]  /*dd8b0*/  ISETP.LT.AND P4, PT, R233, c[0x0][0x178], !P2 ;  /* 0x00005e00e9007a0c */ /* 0x000fe20005781270 */
[----:B------:R1:W-:Y:S01]  /*dd8c0*/  @P1 STG.E [R188.64], R239 ;  /* 0x000000efbc001986 */ /* 0x0003e2000c101904 */
[----:B------:R-:W-:Y:S02]  /*dd8d0*/  ISETP.LT.AND P5, PT, R234, c[0x0][0x178], !P2 ;  /* 0x00005e00ea007a0c */ /* 0x000fe400057a1270 */
[----:B------:R-:W-:Y:S01]  /*dd8e0*/  ISETP.LT.AND P6, PT, R235, c[0x0][0x178], !P2 ;  /* 0x00005e00eb007a0c */ /* 0x000fe200057c1270 */
[----:B-1----:R-:W4:Y:S04]  /*dd8f0*/  LDL.LU R239, [R1+0x8cc] ;  /* 0x0008cc0001ef7983 */ /* 0x002f280000300800 */
[----:B------:R-:W4:Y:S01]  /*dd900*/  LDL.LU R241, [R1+0x9a8] ;  /* 0x0009a80001f17983 */ /* 0x000f220000300800 */
        /* <DEDUP_REMOVED lines=11> */
[----:B------:R-:W-:Y:S01]  /*dd9c0*/  ISETP.LT.AND P1, PT, R232, c[0x0][0x178], !P2 ;  /* 0x00005e00e8007a0c */ /* 0x000fe20005721270 */
[C---:B------:R-:W-:Y:S01]  /*dd9d0*/  IMAD.WIDE R190, R3.reuse, 0x4, R78 ;  /* 0x0000000403be7825 */ /* 0x040fe200078e024e */
[----:B------:R-:W-:Y:S01]  /*dd9e0*/  IADD3 R3, R3, c[0x0][0x198], RZ ;  /* 0x0000660003037a10 */ /* 0x000fe20007ffe0ff */
[----:B---3--:R-:W3:Y:S01]  /*dd9f0*/  LDL.LU R238, [R1+0x9ac] ;  /* 0x0009ac0001ee7983 */ /* 0x008ee20000300800 */
[----:B------:R-:W-:Y:S02]  /*dda00*/  ISETP.LT.AND P3, PT, R233, c[0x0][0x178], !P2 ;  /* 0x00005e00e9007a0c */ /* 0x000fe40005761270 */
[----:B------:R-:W-:Y:S01]  /*dda10*/  ISETP.LT.AND P4, PT, R234, c[0x0][0x178], !P2 ;  /* 0x00005e00ea007a0c */ /* 0x000fe20005781270 */
[----:B------:R-:W-:Y:S01]  /*dda20*/  IMAD.WIDE R188, R3, 0x4, R76 ;  /* 0x0000000403bc7825 */ /* 0x000fe200078e024c */
[----:B------:R1:W-:Y:S01]  /*dda30*/  @P6 STG.E [R190.64], R240 ;  /* 0x000000f0be006986 */ /* 0x0003e2000c101904 */
[----:B------:R-:W-:-:S02]  /*dda40*/  ISETP.LT.AND P2, PT, R235, c[0x0][0x178], !P2 ;  /* 0x00005e00eb007a0c */ /* 0x000fc40005741270 */
[----:B------:R-:W-:Y:S02]  /*dda50*/  ISETP.LT.AND P6, PT, R232, c[0x0][0x178], !P0 ;  /* 0x00005e00e8007a0c */ /* 0x000fe400047c1270 */
[----:B------:R1:W-:Y:S01]  /*dda60*/  @P1 STG.E [R188.64], R243 ;  /* 0x000000f3bc001986 */ /* 0x0003e2000c101904 */
[----:B------:R-:W-:Y:S01]  /*dda70*/  ISETP.LT.AND P1, PT, R233, c[0x0][0x178], !P0 ;  /* 0x00005e00e9007a0c */ /* 0x000fe20004721270 */
[C---:B------:R-:W-:Y:S01]  /*dda80*/  IMAD.WIDE R192, R3.reuse, 0x4, R84 ;  /* 0x0000000403c07825 */ /* 0x040fe200078e0254 */
[----:B------:R-:W-:-:S03]  /*dda90*/  IADD3 R0, R3, c[0x0][0x198], RZ ;  /* 0x0000660003007a10 */ /* 0x000fc60007ffe0ff */
[C---:B-1----:R-:W-:Y:S01]  /*ddaa0*/  IMAD.WIDE R190, R3.reuse, 0x4, R86 ;  /* 0x0000000403be7825 */ /* 0x042fe200078e0256 */
[----:B------:R-:W3:Y:S04]  /*ddab0*/  LDL.LU R240, [R1+0x33ac] ;  /* 0x0033ac0001f07983 */ /* 0x000ee80000300800 */
[----:B------:R1:W-:Y:S01]  /*ddac0*/  @P3 STG.E [R190.64], R194 ;  /* 0x000000c2be003986 */ /* 0x0003e2000c101904 */
[----:B------:R-:W-:-:S03]  /*ddad0*/  IMAD.WIDE R188, R3, 0x4, R78 ;  /* 0x0000000403bc7825 */ /* 0x000fc600078e024e */
[----:B------:R1:W-:Y:S04]  /*ddae0*/  @P4 STG.E [R192.64], R195 ;  /* 0x000000c3c0004986 */ /* 0x0003e8000c101904 */
[----:B------:R1:W-:Y:S02]  /*ddaf0*/  @P2 STG.E [R188.64], R239 ;  /* 0x000000efbc002986 */ /* 0x0003e4000c101904 */
[C---:B-1----:R-:W-:Y:S02]  /*ddb00*/  IMAD.WIDE R190, R0.reuse, 0x4, R76 ;  /* 0x0000000400be7825 */ /* 0x042fe400078e024c */
[----:B------:R-:W3:Y:S02]  /*ddb10*/  LDL.LU R194, [R1+0x98c] ;  /* 0x00098c0001c27983 */ /* 0x000ee40000300800 */
[----:B------:R-:W-:-:S02]  /*ddb20*/  IMAD.WIDE R192, R0, 0x4, R86 ;  /* 0x0000000400c07825 */ /* 0x000fc400078e0256 */
        /* <DEDUP_REMOVED lines=17> */
[----:B------:R-:W-:Y:S01]  /*ddc40*/  IMAD.WIDE R192, R3, 0x4, R76 ;  /* 0x0000000403c07825 */ /* 0x000fe200078e024c */
[----:B---3--:R-:W-:-:S03]  /*ddc50*/  ISETP.GE.AND P1, PT, R240, c[0x0][0x17c], PT ;  /* 0x00005f00f0007a0c */ /* 0x008fc60003f26270 */
[C---:B------:R-:W-:Y:S02]  /*ddc60*/  IMAD.WIDE R188, R3.reuse, 0x4, R86 ;  /* 0x0000000403bc7825 */ /* 0x040fe400078e0256 */
[----:B------:R1:W-:Y:S02]  /*ddc70*/  @P4 STG.E [R192.64], R238 ;  /* 0x000000eec0004986 */ /* 0x0003e4000c101904 */
        /* <DEDUP_REMOVED lines=13> */
[----:B------:R-:W2:Y:S01]  /*ddd50*/  LDL.LU R3, [R1+0x9f0] ;  /* 0x0009f00001037983 */ /* 0x000ea20000300800 */
[----:B------:R-:W-:-:S02]  /*ddd60*/  ISETP.LT.AND P3, PT, R232, c[0x0][0x178], !P1 ;  /* 0x00005e00e8007a0c */ /* 0x000fc40004f61270 */
[----:B------:R-:W-:Y:S01]  /*ddd70*/  ISETP.LT.AND P4, PT, R233, c[0x0][0x178], !P1 ;  /* 0x00005e00e9007a0c */ /* 0x000fe20004f81270 */
[----:B------:R1:W-:Y:S01]  /*ddd80*/  @P5 STG.E [R188.64], R239 ;  /* 0x000000efbc005986 */ /* 0x0003e2000c101904 */
[----:B------:R-:W-:Y:S02]  /*ddd90*/  ISETP.LT.AND P2, PT, R234, c[0x0][0x178], !P1 ;  /* 0x00005e00ea007a0c */ /* 0x000fe40004f41270 */
[----:B------:R-:W-:Y:S01]  /*ddda0*/  ISETP.LT.AND P6, PT, R235, c[0x0][0x178], !P1 ;  /* 0x00005e00eb007a0c */ /* 0x000fe20004fc1270 */
[----:B-1----:R-:W5:Y:S04]  /*dddb0*/  LDL.LU R239, [R1+0x94] ;  /* 0x0000940001ef7983 */ /* 0x002f680000300800 */
[----:B------:R-:W5:Y:S01]  /*dddc0*/  LDL.LU R241, [R1+0xa20] ;  /* 0x000a200001f17983 */ /* 0x000f620000300800 */
[----:B----4-:R-:W-:-:S03]  /*dddd0*/  ISETP.GE.AND P1, PT, R237, c[0x0][0x17c], PT ;  /* 0x00005f00ed007a0c */ /* 0x010fc60003f26270 */
[----:B------:R-:W4:Y:S01]  /*ddde0*/  LDL.LU R237, [R1+0x9d0] ;  /* 0x0009d00001ed7983 */ /* 0x000f220000300800 */
[----:B------:R-:W-:-:S04]  /*dddf0*/  IMAD.WIDE R190, R0, 0x4, R76 ;  /* 0x0000000400be7825 */ /* 0x000fc800078e024c */
[----:B------:R-:W-:-:S04]  /*dde00*/  IMAD.WIDE R192, R0, 0x4, R86 ;  /* 0x0000000400c07825 */ /* 0x000fc800078e0256 */
[----:B------:R-:W-:Y:S01]  /*dde10*/  IMAD.WIDE R188, R0, 0x4, R84 ;  /* 0x0000000400bc7825 */ /* 0x000fe200078e0254 */
[----:B------:R-:W-:Y:S01]  /*dde20*/  ISETP.LT.AND P5, PT, R234, c[0x0][0x178], !P1 ;  /* 0x00005e00ea007a0c */ /* 0x000fe20004fa1270 */
[----:B--2---:R1:W-:Y:S01]  /*dde30*/  @P3 STG.E [R190.64], R3 ;  /* 0x00000003be003986 */ /* 0x0043e2000c101904 */
[----:B------:R-:W-:-:S03]  /*dde40*/  ISETP.LT.AND P3, PT, R232, c[0x0][0x178], !P1 ;  /* 0x00005e00e8007a0c */ /* 0x000fc60004f61270 */
[----:B------:R2:W-:Y:S04]  /*dde50*/  @P4 STG.E [R192.64], R243 ;  /* 0x000000f3c0004986 */ /* 0x0005e8000c101904 */
[----:B---3--:R3:W-:Y:S01]  /*dde60*/  @P2 STG.E [R188.64], R238 ;  /* 0x000000eebc002986 */ /* 0x0087e2000c101904 */
[----:B------:R-:W-:Y:S02]  /*dde70*/  ISETP.GE.AND P2, PT, R236, c[0x0][0x17c], PT ;  /* 0x00005f00ec007a0c */ /* 0x000fe40003f46270 */
[----:B-1----:R-:W-:Y:S01]  /*dde80*/  IADD3 R3, R0, c[0x0][0x198], RZ ;  /* 0x0000660000037a10 */ /* 0x002fe20007ffe0ff */
[----:B--2---:R-:W2:Y:S01]  /*dde90*/  LDL.LU R243, [R1+0x500] ;  /* 0x0005000001f37983 */ /* 0x004ea20000300800 */
[----:B------:R-:W-:-:S03]  /*ddea0*/  ISETP.LT.AND P4, PT, R233, c[0x0][0x178], !P1 ;  /* 0x00005e00e9007a0c */ /* 0x000fc60004f81270 */
[----:B------:R-:W2:Y:S01]  /*ddeb0*/  LDL.LU R236, [R1+0x400] ;  /* 0x0004000001ec7983 */ /* 0x000ea20000300800 */
        /* <DEDUP_REMOVED lines=53> */
[----:B------:R-:W-:-:S02]  /*de210*/  ISETP.LT.AND P2, PT, R235, c[0x0][0x178], !P2 ;  /* 0x00005e00eb007a0c */ /* 0x000fc40005741270 */
[----:B------:R-:W-:Y:S02]  /*de220*/  ISETP.LT.AND P5, PT, R232, c[0x0][0x178], !P1 ;  /* 0x00005e00e8007a0c */ /* 0x000fe40004fa1270 */
[----:B------:R-:W-:Y:S02]  /*de230*/  ISETP.LT.AND P4, PT, R233, c[0x0][0x178], !P1 ;  /* 0x00005e00e9007a0c */ /* 0x000fe40004f81270 */
[----:B------:R-:W-:Y:S02]  /*de240*/  ISETP.LT.AND P3, PT, R234, c[0x0][0x178], !P1 ;  /* 0x00005e00ea007a0c */ /* 0x000fe40004f61270 */
[----:B------:R-:W-:-:S05]  /*de250*/  ISETP.LT.AND P6, PT, R235, c[0x0][0x178], !P1 ;  /* 0x00005e00eb007a0c */ /* 0x000fca0004fc1270 */
[----:B------:R1:W-:Y:S04]  /*de260*/  @P2 STG.E [R188.64], R239 ;  /* 0x000000efbc002986 */ /* 0x0003e8000c101904 */
[----:B-1----:R-:W5:Y:S04]  /*de270*/  LDL.LU R239, [R1+0x4f4] ;  /* 0x0004f40001ef7983 */ /* 0x002f680000300800 */
[----:B------:R-:W5:Y:S01]  /*de280*/  LDL.LU R241, [R1+0xb20] ;  /* 0x000b200001f17983 */ /* 0x000f620000300800 */
        /* <DEDUP_REMOVED lines=12> */
[C---:B------:R-:W-:Y:S01]  /*de350*/  IADD3 R3, R0.reuse, c[0x0][0x198], RZ ;  /* 0x0000660000037a10 */ /* 0x040fe20007ffe0ff */
[----:B------:R-:W-:Y:S01]  /*de360*/  IMAD.WIDE R190, R0, 0x4, R78 ;  /* 0x0000000400be7825 */ /* 0x000fe200078e024e */
[----:B------:R-:W-:Y:S01]  /*de370*/  ISETP.LT.AND P5, PT, R233, c[0x0][0x178], !P0 ;  /* 0x00005e00e9007a0c */ /* 0x000fe200047a1270 */
[----:B---3--:R-:W3:Y:S01]  /*de380*/  LDL.LU R238, [R1+0xb24] ;  /* 0x000b240001ee7983 */ /* 0x008ee20000300800 */
[----:B------:R-:W-:Y:S01]  /*de390*/  ISETP.LT.AND P2, PT, R234, c[0x0][0x178], !P0 ;  /* 0x00005e00ea007a0c */ /* 0x000fe20004741270 */
[----:B------:R-:W-:Y:S01]  /*de3a0*/  IMAD.WIDE R192, R3, 0x4, R76 ;  /* 0x0000000403c07825 */ /* 0x000fe200078e024c */
[----:B------:R-:W-:Y:S01]  /*de3b0*/  ISETP.LT.AND P0, PT, R235, c[0x0][0x178], !P0 ;  /* 0x00005e00eb007a0c */ /* 0x000fe20004701270 */
[----:B-----5:R1:W-:Y:S01]  /*de3c0*/  @P6 STG.E [R190.64], R240 ;  /* 0x000000f0be006986 */ /* 0x0203e2000c101904 */
[----:B------:R-:W-:Y:S01]  /*de3d0*/  ISETP.LT.AND P6, PT, R232, c[0x0][0x178], !P1 ;  /* 0x00005e00e8007a0c */ /* 0x000fe20004fc1270 */
[----:B------:R-:W-:-:S02]  /*de3e0*/  IMAD.WIDE R188, R3, 0x4, R86 ;  /* 0x0000000403bc7825 */ /* 0x000fc400078e0256 */
        /* <DEDUP_REMOVED lines=21> */
[----:B------:R-:W-:-:S06]  /*de540*/  IMAD.WIDE R190, R0, 0x4, R78 ;  /* 0x0000000400be7825 */ /* 0x000fcc00078e024e */
        /* <DEDUP_REMOVED lines=8> */
[C---:B------:R-:W-:Y:S01]  /*de5d0*/  IMAD.WIDE R188, R3.reuse, 0x4, R86 ;  /* 0x0000000403bc7825 */ /* 0x040fe200078e0256 */
[----:B---3--:R-:W-:Y:S01]  /*de5e0*/  ISETP.GE.AND P0, PT, R240, c[0x0][0x17c], PT ;  /* 0x00005f00f0007a0c */ /* 0x008fe20003f06270 */
[----:B------:R1:W-:Y:S02]  /*de5f0*/  @P5 STG.E [R192.64], R238 ;  /* 0x000000eec0005986 */ /* 0x0003e4000c101904 */
[C---:B------:R-:W-:Y:S01]  /*de600*/  IMAD.WIDE R190, R3.reuse, 0x4, R84 ;  /* 0x0000000403be7825 */ /* 0x040fe200078e0254 */
[C---:B------:R-:W-:Y:S01]  /*de610*/  IADD3 R0, R3.reuse, c[0x0][0x198], RZ ;  /* 0x0000660003007a10 */ /* 0x040fe20007ffe0ff */
[----:B-----5:R3:W-:Y:S04]  /*de620*/  @P6 STG.E [R188.64], R194 ;  /* 0x000000c2bc006986 */ /* 0x0207e8000c101904 */
[----:B-1----:R-:W5:Y:S04]  /*de630*/  LDL.LU R238, [R1+0xa30] ;  /* 0x000a300001ee7983 */ /* 0x002f680000300800 */
[----:B------:R-:W5:Y:S01]  /*de640*/  LDL.LU R240, [R1+0x9c0] ;  /* 0x0009c00001f07983 */ /* 0x000f620000300800 */
[----:B---3--:R-:W-:-:S03]  /*de650*/  IMAD.WIDE R188, R3, 0x4, R78 ;  /* 0x0000000403bc7825 */ /* 0x008fc600078e024e */
[----:B------:R1:W-:Y:S01]  /*de660*/  @P4 STG.E [R190.64], R195 ;  /* 0x000000c3be004986 */ /* 0x0003e2000c101904 */
[----:B------:R-:W-:Y:S02]  /*de670*/  ISETP.LT.AND P3, PT, R235, c[0x0][0x178], !P3 ;  /* 0x00005e00eb007a0c */ /* 0x000fe40005f61270 */
[----:B--2---:R-:W-:Y:S02]  /*de680*/  ISETP.GE.AND P1, PT, R236, c[0x0][0x17c], PT ;  /* 0x00005f00ec007a0c */ /* 0x004fe40003f26270 */
[----:B------:R-:W2:Y:S04]  /*de690*/  LDL.LU R236, [R1+0x33dc] ;  /* 0x0033dc0001ec7983 */ /* 0x000ea80000300800 */
[----:B------:R-:W3:Y:S04]  /*de6a0*/  LDL.LU R242, [R1+0xb54] ;  /* 0x000b540001f27983 */ /* 0x000ee80000300800 */
[----:B------:R-:W2:Y:S04]  /*de6b0*/  LDL.LU R194, [R1+0xb14] ;  /* 0x000b140001c27983 */ /* 0x000ea80000300800 */
[----:B-1----:R-:W2:Y:S04]  /*de6c0*/  LDL.LU R195, [R1+0xa34] ;  /* 0x000a340001c37983 */ /* 0x002ea80000300800 */
[----:B------:R-:W2:Y:S01]  /*de6d0*/  LDL.LU R3, [R1+0xb50] ;  /* 0x000b500001037983 */ /* 0x000ea20000300800 */
[----:B------:R-:W-:-:S02]  /*de6e0*/  ISETP.LT.AND P5, PT, R232, c[0x0][0x178], !P0 ;  /* 0x00005e00e8007a0c */ /* 0x000fc400047a1270 */
[----:B------:R-:W-:Y:S01]  /*de6f0*/  ISETP.LT.AND P2, PT, R233, c[0x0][0x178], !P0 ;  /* 0x00005e00e9007a0c */ /* 0x000fe20004741270 */
[----:B------:R1:W-:Y:S01]  /*de700*/  @P3 STG.E [R188.64], R239 ;  /* 0x000000efbc003986 */ /* 0x0003e2000c101904 */
[----:B------:R-:W-:Y:S02]  /*de710*/  ISETP.LT.AND P4, PT, R234, c[0x0][0x178], !P0 ;  /* 0x00005e00ea007a0c */ /* 0x000fe40004781270 */
[----:B------:R-:W-:Y:S01]  /*de720*/  ISETP.LT.AND P6, PT, R235, c[0x0][0x178], !P0 ;  /* 0x00005e00eb007a0c */ /* 0x000fe200047c1270 */
[----:B-1----:R-:W3:Y:S04]  /*de730*/  LDL.LU R239, [R1+0x9c4] ;  /* 0x0009c40001ef7983 */ /* 0x002ee80000300800 */
[----:B------:R-:W3:Y:S01]  /*de740*/  LDL.LU R241, [R1+0xbe0] ;  /* 0x000be00001f17983 */ /* 0x000ee20000300800 */
[----:B----4-:R-:W-:-:S03]  /*de750*/  ISETP.GE.AND P0, PT, R237, c[0x0][0x17c], PT ;  /* 0x00005f00ed007a0c */ /* 0x010fc60003f06270 */
[----:B------:R-:W4:Y:S01]  /*de760*/  LDL.LU R237, [R1+0xb30] ;  /* 0x000b300001ed7983 */ /* 0x000f220000300800 */
[----:B------:R-:W-:-:S04]  /*de770*/  IMAD.WIDE R190, R0, 0x4, R76 ;  /* 0x0000000400be7825 */ /* 0x000fc800078e024c */
[----:B------:R-:W-:-:S04]  /*de780*/  IMAD.WIDE R192, R0, 0x4, R86 ;  /* 0x0000000400c07825 */ /* 0x000fc800078e0256 */
[----:B------:R-:W-:Y:S01]  /*de790*/  IMAD.WIDE R188, R0, 0x4, R84 ;  /* 0x0000000400bc7825 */ /* 0x000fe200078e0254 */
[----:B------:R-:W-:Y:S01]  /*de7a0*/  ISETP.LT.AND P3, PT, R234, c[0x0][0x178], !P1 ;  /* 0x00005e00ea007a0c */ /* 0x000fe20004f61270 */
[----:B--2---:R1:W-:Y:S04]  /*de7b0*/  @P5 STG.E [R190.64], R3 ;  /* 0x00000003be005986 */ /* 0x0043e8000c101904 */
[----:B------:R2:W-:Y:S01]  /*de7c0*/  @P2 STG.E [R192.64], R243 ;  /* 0x000000f3c0002986 */ /* 0x0005e2000c101904 */
[----:B------:R-:W-:-:S03]  /*de7d0*/  ISETP.LT.AND P2, PT, R232, c[0x0][0x178], !P1 ;  /* 0x00005e00e8007a0c */ /* 0x000fc60004f41270 */
[----:B-----5:R5:W-:Y:S01]  /*de7e0*/  @P4 STG.E [R188.64], R238 ;  /* 0x000000eebc004986 */ /* 0x020be2000c101904 */
[----:B------:R-:W-:Y:S02]  /*de7f0*/  ISETP.GE.AND P4, PT, R236, c[0x0][0x17c], PT ;  /* 0x00005f00ec007a0c */ /* 0x000fe40003f86270 */
[----:B-1----:R-:W-:Y:S01]  /*de800*/  IADD3 R3, R0, c[0x0][0x198], RZ ;  /* 0x0000660000037a10 */ /* 0x002fe20007ffe0ff */
[----:B--2---:R-:W2:Y:S01]  /*de810*/  LDL.LU R243, [R1+0xa50] ;  /* 0x000a500001f37983 */ /* 0x004ea20000300800 */
[----:B------:R-:W-:-:S03]  /*de820*/  ISETP.LT.AND P5, PT, R233, c[0x0][0x178], !P1 ;  /* 0x00005e00e9007a0c */ /* 0x000fc60004fa1270 */
[----:B------:R-:W2:Y:S01]  /*de830*/  LDL.LU R236, [R1+0xa00] ;  /* 0x000a000001ec7983 */ /* 0x000ea20000300800 */
        /* <DEDUP_REMOVED lines=156> */
[----:B------:R-:W-:-:S03]  /*df200*/  ISETP.LT.AND P6, PT, R232, c[0x0][0x178], !P0 ;  /* 0x00005e00e8007a0c */ /* 0x000fc600047c1270 */
        /* <DEDUP_REMOVED lines=49> */
[----:B------:R-:W-:Y:S02]  /*df520*/  ISETP.LT.AND P5, PT, R232, c[0x0][0x178], !P1 ;  /* 0x00005e00e8007a0c */ /* 0x000fe40004fa1270 */
[----:B------:R-:W-:Y:S02]  /*df530*/  ISETP.LT.AND P2, PT, R233, c[0x0][0x178], !P1 ;  /* 0x00005e00e9007a0c */ /* 0x000fe40004f41270 */
[----:B------:R-:W-:Y:S02]  /*df540*/  ISETP.LT.AND P3, PT, R234, c[0x0][0x178], !P1 ;  /* 0x00005e00ea007a0c */ /* 0x000fe40004f61270 */
[----:B------:R-:W-:-:S05]  /*df550*/  ISETP.LT.AND P6, PT, R235, c[0x0][0x178], !P1 ;  /* 0x00005e00eb007a0c */ /* 0x000fca0004fc1270 */
[----:B------:R1:W-:Y:S04]  /*df560*/  @P4 STG.E [R188.64], R239 ;  /* 0x000000efbc004986 */ /* 0x0003e8000c101904 */
        /* <DEDUP_REMOVED lines=45> */
[----:B------:R-:W-:-:S06]  /*df840*/  IMAD.WIDE R190, R0, 0x4, R78 ;  /* 0x0000000400be7825 */ /* 0x000fcc00078e024e */
        /* <DEDUP_REMOVED lines=648> */
[----:B------:R-:W-:Y:S02]  /*e20d0*/  ISETP.LT.AND P2, PT, R232, c[0x0][0x178], !P1 ;  /* 0x00005e00e8007a0c */ /* 0x000fe40004f41270 */
[----:B------:R-:W-:Y:S01]  /*e20e0*/  ISETP.LT.AND P5, PT, R233, c[0x0][0x178], !P1 ;  /* 0x00005e00e9007a0c */ /* 0x000fe20004fa1270 */
[C---:B-1----:R-:W-:Y:S01]  /*e20f0*/  IMAD.WIDE R190, R0.reuse, 0x4, R78 ;  /* 0x0000000400be7825 */ /* 0x042fe200078e024e */
[----:B------:R-:W-:Y:S01]  /*e2100*/  IADD3 R0, R0, c[0x0][0x198], RZ ;  /* 0x0000660000007a10 */ /* 0x000fe20007ffe0ff */
[----:B---3--:R1:W-:Y:S01]  /*e2110*/  @P3 STG.E [R188.64], R238 ;  /* 0x000000eebc003986 */ /* 0x0083e2000c101904 */
[----:B------:R-:W-:-:S03]  /*e2120*/  ISETP.LT.AND P1, PT, R235, c[0x0][0x178], !P1 ;  /* 0x00005e00eb007a0c */ /* 0x000fc60004f21270 */
[----:B-----5:R3:W-:Y:S01]  /*e2130*/  @P6 STG.E [R190.64], R240 ;  /* 0x000000f0be006986 */ /* 0x0207e2000c101904 */
[----:B------:R-:W-:-:S03]  /*e2140*/  ISETP.LT.AND P6, PT, R232, c[0x0][0x178], !P0 ;  /* 0x00005e00e8007a0c */ /* 0x000fc600047c1270 */
[----:B--2---:R-:W2:Y:S01]  /*e2150*/  LDL.LU R243, [R1+0xc68] ;  /* 0x000c680001f37983 */ /* 0x004ea20000300800 */
[C---:B-1----:R-:W-:Y:S01]  /*e2160*/  IMAD.WIDE R188, R0.reuse, 0x4, R76 ;  /* 0x0000000400bc7825 */ /* 0x042fe200078e024c */
[----:B------:R-:W-:-:S04]  /*e2170*/  IADD3 R3, R0, c[0x0][0x198], RZ ;  /* 0x0000660000037a10 */ /* 0x000fc80007ffe0ff */
[----:B------:R1:W-:Y:S01]  /*e2180*/  @P2 STG.E [R188.64], R241 ;  /* 0x000000f1bc002986 */ /* 0x0003e2000c101904 */
[----:B------:R-:W-:Y:S01]  /*e2190*/  ISETP.LT.AND P2, PT, R233, c[0x0][0x178], !P0 ;  /* 0x00005e00e9007a0c */ /* 0x000fe20004741270 */
[----:B---3--:R-:W-:-:S04]  /*e21a0*/  IMAD.WIDE R190, R0, 0x4, R86 ;  /* 0x0000000400be7825 */ /* 0x008fc800078e0256 */
[----:B------:R-:W-:Y:S01]  /*e21b0*/  IMAD.WIDE R192, R0, 0x4, R84 ;  /* 0x0000000400c07825 */ /* 0x000fe200078e0254 */
[----:B------:R-:W-:Y:S01]  /*e21c0*/  ISETP.GE.AND P3, PT, R236, c[0x0][0x17c], PT ;  /* 0x00005f00ec007a0c */ /* 0x000fe20003f66270 */
[----:B------:R3:W-:Y:S02]  /*e21d0*/  @P5 STG.E [R190.64], R194 ;  /* 0x000000c2be005986 */ /* 0x0007e4000c101904 */
[----:B-1----:R-:W-:Y:S02]  /*e21e0*/  IMAD.WIDE R188, R0, 0x4, R78 ;  /* 0x0000000400bc7825 */ /* 0x002fe400078e024e */
[----:B------:R-:W5:Y:S04]  /*e21f0*/  LDL.LU R236, [R1+0xa98] ;  /* 0x000a980001ec7983 */ /* 0x000f680000300800 */
[----:B------:R1:W-:Y:S01]  /*e2200*/  @P4 STG.E [R192.64], R195 ;  /* 0x000000c3c0004986 */ /* 0x0003e2000c101904 */
[----:B---3--:R-:W-:-:S03]  /*e2210*/  IMAD.WIDE R190, R3, 0x4, R76 ;  /* 0x0000000403be7825 */ /* 0x008fc600078e024c */
[----:B------:R-:W3:Y:S04]  /*e2220*/  LDL.LU R238, [R1+0xd1c] ;  /* 0x000d1c0001ee7983 */ /* 0x000ee80000300800 */
[----:B------:R-:W3:Y:S01]  /*e2230*/  LDL.LU R240, [R1+0x34fc] ;  /* 0x0034fc0001f07983 */ /* 0x000ee20000300800 */
[----:B-1----:R-:W-:-:S03]  /*e2240*/  IMAD.WIDE R192, R3, 0x4, R86 ;  /* 0x0000000403c07825 */ /* 0x002fc600078e0256 */
[----:B------:R-:W3:Y:S04]  /*e2250*/  LDL.LU R194, [R1+0xcbc] ;  /* 0x000cbc0001c27983 */ /* 0x000ee80000300800 */
        /* <DEDUP_REMOVED lines=8> */
[----:B------:R-:W-:Y:S02]  /*e22e0*/  ISETP.LT.AND P0, PT, R235, c[0x0][0x178], !P0 ;  /* 0x00005e00eb007a0c */ /* 0x000fe40004701270 */
[----:B------:R-:W-:Y:S02]  /*e22f0*/  ISETP.LT.AND P5, PT, R232, c[0x0][0x178], !P3 ;  /* 0x00005e00e8007a0c */ /* 0x000fe40005fa1270 */
[----:B------:R-:W-:Y:S01]  /*e2300*/  ISETP.LT.AND P6, PT, R233, c[0x0][0x178], !P3 ;  /* 0x00005e00e9007a0c */ /* 0x000fe20005fc1270 */
[C---:B------:R-:W-:Y:S01]  /*e2310*/  IMAD.WIDE R188, R3.reuse, 0x4, R84 ;  /* 0x0000000403bc7825 */ /* 0x040fe200078e0254 */
[----:B------:R-:W-:Y:S02]  /*e2320*/  ISETP.LT.AND P2, PT, R234, c[0x0][0x178], !P3 ;  /* 0x00005e00ea007a0c */ /* 0x000fe40005f41270 */
[C---:B------:R-:W-:Y:S01]  /*e2330*/  IADD3 R0, R3.reuse, c[0x0][0x198], RZ ;  /* 0x0000660003007a10 */ /* 0x040fe20007ffe0ff */
[----:B------:R-:W-:-:S04]  /*e2340*/  IMAD.WIDE R190, R3, 0x4, R78 ;  /* 0x0000000403be7825 */ /* 0x000fc800078e024e */
[C---:B------:R-:W-:Y:S01]  /*e2350*/  IMAD.WIDE R192, R0.reuse, 0x4, R76 ;  /* 0x0000000400c07825 */ /* 0x040fe200078e024c */
[C---:B------:R-:W-:Y:S01]  /*e2360*/  IADD3 R3, R0.reuse, c[0x0][0x198], RZ ;  /* 0x0000660000037a10 */ /* 0x040fe20007ffe0ff */
[----:B--2---:R1:W-:Y:S02]  /*e2370*/  @P4 STG.E [R188.64], R243 ;  /* 0x000000f3bc004986 */ /* 0x0043e4000c101904 */
[C---:B-1----:R-:W-:Y:S02]  /*e2380*/  IMAD.WIDE R188, R0.reuse, 0x4, R86 ;  /* 0x0000000400bc7825 */ /* 0x042fe400078e0256 */
[----:B-----5:R1:W-:Y:S04]  /*e2390*/  @P0 STG.E [R190.64], R236 ;  /* 0x000000ecbe000986 */ /* 0x0203e8000c101904 */
[----:B---3--:R-:W-:Y:S01]  /*e23a0*/  @P5 STG.E [R192.64], R238 ;  /* 0x000000eec0005986 */ /* 0x008fe2000c101904 */
[----:B-1----:R-:W-:-:S03]  /*e23b0*/  IMAD.WIDE R190, R0, 0x4, R84 ;  /* 0x0000000400be7825 */ /* 0x002fc600078e0254 */
[----:B------:R-:W2:Y:S04]  /*e23c0*/  LDL.LU R236, [R1+0x34f4] ;  /* 0x0034f40001ec7983 */ /* 0x000ea80000300800 */
[----:B------:R-:W3:Y:S04]  /*e23d0*/  LDL.LU R242, [R1+0xca8] ;  /* 0x000ca80001f27983 */ /* 0x000ee80000300800 */
[----:B------:R1:W-:Y:S04]  /*e23e0*/  @P6 STG.E [R188.64], R194 ;  /* 0x000000c2bc006986 */ /* 0x0003e8000c101904 */
[----:B------:R-:W5:Y:S04]  /*e23f0*/  LDL.LU R243, [R1+0xba8] ;  /* 0x000ba80001f37983 */ /* 0x000f680000300800 */
[----:B------:R1:W-:Y:S02]  /*e2400*/  @P2 STG.E [R190.64], R195 ;  /* 0x000000c3be002986 */ /* 0x0003e4000c101904 */
[----:B-1----:R-:W-:-:S02]  /*e2410*/  IMAD.WIDE R188, R0, 0x4, R78 ;  /* 0x0000000400bc7825 */ /* 0x002fc400078e024e */
[----:B------:R-:W3:Y:S01]  /*e2420*/  LDL.LU R195, [R1+0x34f8] ;  /* 0x0034f80001c37983 */ /* 0x000ee20000300800 */
[----:B----4-:R-:W-:-:S03]  /*e2430*/  ISETP.GE.AND P0, PT, R237, c[0x0][0x17c], PT ;  /* 0x00005f00ed007a0c */ /* 0x010fc60003f06270 */
[----:B------:R-:W4:Y:S04]  /*e2440*/  LDL.LU R237, [R1+0xd3c] ;  /* 0x000d3c0001ed7983 */ /* 0x000f280000300800 */
[----:B------:R-:W3:Y:S04]  /*e2450*/  LDL.LU R238, [R1+0xcec] ;  /* 0x000cec0001ee7983 */ /* 0x000ee80000300800 */
[----:B------:R-:W3:Y:S04]  /*e2460*/  LDL.LU R194, [R1+0xcac] ;  /* 0x000cac0001c27983 */ /* 0x000ee80000300800 */
[----:B------:R-:W3:Y:S01]  /*e2470*/  LDL.LU R0, [R1+0xd38] ;  /* 0x000d380001007983 */ /* 0x000ee20000300800 */
[----:B------:R-:W-:-:S02]  /*e2480*/  ISETP.GE.AND P1, PT, R240, c[0x0][0x17c], PT ;  /* 0x00005f00f0007a0c */ /* 0x000fc40003f26270 */
[----:B------:R-:W-:Y:S02]  /*e2490*/  ISETP.LT.AND P3, PT, R235, c[0x0][0x178], !P3 ;  /* 0x00005e00eb007a0c */ /* 0x000fe40005f61270 */
[----:B------:R-:W-:Y:S02]  /*e24a0*/  ISETP.LT.AND P5, PT, R232, c[0x0][0x178], !P1 ;  /* 0x00005e00e8007a0c */ /* 0x000fe40004fa1270 */
[----:B------:R-:W-:Y:S01]  /*e24b0*/  ISETP.LT.AND P4, PT, R233, c[0x0][0x178], !P1 ;  /* 0x00005e00e9007a0c */ /* 0x000fe20004f81270 */
[----:B------:R-:W-:Y:S01]  /*e24c0*/  IMAD.WIDE R190, R3, 0x4, R76 ;  /* 0x0000000403be7825 */ /* 0x000fe200078e024c */
[----:B------:R-:W-:Y:S02]  /*e24d0*/  ISETP.LT.AND P2, PT, R234, c[0x0][0x178], !P1 ;  /* 0x00005e00ea007a0c */ /* 0x000fe40004f41270 */
[----:B------:R-:W-:Y:S01]  /*e24e0*/  ISETP.LT.AND P6, PT, R235, c[0x0][0x178], !P1 ;  /* 0x00005e00eb007a0c */ /* 0x000fe20004fc1270 */
[----:B------:R-:W-:-:S04]  /*e24f0*/  IMAD.WIDE R192, R3, 0x4, R86 ;  /* 0x0000000403c07825 */ /* 0x000fc800078e0256 */
[----:B------:R1:W-:Y:S01]  /*e2500*/  @P3 STG.E [R188.64], R239 ;  /* 0x000000efbc003986 */ /* 0x0003e2000c101904 */
[----:B------:R-:W-:-:S03]  /*e2510*/  ISETP.LT.AND P3, PT, R234, c[0x0][0x178], !P0 ;  /* 0x00005e00ea007a0c */ /* 0x000fc60004761270 */
[----:B-1----:R-:W4:Y:S01]  /*e2520*/  LDL.LU R239, [R1+0xbac] ;  /* 0x000bac0001ef7983 */ /* 0x002f220000300800 */
[----:B------:R-:W-:-:S03]  /*e2530*/  IMAD.WIDE R188, R3, 0x4, R84 ;  /* 0x0000000403bc7825 */ /* 0x000fc600078e0254 */
[----:B------:R-:W4:Y:S01]  /*e2540*/  LDL.LU R240, [R1+0xd48] ;  /* 0x000d480001f07983 */ /* 0x000f220000300800 */
[----:B--2---:R-:W-:-:S03]  /*e2550*/  ISETP.GE.AND P1, PT, R236, c[0x0][0x17c], PT ;  /* 0x00005f00ec007a0c */ /* 0x004fc60003f26270 */
[----:B------:R-:W2:Y:S04]  /*e2560*/  LDL.LU R236, [R1+0xd28] ;  /* 0x000d280001ec7983 */ /* 0x000ea80000300800 */
[----:B---3--:R1:W-:Y:S01]  /*e2570*/  @P5 STG.E [R190.64], R0 ;  /* 0x00000000be005986 */ /* 0x0083e2000c101904 */
[----:B------:R-:W-:-:S03]  /*e2580*/  ISETP.LT.AND P5, PT, R233, c[0x0][0x178], !P0 ;  /* 0x00005e00e9007a0c */ /* 0x000fc600047a1270 */
[----:B------:R3:W-:Y:S01]  /*e2590*/  @P4 STG.E [R192.64], R241 ;  /* 0x000000f1c0004986 */ /* 0x0007e2000c101904 */
[----:B------:R-:W-:Y:S01]  /*e25a0*/  ISETP.LT.AND P4, PT, R232, c[0x0][0x178], !P0 ;  /* 0x00005e00e8007a0c */ /* 0x000fe20004781270 */
[C---:B-1----:R-:W-:Y:S01]  /*e25b0*/  IMAD.WIDE R190, R3.reuse, 0x4, R78 ;  /* 0x0000000403be7825 */ /* 0x042fe200078e024e */
[----:B------:R-:W-:Y:S01]  /*e25c0*/  IADD3 R3, R3, c[0x0][0x198], RZ ;  /* 0x0000660003037a10 */ /* 0x000fe20007ffe0ff */
[----:B------:R1:W-:Y:S04]  /*e25d0*/  @P2 STG.E [R188.64], R242 ;  /* 0x000000f2bc002986 */ /* 0x0003e8000c101904 */
[----:B-----5:R5:W-:Y:S01]  /*e25e0*/  @P6 STG.E [R190.64], R243 ;  /* 0x000000f3be006986 */ /* 0x020be2000c101904 */
[----:B---3--:R-:W-:Y:S01]  /*e25f0*/  IMAD.WIDE R192, R3, 0x4, R84 ;  /* 0x0000000403c07825 */ /* 0x008fe200078e0254 */
[----:B------:R-:W-:-:S02]  /*e2600*/  ISETP.GE.AND P2, PT, R195, c[0x0][0x17c], PT ;  /* 0x00005f00c3007a0c */ /* 0x000fc40003f46270 */
[----:B------:R-:W3:Y:S01]  /*e2610*/  LDL.LU R241, [R1+0xcc8] ;  /* 0x000cc80001f17983 */ /* 0x000ee20000300800 */
[----:B-1----:R-:W-:-:S03]  /*e2620*/  IMAD.WIDE R188, R3, 0x4, R76 ;  /* 0x0000000403bc7825 */ /* 0x002fc600078e024c */
[----:B------:R-:W3:Y:S01]  /*e2630*/  LDL.LU R242, [R1+0x68] ;  /* 0x0000680001f27983 */ /* 0x000ee20000300800 */
[----:B-----5:R-:W-:-:S03]  /*e2640*/  IMAD.WIDE R190, R3, 0x4, R86 ;  /* 0x0000000403be7825 */ /* 0x020fc600078e0256 */
[----:B----4-:R-:W-:Y:S04]  /*e2650*/  @P4 STG.E [R188.64], R237 ;  /* 0x000000edbc004986 */ /* 0x010fe8000c101904 */
[----:B------:R-:W-:Y:S04]  /*e2660*/  @P5 STG.E [R190.64], R238 ;  /* 0x000000eebe005986 */ /* 0x000fe8000c101904 */
[----:B------:R-:W4:Y:S04]  /*e2670*/  LDL.LU R195, [R1+0xd4c] ;  /* 0x000d4c0001c37983 */ /* 0x000f280000300800 */
[----:B------:R1:W-:Y:S04]  /*e2680*/  @P3 STG.E [R192.64], R194 ;  /* 0x000000c2c0003986 */ /* 0x0003e8000c101904 */
[----:B-1----:R-:W5:Y:S01]  /*e2690*/  LDL.LU R194, [R1+0x3508] ;  /* 0x0035080001c27983 */ /* 0x002f620000300800 */
[----:B------:R-:W-:-:S02]  /*e26a0*/  ISETP.LT.AND P0, PT, R235, c[0x0][0x178], !P0 ;  /* 0x00005e00eb007a0c */ /* 0x000fc40004701270 */
[----:B------:R-:W-:Y:S01]  /*e26b0*/  ISETP.LT.AND P6, PT, R232, c[0x0][0x178], !P1 ;  /* 0x00005e00e8007a0c */ /* 0x000fe20004fc1270 */
[----:B------:R-:W5:Y:S01]  /*e26c0*/  LDL.LU R243, [R1+0xd2c] ;  /* 0x000d2c0001f37983 */ /* 0x000f620000300800 */
[----:B------:R-:W-:Y:S02]  /*e26d0*/  IADD3 R0, R3, c[0x0][0x198], RZ ;  /* 0x0000660003007a10 */ /* 0x000fe40007ffe0ff */
[----:B------:R-:W-:Y:S01]  /*e26e0*/  ISETP.LT.AND P4, PT, R233, c[0x0][0x178], !P1 ;  /* 0x00005e00e9007a0c */ /* 0x000fe20004f81270 */
[----:B------:R-:W5:Y:S01]  /*e26f0*/  LDL.LU R237, [R1+0xccc] ;  /* 0x000ccc0001ed7983 */ /* 0x000f620000300800 */
[----:B------:R-:W-:-:S03]  /*e2700*/  IMAD.WIDE R188, R3, 0x4, R78 ;  /* 0x0000000403bc7825 */ /* 0x000fc600078e024e */
[----:B------:R-:W5:Y:S01]  /*e2710*/  LDL.LU R238, [R1+0x6c] ;  /* 0x00006c0001ee7983 */ /* 0x000f620000300800 */
[----:B------:R-:W-:-:S03]  /*e2720*/  IMAD.WIDE R190, R0, 0x4, R76 ;  /* 0x0000000400be7825 */ /* 0x000fc600078e024c */
[----:B------:R1:W-:Y:S01]  /*e2730*/  @P0 STG.E [R188.64], R239 ;  /* 0x000000efbc000986 */ /* 0x0003e2000c101904 */
[----:B------:R-:W-:Y:S01]  /*e2740*/  IMAD.WIDE R192, R0, 0x4, R86 ;  /* 0x0000000400c07825 */ /* 0x000fe200078e0256 */
[----:B------:R-:W-:Y:S02]  /*e2750*/  ISETP.LT.AND P3, PT, R234, c[0x0][0x178], !P1 ;  /* 0x00005e00ea007a0c */ /* 0x000fe40004f61270 */
[----:B------:R1:W-:Y:S01]  /*e2760*/  @P6 STG.E [R190.64], R240 ;  /* 0x000000f0be006986 */ /* 0x0003e2000c101904 */
[----:B------:R-:W-:Y:S02]  /*e2770*/  ISETP.LT.AND P1, PT, R235, c[0x0][0x178], !P1 ;  /* 0x00005e00eb007a0c */ /* 0x000fe40004f21270 */
[----:B------:R-:W-:Y:S01]  /*e2780*/  ISETP.LT.AND P5, PT, R232, c[0x0][0x178], !P2 ;  /* 0x00005e00e8007a0c */ /* 0x000fe200057a1270 */
[----:B-1----:R-:W5:Y:S04]  /*e2790*/  LDL.LU R239, [R1] ;  /* 0x0000000001ef7983 */ /* 0x002f680000300800 */
[----:B------:R-:W5:Y:S01]  /*e27a0*/  LDL.LU R240, [R1+0x3514] ;  /* 0x0035140001f07983 */ /* 0x000f620000300800 */
[C---:B------:R-:W-:Y:S01]  /*e27b0*/  IADD3 R3, R0.reuse, c[0x0][0x198], RZ ;  /* 0x0000660000037a10 */ /* 0x040fe20007ffe0ff */
[----:B------:R-:W-:-:S04]  /*e27c0*/  IMAD.WIDE R188, R0, 0x4, R84 ;  /* 0x0000000400bc7825 */ /* 0x000fc800078e0254 */
[----:B------:R-:W-:Y:S01]  /*e27d0*/  IMAD.WIDE R190, R0, 0x4, R78 ;  /* 0x0000000400be7825 */ /* 0x000fe200078e024e */
[----:B--2---:R1:W-:Y:S04]  /*e27e0*/  @P4 STG.E [R192.64], R236 ;  /* 0x000000ecc0004986 */ /* 0x0043e8000c101904 */
[----:B-1----:R-:W2:Y:S01]  /*e27f0*/  LDL.LU R236, [R1+0x3504] ;  /* 0x0035040001ec7983 */ /* 0x002ea20000300800 */
[----:B------:R-:W-:-:S03]  /*e2800*/  IMAD.WIDE R192, R3, 0x4, R76 ;  /* 0x0000000403c07825 */ /* 0x000fc600078e024c */
[----:B---3--:R-:W-:Y:S04]  /*e2810*/  @P3 STG.E [R188.64], R241 ;  /* 0x000000f1bc003986 */ /* 0x008fe8000c101904 */
[----:B------:R-:W-:Y:S04]  /*e2820*/  @P1 STG.E [R190.64], R242 ;  /* 0x000000f2be001986 */ /* 0x000fe8000c101904 */
[----:B----4-:R1:W-:Y:S01]  /*e2830*/  @P5 STG.E [R192.64], R195 ;  /* 0x000000c3c0005986 */ /* 0x0103e2000c101904 */
[----:B-----5:R-:W-:-:S03]  /*e2840*/  ISETP.GE.AND P0, PT, R194, c[0x0][0x17c], PT ;  /* 0x00005f00c2007a0c */ /* 0x020fc60003f06270 */
[----:B------:R-:W3:Y:S04]  /*e2850*/  LDL.LU R194, [R1+0x3510] ;  /* 0x0035100001c27983 */ /* 0x000ee80000300800 */
[----:B-1----:R-:W4:Y:S01]  /*e2860*/  LDL.LU R195, [R1+0x4] ;  /* 0x0000040001c37983 */ /* 0x002f220000300800 */
[----:B------:R-:W-:Y:S02]  /*e2870*/  ISETP.LT.AND P6, PT, R233, c[0x0][0x178], !P2 ;  /* 0x00005e00e9007a0c */ /* 0x000fe400057c1270 */
[----:B------:R-:W-:Y:S01]  /*e2880*/  ISETP.LT.AND P4, PT, R234, c[0x0][0x178], !P2 ;  /* 0x00005e00ea007a0c */ /* 0x000fe20005781270 */
[----:B------:R-:W-:-:S04]  /*e2890*/  IMAD.WIDE R188, R3, 0x4, R86 ;  /* 0x0000000403bc7825 */ /* 0x000fc800078e0256 */
[----:B------:R-:W-:Y:S01]  /*e28a0*/  IMAD.WIDE R190, R3, 0x4, R84 ;  /* 0x0000000403be7825 */ /* 0x000fe200078e0254 */
[----:B------:R-:W-:Y:S02]  /*e28b0*/  ISETP.LT.AND P2, PT, R235, c[0x0][0x178], !P2 ;  /* 0x00005e00eb007a0c */ /* 0x000fe40005741270 */
[----:B------:R-:W-:-:S03]  /*e28c0*/  ISETP.LT.AND P5, PT, R232, c[0x0][0x178], !P0 ;  /* 0x00005e00e8007a0c */ /* 0x000fc600047a1270 */
[----:B------:R-:W-:Y:S01]  /*e28d0*/  @P6 STG.E [R188.64], R243 ;  /* 0x000000f3bc006986 */ /* 0x000fe2000c101904 */
[----:B------:R-:W-:-:S03]  /*e28e0*/  ISETP.LT.AND P3, PT, R233, c[0x0][0x178], !P0 ;  /* 0x00005e00e9007a0c */ /* 0x000fc60004761270 */
[----:B------:R1:W-:Y:S01]  /*e28f0*/  @P4 STG.E [R190.64], R237 ;  /* 0x000000edbe004986 */ /* 0x0003e2000c101904 */
[C---:B------:R-:W-:Y:S02]  /*e2900*/  IADD3 R0, R3.reuse, c[0x0][0x198], RZ ;  /* 0x0000660003007a10 */ /* 0x040fe40007ffe0ff */
[----:B------:R-:W-:Y:S01]  /*e2910*/  ISETP.LT.AND P4, PT, R234, c[0x0][0x178], !P0 ;  /* 0x00005e00ea007a0c */ /* 0x000fe20004781270 */
[----:B-1----:R-:W5:Y:S01]  /*e2920*/  LDL.LU R237, [R1+0x3524] ;  /* 0x0035240001ed7983 */ /* 0x002f620000300800 */
[----:B------:R-:W-:Y:S01]  /*e2930*/  IMAD.WIDE R188, R3, 0x4, R78 ;  /* 0x0000000403bc7825 */ /* 0x000fe200078e024e */
[----:B------:R-:W-:-:S03]  /*e2940*/  ISETP.GE.AND P1, PT, R240, c[0x0][0x17c], PT ;  /* 0x00005f00f0007a0c */ /* 0x000fc60003f26270 */
[C---:B------:R-:W-:Y:S01]  /*e2950*/  IMAD.WIDE R190, R0.reuse, 0x4, R76 ;  /* 0x0000000400be7825 */ /* 0x040fe200078e024c */
[----:B------:R1:W-:Y:S03]  /*e2960*/  @P2 STG.E [R188.64], R238 ;  /* 0x000000eebc002986 */ /* 0x0003e6000c101904 */
[----:B------:R-:W-:Y:S01]  /*e2970*/  IMAD.WIDE R192, R0, 0x4, R86 ;  /* 0x0000000400c07825 */ /* 0x000fe200078e0256 */
[----:B------:R1:W-:Y:S01]  /*e2980*/  @P5 STG.E [R190.64], R239 ;  /* 0x000000efbe005986 */ /* 0x0003e2000c101904 */
[----:B------:R-:W-:-:S03]  /*e2990*/  ISETP.LT.AND P6, PT, R235, c[0x0][0x178], !P0 ;  /* 0x00005e00eb007a0c */ /* 0x000fc600047c1270 */
[----:B------:R-:W-:Y:S01]  /*e29a0*/  @P3 STG.E [R192.64], R96 ;  /* 0x00000060c0003986 */ /* 0x000fe2000c101904 */
[----:B------:R-:W-:Y:S01]  /*e29b0*/  ISETP.LT.AND P3, PT, R232, c[0x0][0x178], !P1 ;  /* 0x00005e00e8007a0c */ /* 0x000fe20004f61270 */
[----:B-1----:R-:W-:Y:S01]  /*e29c0*/  IMAD.WIDE R188, R0, 0x4, R84 ;  /* 0x0000000400bc7825 */ /* 0x002fe200078e0254 */
[----:B------:R-:W-:-:S03]  /*e29d0*/  ISETP.LT.AND P5, PT, R233, c[0x0][0x178], !P1 ;  /* 0x00005e00e9007a0c */ /* 0x000fc60004fa1270 */
[C---:B------:R-:W-:Y:S01]  /*e29e0*/  IMAD.WIDE R190, R0.reuse, 0x4, R78 ;  /* 0x0000000400be7825 */ /* 0x040fe200078e024e */
[----:B------:R-:W-:Y:S01]  /*e29f0*/  IADD3 R0, R0, c[0x0][0x198], RZ ;  /* 0x0000660000007a10 */ /* 0x000fe20007ffe0ff */
[----:B------:R1:W-:Y:S01]  /*e2a00*/  @P4 STG.E [R188.64], R92 ;  /* 0x0000005cbc004986 */ /* 0x0003e2000c101904 */
[----:B------:R-:W-:Y:S02]  /*e2a10*/  ISETP.LT.AND P2, PT, R234, c[0x0][0x178], !P1 ;  /* 0x00005e00ea007a0c */ /* 0x000fe40004f41270 */
[----:B--2---:R-:W-:Y:S02]  /*e2a20*/  ISETP.GE.AND P0, PT, R236, c[0x0][0x17c], PT ;  /* 0x00005f00ec007a0c */ /* 0x004fe40003f06270 */
[----:B------:R-:W2:Y:S01]  /*e2a30*/  LDL.LU R236, [R1+0x3534] ;  /* 0x0035340001ec7983 */ /* 0x000ea20000300800 */
[C---:B-1----:R-:W-:Y:S01]  /*e2a40*/  IMAD.WIDE R188, R0.reuse, 0x4, R76 ;  /* 0x0000000400bc7825 */ /* 0x042fe200078e024c */
[----:B------:R-:W-:Y:S02]  /*e2a50*/  ISETP.LT.AND P1, PT, R235, c[0x0][0x178], !P1 ;  /* 0x00005e00eb007a0c */ /* 0x000fe40004f21270 */
[----:B------:R1:W-:Y:S01]  /*e2a60*/  @P6 STG.E [R190.64], R68 ;  /* 0x00000044be006986 */ /* 0x0003e2000c101904 */
[----:B------:R-:W-:Y:S01]  /*e2a70*/  IMAD.WIDE R192, R0, 0x4, R84 ;  /* 0x0000000400c07825 */ /* 0x000fe200078e0254 */
[----:B------:R-:W-:-:S02]  /*e2a80*/  ISETP.LT.AND P6, PT, R232, c[0x0][0x178], !P0 ;  /* 0x00005e00e8007a0c */ /* 0x000fc400047c1270 */
[C---:B------:R-:W-:Y:S01]  /*e2a90*/  IADD3 R3, R0.reuse, c[0x0][0x198], RZ ;  /* 0x0000660000037a10 */ /* 0x040fe20007ffe0ff */
[----:B-1----:R-:W-:Y:S01]  /*e2aa0*/  IMAD.WIDE R190, R0, 0x4, R86 ;  /* 0x0000000400be7825 */ /* 0x002fe200078e0256 */
[----:B----4-:R1:W-:Y:S01]  /*e2ab0*/  @P3 STG.E [R188.64], R195 ;  /* 0x000000c3bc003986 */ /* 0x0103e2000c101904 */
[----:B---3--:R-:W-:Y:S02]  /*e2ac0*/  ISETP.GE.AND P4, PT, R194, c[0x0][0x17c], PT ;  /* 0x00005f00c2007a0c */ /* 0x008fe40003f86270 */
[----:B------:R-:W-:Y:S01]  /*e2ad0*/  ISETP.LT.AND P3, PT, R233, c[0x0][0x178], !P0 ;  /* 0x00005e00e9007a0c */ /* 0x000fe20004761270 */
[----:B------:R3:W-:Y:S04]  /*e2ae0*/  @P5 STG.E [R190.64], R97 ;  /* 0x00000061be005986 */ /* 0x0007e8000c101904 */
[----:B-1----:R-:W4:Y:S01]  /*e2af0*/  LDL.LU R195, [R1+0x355c] ;  /* 0x00355c0001c37983 */ /* 0x002f220000300800 */
[----:B------:R-:W-:-:S03]  /*e2b00*/  ISETP.LT.AND P5, PT, R232, c[0x0][0x178], !P4 ;  /* 0x00005e00e8007a0c */ /* 0x000fc600067a1270 */
[----:B------:R1:W-:Y:S01]  /*e2b10*/  @P2 STG.E [R192.64], R93 ;  /* 0x0000005dc0002986 */ /* 0x0003e2000c101904 */
[----:B------:R-:W-:Y:S02]  /*e2b20*/  ISETP.LT.AND P2, PT, R234, c[0x0][0x178], !P0 ;  /* 0x00005e00ea007a0c */ /* 0x000fe40004741270 */
[----:B------:R-:W-:Y:S01]  /*e2b30*/  ISETP.LT.AND P0, PT, R235, c[0x0][0x178], !P0 ;  /* 0x00005e00eb007a0c */ /* 0x000fe20004701270 */
[----:B------:R-:W4:Y:S01]  /*e2b40*/  LDL.LU R194, [R1+0x3540] ;  /* 0x0035400001c27983 */ /* 0x000f220000300800 */
[----:B---3--:R-:W-:-:S04]  /*e2b50*/  IMAD.WIDE R96, R3, 0x4, R76 ;  /* 0x0000000403607825 */ /* 0x008fc800078e024c */
[----:B-1----:R-:W-:Y:S01]  /*e2b60*/  IMAD.WIDE R92, R0, 0x4, R78 ;  /* 0x00000004005c7825 */ /* 0x002fe200078e024e */
[----:B------:R-:W-:-:S03]  /*e2b70*/  IADD3 R0, R3, c[0x0][0x198], RZ ;  /* 0x0000660003007a10 */ /* 0x000fc60007ffe0ff */
[C---:B------:R-:W-:Y:S01]  /*e2b80*/  IMAD.WIDE R188, R3.reuse, 0x4, R86 ;  /* 0x0000000403bc7825 */ /* 0x040fe200078e0256 */
[----:B------:R1:W-:Y:S04]  /*e2b90*/  @P1 STG.E [R92.64], R69 ;  /* 0x000000455c001986 */ /* 0x0003e8000c101904 */
[----:B------:R3:W-:Y:S04]  /*e2ba0*/  @P6 STG.E [R96.64], R244 ;  /* 0x000000f460006986 */ /* 0x0007e8000c101904 */
[----:B------:R-:W-:Y:S01]  /*e2bb0*/  @P3 STG.E [R188.64], R88 ;  /* 0x00000058bc003986 */ /* 0x000fe2000c101904 */
[----:B-1----:R-:W-:-:S04]  /*e2bc0*/  IMAD.WIDE R68, R3, 0x4, R84 ;  /* 0x0000000403447825 */ /* 0x002fc800078e0254 */
[----:B------:R-:W-:Y:S01]  /*e2bd0*/  IMAD.WIDE R92, R3, 0x4, R78 ;  /* 0x00000004035c7825 */ /* 0x000fe200078e024e */
[----:B------:R-:W-:Y:S03]  /*e2be0*/  @P2 STG.E [R68.64], R80 ;  /* 0x0000005044002986 */ /* 0x000fe6000c101904 */
[----:B---3--:R-:W-:Y:S01]  /*e2bf0*/  IMAD.WIDE R96, R0, 0x4, R76 ;  /* 0x0000000400607825 */ /* 0x008fe200078e024c */
[----:B------:R-:W-:Y:S04]  /*e2c00*/  @P0 STG.E [R92.64], R100 ;  /* 0x000000645c000986 */ /* 0x000fe8000c101904 */
[----:B------:R1:W-:Y:S04]  /*e2c10*/  @P5 STG.E [R96.64], R245 ;  /* 0x000000f560005986 */ /* 0x0003e8000c101904 */
[----:B-1----:R-:W3:Y:S01]  /*e2c20*/  LDL.LU R97, [R1+0x353c] ;  /* 0x00353c0001617983 */ /* 0x002ee20000300800 */
[----:B------:R-:W-:-:S02]  /*e2c30*/  ISETP.LT.AND P6, PT, R233, c[0x0][0x178], !P4 ;  /* 0x00005e00e9007a0c */ /* 0x000fc400067c1270 */
[----:B------:R-:W-:Y:S01]  /*e2c40*/  ISETP.LT.AND P3, PT, R234, c[0x0][0x178], !P4 ;  /* 0x00005e00ea007a0c */ /* 0x000fe20006761270 */
[----:B------:R-:W3:Y:S01]  /*e2c50*/  LDL.LU R96, [R1+0x3528] ;  /* 0x0035280001607983 */ /* 0x000ee20000300800 */
[----:B------:R-:W-:-:S04]  /*e2c60*/  IMAD.WIDE R68, R0, 0x4, R86 ;  /* 0x0000000400447825 */ /* 0x000fc800078e0256 */
[----:B------:R-:W-:-:S05]  /*e2c70*/  IMAD.WIDE R92, R0, 0x4, R84 ;  /* 0x00000004005c7825 */ /* 0x000fca00078e0254 */
[----:B------:R-:W-:Y:S04]  /*e2c80*/  @P6 STG.E [R68.64], R89 ;  /* 0x0000005944006986 */ /* 0x000fe8000c101904 */
[----:B------:R1:W-:Y:S04]  /*e2c90*/  @P3 STG.E [R92.64], R81 ;  /* 0x000000515c003986 */ /* 0x0003e8000c101904 */
[----:B-1----:R-:W3:Y:S04]  /*e2ca0*/  LDL.LU R93, [R1+0x3550] ;  /* 0x00355000015d7983 */ /* 0x002ee80000300800 */
[----:B------:R-:W3:Y:S01]  /*e2cb0*/  LDL.LU R92, [R1+0x3558] ;  /* 0x00355800015c7983 */ /* 0x000ee20000300800 */
[----:B-----5:R-:W-:-:S02]  /*e2cc0*/  ISETP.GE.AND P1, PT, R237, c[0x0][0x17c], PT ;  /* 0x00005f00ed007a0c */ /* 0x020fc40003f26270 */
[----:B------:R-:W-:Y:S02]  /*e2cd0*/  ISETP.LT.AND P4, PT, R235, c[0x0][0x178], !P4 ;  /* 0x00005e00eb007a0c */ /* 0x000fe40006781270 */
[----:B------:R-:W-:Y:S02]  /*e2ce0*/  ISETP.LT.AND P5, PT, R232, c[0x0][0x178], !P1 ;  /* 0x00005e00e8007a0c */ /* 0x000fe40004fa1270 */
[----:B------:R-:W-:Y:S02]  /*e2cf0*/  ISETP.LT.AND P2, PT, R233, c[0x0][0x178], !P1 ;  /* 0x00005e00e9007a0c */ /* 0x000fe40004f41270 */
[C---:B------:R-:W-:Y:S01]  /*e2d00*/  IADD3 R3, R0.reuse, c[0x0][0x198], RZ ;  /* 0x0000660000037a10 */ /* 0x040fe20007ffe0ff */
[----:B------:R-:W-:Y:S01]  /*e2d10*/  IMAD.WIDE R68, R0, 0x4, R78 ;  /* 0x0000000400447825 */ /* 0x000fe200078e024e */
[----:B------:R-:W-:-:S03]  /*e2d20*/  ISETP.LT.AND P3, PT, R234, c[0x0][0x178], !P1 ;  /* 0x00005e00ea007a0c */ /* 0x000fc60004f61270 */
[----:B------:R-:W-:Y:S01]  /*e2d30*/  IMAD.WIDE R80, R3, 0x4, R76 ;  /* 0x0000000403507825 */ /* 0x000fe200078e024c */
[----:B--2---:R-:W-:-:S03]  /*e2d40*/  ISETP.GE.AND P0, PT, R236, c[0x0][0x17c], PT ;  /* 0x00005f00ec007a0c */ /* 0x004fc60003f06270 */
[----:B------:R-:W-:Y:S01]  /*e2d50*/  IMAD.WIDE R88, R3, 0x4, R86 ;  /* 0x0000000403587825 */ /* 0x000fe200078e0256 */
[----:B------:R1:W-:Y:S01]  /*e2d60*/  @P4 STG.E [R68.64], R101 ;  /* 0x0000006544004986 */ /* 0x0003e2000c101904 */
[----:B------:R-:W-:-:S03]  /*e2d70*/  ISETP.LT.AND P6, PT, R235, c[0x0][0x178], !P1 ;  /* 0x00005e00eb007a0c */ /* 0x000fc60004fc1270 */
[----:B------:R2:W-:Y:S04]  /*e2d80*/  @P5 STG.E [R80.64], R64 ;  /* 0x0000004050005986 */ /* 0x0005e8000c101904 */
[----:B------:R5:W-:Y:S01]  /*e2d90*/  @P2 STG.E [R88.64], R60 ;  /* 0x0000003c58002986 */ /* 0x000be2000c101904 */
[----:B------:R-:W-:Y:S01]  /*e2da0*/  ISETP.LT.AND P2, PT, R232, c[0x0][0x178], !P0 ;  /* 0x00005e00e8007a0c */ /* 0x000fe20004741270 */
[----:B-1----:R-:W-:Y:S01]  /*e2db0*/  IMAD.WIDE R68, R3, 0x4, R84 ;  /* 0x0000000403447825 */ /* 0x002fe200078e0254 */
[----:B------:R-:W-:-:S03]  /*e2dc0*/  ISETP.LT.AND P5, PT, R233, c[0x0][0x178], !P0 ;  /* 0x00005e00e9007a0c */ /* 0x000fc600047a1270 */
[C---:B--2---:R-:W-:Y:S01]  /*e2dd0*/  IMAD.WIDE R80, R3.reuse, 0x4, R78 ;  /* 0x0000000403507825 */ /* 0x044fe200078e024e */
[----:B------:R-:W-:Y:S02]  /*e2de0*/  IADD3 R3, R3, c[0x0][0x198], RZ ;  /* 0x0000660003037a10 */ /* 0x000fe40007ffe0ff */
[----:B------:R-:W-:Y:S01]  /*e2df0*/  ISETP.LT.AND P4, PT, R234, c[0x0][0x178], !P0 ;  /* 0x00005e00ea007a0c */ /* 0x000fe20004781270 */
[----:B------:R1:W-:Y:S01]  /*e2e00*/  @P3 STG.E [R68.64], R56 ;  /* 0x0000003844003986 */ /* 0x0003e2000c101904 */
[----:B------:R-:W-:Y:S01]  /*e2e10*/  ISETP.LT.AND P0, PT, R235, c[0x0][0x178], !P0 ;  /* 0x00005e00eb007a0c */ /* 0x000fe20004701270 */
[C---:B-----5:R-:W-:Y:S02]  /*e2e20*/  IMAD.WIDE R88, R3.reuse, 0x4, R84 ;  /* 0x0000000403587825 */ /* 0x060fe400078e0254 */
[----:B------:R2:W-:Y:S02]  /*e2e30*/  @P6 STG.E [R80.64], R108 ;  /* 0x0000006c50006986 */ /* 0x0005e4000c101904 */
[----:B-1----:R-:W-:-:S04]  /*e2e40*/  IMAD.WIDE R68, R3, 0x4, R76 ;  /* 0x0000000403447825 */ /* 0x002fc800078e024c */
[C---:B--2---:R-:W-:Y:S01]  /*e2e50*/  IMAD.WIDE R80, R3.reuse, 0x4, R86 ;  /* 0x0000000403507825 */ /* 0x044fe200078e0256 */
[----:B------:R1:W-:Y:S01]  /*e2e60*/  @P2 STG.E [R68.64], R65 ;  /* 0x0000004144002986 */ /* 0x0003e2000c101904 */
[----:B------:R-:W-:-:S03]  /*e2e70*/  IADD3 R0, R3, c[0x0][0x198], RZ ;  /* 0x0000660003007a10 */ /* 0x000fc60007ffe0ff */
[----:B------:R2:W-:Y:S04]  /*e2e80*/  @P5 STG.E [R80.64], R61 ;  /* 0x0000003d50005986 */ /* 0x0005e8000c101904 */
[----:B------:R5:W-:Y:S01]  /*e2e90*/  @P4 STG.E [R88.64], R57 ;  /* 0x0000003958004986 */ /* 0x000be2000c101904 */
[----:B-1----:R-:W-:-:S04]  /*e2ea0*/  IMAD.WIDE R64, R0, 0x4, R86 ;  /* 0x0000000400407825 */ /* 0x002fc800078e0256 */
[----:B--2---:R-:W-:-:S04]  /*e2eb0*/  IMAD.WIDE R60, R0, 0x4, R76 ;  /* 0x00000004003c7825 */ /* 0x004fc800078e024c */
[----:B-----5:R-:W-:Y:S01]  /*e2ec0*/  IMAD.WIDE R56, R3, 0x4, R78 ;  /* 0x0000000403387825 */ /* 0x020fe200078e024e */
[----:B------:R-:W-:-:S04]  /*e2ed0*/  IADD3 R3, R0, c[0x0][0x198], RZ ;  /* 0x0000660000037a10 */ /* 0x000fc80007ffe0ff */
[----:B------:R1:W-:Y:S02]  /*e2ee0*/  @P0 STG.E [R56.64], R109 ;  /* 0x0000006d38000986 */ /* 0x0003e4000c101904 */
[----:B-1----:R-:W-:Y:S01]  /*e2ef0*/  IMAD.WIDE R56, R0, 0x4, R84 ;  /* 0x0000000400387825 */ /* 0x002fe200078e0254 */
[----:B----4-:R-:W-:-:S04]  /*e2f00*/  ISETP.GE.AND P1, PT, R195, c[0x0][0x17c], PT ;  /* 0x00005f00c3007a0c */ /* 0x010fc80003f26270 */
[----:B------:R-:W-:Y:S02]  /*e2f10*/  ISETP.LT.AND P6, PT, R232, c[0x0][0x178], !P1 ;  /* 0x00005e00e8007a0c */ /* 0x000fe40004fc1270 */
[----:B------:R-:W-:Y:S02]  /*e2f20*/  ISETP.LT.AND P2, PT, R233, c[0x0][0x178], !P1 ;  /* 0x00005e00e9007a0c */ /* 0x000fe40004f41270 */
[----:B------:R-:W-:Y:S02]  /*e2f30*/  ISETP.GE.AND P3, PT, R194, c[0x0][0x17c], PT ;  /* 0x00005f00c2007a0c */ /* 0x000fe40003f66270 */
[----:B------:R-:W-:Y:S02]  /*e2f40*/  ISETP.LT.AND P4, PT, R234, c[0x0][0x178], !P1 ;  /* 0x00005e00ea007a0c */ /* 0x000fe40004f81270 */
[----:B------:R-:W-:Y:S02]  /*e2f50*/  ISETP.LT.AND P1, PT, R235, c[0x0][0x178], !P1 ;  /* 0x00005e00eb007a0c */ /* 0x000fe40004f21270 */
[----:B------:R-:W-:-:S03]  /*e2f60*/  ISETP.LT.AND P5, PT, R232, c[0x0][0x178], !P3 ;  /* 0x00005e00e8007a0c */ /* 0x000fc60005fa1270 */
[----:B------:R1:W-:Y:S01]  /*e2f70*/  @P6 STG.E [R60.64], R52 ;  /* 0x000000343c006986 */ /* 0x0003e2000c101904 */
[----:B------:R-:W-:-:S03]  /*e2f80*/  ISETP.LT.AND P6, PT, R233, c[0x0][0x178], !P3 ;  /* 0x00005e00e9007a0c */ /* 0x000fc60005fc1270 */
[----:B------:R2:W-:Y:S01]  /*e2f90*/  @P2 STG.E [R64.64], R48 ;  /* 0x0000003040002986 */ /* 0x0005e2000c101904 */
[----:B------:R-:W-:-:S03]  /*e2fa0*/  ISETP.LT.AND P2, PT, R234, c[0x0][0x178], !P3 ;  /* 0x00005e00ea007a0c */ /* 0x000fc60005f41270 */
[----:B------:R4:W-:Y:S01]  /*e2fb0*/  @P4 STG.E [R56.64], R44 ;  /* 0x0000002c38004986 */ /* 0x0009e2000c101904 */
[----:B-1----:R-:W-:-:S04]  /*e2fc0*/  IMAD.WIDE R60, R0, 0x4, R78 ;  /* 0x00000004003c7825 */ /* 0x002fc800078e024e */
[----:B--2---:R-:W-:Y:S01]  /*e2fd0*/  IMAD.WIDE R64, R3, 0x4, R76 ;  /* 0x0000000403407825 */ /* 0x004fe200078e024c */
[----:B------:R1:W-:Y:S01]  /*e2fe0*/  @P1 STG.E [R60.64], R116 ;  /* 0x000000743c001986 */ /* 0x0003e2000c101904 */
[----:B------:R-:W-:-:S03]  /*e2ff0*/  ISETP.LT.AND P3, PT, R235, c[0x0][0x178], !P3 ;  /* 0x00005e00eb007a0c */ /* 0x000fc60005f61270 */
[----:B------:R2:W-:Y:S01]  /*e3000*/  @P5 STG.E [R64.64], R53 ;  /* 0x0000003540005986 */ /* 0x0005e2000c101904 */
[C---:B----4-:R-:W-:Y:S01]  /*e3010*/  IMAD.WIDE R56, R3.reuse, 0x4, R84 ;  /* 0x0000000403387825 */ /* 0x050fe200078e0254 */
[C---:B------:R-:W-:Y:S02]  /*e3020*/  IADD3 R0, R3.reuse, c[0x0][0x198], RZ ;  /* 0x0000660003007a10 */ /* 0x040fe40007ffe0ff */
[----:B-1----:R-:W4:Y:S01]  /*e3030*/  LDL.LU R61, [R1+0x3564] ;  /* 0x00356400013d7983 */ /* 0x002f220000300800 */
[----:B--2---:R-:W-:-:S03]  /*e3040*/  IMAD.WIDE R52, R3, 0x4, R86 ;  /* 0x0000000403347825 */ /* 0x004fc600078e0256 */
[----:B------:R-:W2:Y:S01]  /*e3050*/  LDL.LU R60, [R1+0x3554] ;  /* 0x00355400013c7983 */ /* 0x000ea20000300800 */
[----:B---3--:R-:W-:-:S04]  /*e3060*/  ISETP.GE.AND P0, PT, R97, c[0x0][0x17c], PT ;  /* 0x00005f0061007a0c */ /* 0x008fc80003f06270 */
[----:B------:R-:W-:Y:S02]  /*e3070*/  ISETP.LT.AND P5, PT, R232, c[0x0][0x178], !P0 ;  /* 0x00005e00e8007a0c */ /* 0x000fe400047a1270 */
[----:B------:R-:W-:Y:S01]  /*e3080*/  ISETP.LT.AND P4, PT, R233, c[0x0][0x178], !P0 ;  /* 0x00005e00e9007a0c */ /* 0x000fe20004781270 */
[----:B------:R1:W-:Y:S04]  /*e3090*/  @P6 STG.E [R52.64], R49 ;  /* 0x0000003134006986 */ /* 0x0003e8000c101904 */
[----:B------:R3:W-:Y:S01]  /*e30a0*/  @P2 STG.E [R56.64], R45 ;  /* 0x0000002d38002986 */ /* 0x0007e2000c101904 */
[----:B------:R-:W-:Y:S02]  /*e30b0*/  ISETP.LT.AND P2, PT, R234, c[0x0][0x178], !P0 ;  /* 0x00005e00ea007a0c */ /* 0x000fe40004741270 */
[----:B------:R-:W-:Y:S01]  /*e30c0*/  ISETP.GE.AND P1, PT, R96, c[0x0][0x17c], PT ;  /* 0x00005f0060007a0c */ /* 0x000fe20003f26270 */
[----:B-1----:R-:W-:-:S04]  /*e30d0*/  IMAD.WIDE R48, R0, 0x4, R76 ;  /* 0x0000000400307825 */ /* 0x002fc800078e024c */
[----:B---3--:R-:W-:-:S04]  /*e30e0*/  IMAD.WIDE R44, R3, 0x4, R78 ;  /* 0x00000004032c7825 */ /* 0x008fc800078e024e */
[----:B------:R-:W-:Y:S01]  /*e30f0*/  IMAD.WIDE R52, R0, 0x4, R86 ;  /* 0x0000000400347825 */ /* 0x000fe200078e0256 */
[----:B------:R1:W-:Y:S01]  /*e3100*/  @P3 STG.E [R44.64], R117 ;  /* 0x000000752c003986 */ /* 0x0003e2000c101904 */
[----:B------:R-:W-:-:S03]  /*e3110*/  ISETP.LT.AND P6, PT, R235, c[0x0][0x178], !P0 ;  /* 0x00005e00eb007a0c */ /* 0x000fc600047c1270 */
[----:B------:R3:W-:Y:S04]  /*e3120*/  @P5 STG.E [R48.64], R248 ;  /* 0x000000f830005986 */ /* 0x0007e8000c101904 */
[----:B------:R5:W-:Y:S01]  /*e3130*/  @P4 STG.E [R52.64], R40 ;  /* 0x0000002834004986 */ /* 0x000be2000c101904 */
[----:B------:R-:W-:Y:S01]  /*e3140*/  ISETP.LT.AND P4, PT, R232, c[0x0][0x178], !P1 ;  /* 0x00005e00e8007a0c */ /* 0x000fe20004f81270 */
[C---:B-1----:R-:W-:Y:S01]  /*e3150*/  IMAD.WIDE R44, R0.reuse, 0x4, R84 ;  /* 0x00000004002c7825 */ /* 0x042fe200078e0254 */
[----:B------:R-:W-:Y:S01]  /*e3160*/  ISETP.LT.AND P5, PT, R233, c[0x0][0x178], !P1 ;  /* 0x00005e00e9007a0c */ /* 0x000fe20004fa1270 */
[----:B------:R-:W2:Y:S02]  /*e3170*/  LDL.LU R57, [R1+0x354c] ;  /* 0x00354c0001397983 */ /* 0x000ea40000300800 */
[C---:B---3--:R-:W-:Y:S01]  /*e3180*/  IMAD.WIDE R48, R0.reuse, 0x4, R78 ;  /* 0x0000000400307825 */ /* 0x048fe200078e024e */
[----:B------:R-:W-:Y:S01]  /*e3190*/  IADD3 R0, R0, c[0x0][0x198], RZ ;  /* 0x0000660000007a10 */ /* 0x000fe20007ffe0ff */
[----:B------:R1:W-:Y:S01]  /*e31a0*/  @P2 STG.E [R44.64], R36 ;  /* 0x000000242c002986 */ /* 0x0003e2000c101904 */
[----:B------:R-:W-:-:S02]  /*e31b0*/  ISETP.LT.AND P3, PT, R234, c[0x0][0x178], !P1 ;  /* 0x00005e00ea007a0c */ /* 0x000fc40004f61270 */
[----:B------:R-:W-:Y:S01]  /*e31c0*/  ISETP.GE.AND P0, PT, R93, c[0x0][0x17c], PT ;  /* 0x00005f005d007a0c */ /* 0x000fe20003f06270 */
[----:B------:R3:W-:Y:S01]  /*e31d0*/  @P6 STG.E [R48.64], R72 ;  /* 0x0000004830006986 */ /* 0x0007e2000c101904 */
[----:B------:R-:W-:Y:S01]  /*e31e0*/  ISETP.LT.AND P1, PT, R235, c[0x0][0x178], !P1 ;  /* 0x00005e00eb007a0c */ /* 0x000fe20004f21270 */
[----:B-----5:R-:W-:Y:S01]  /*e31f0*/  IMAD.WIDE R52, R0, 0x4, R84 ;  /* 0x0000000400347825 */ /* 0x020fe200078e0254 */
[----:B------:R-:W-:Y:S01]  /*e3200*/  ISETP.LT.AND P6, PT, R232, c[0x0][0x178], !P0 ;  /* 0x00005e00e8007a0c */ /* 0x000fe200047c1270 */
[----:B------:R-:W5:Y:S02]  /*e3210*/  LDL.LU R56, [R1+0x3530] ;  /* 0x0035300001387983 */ /* 0x000f640000300800 */
[C---:B-1----:R-:W-:Y:S01]  /*e3220*/  IMAD.WIDE R44, R0.reuse, 0x4, R76 ;  /* 0x00000004002c7825 */ /* 0x042fe200078e024c */
[----:B------:R-:W-:-:S03]  /*e3230*/  IADD3 R3, R0, c[0x0][0x198], RZ ;  /* 0x0000660000037a10 */ /* 0x000fc60007ffe0ff */
[----:B---3--:R-:W-:Y:S01]  /*e3240*/  IMAD.WIDE R48, R0, 0x4, R86 ;  /* 0x0000000400307825 */ /* 0x008fe200078e0256 */
[----:B------:R1:W-:Y:S01]  /*e3250*/  @P4 STG.E [R44.64], R249 ;  /* 0x000000f92c004986 */ /* 0x0003e2000c101904 */
[----:B------:R-:W-:-:S03]  /*e3260*/  ISETP.LT.AND P4, PT, R233, c[0x0][0x178], !P0 ;  /* 0x00005e00e9007a0c */ /* 0x000fc60004781270 */
[----:B------:R3:W-:Y:S01]  /*e3270*/  @P5 STG.E [R48.64], R41 ;  /* 0x0000002930005986 */ /* 0x0007e2000c101904 */
[----:B------:R-:W-:-:S03]  /*e3280*/  ISETP.GE.AND P2, PT, R92, c[0x0][0x17c], PT ;  /* 0x00005f005c007a0c */ /* 0x000fc60003f46270 */
[----:B------:R3:W-:Y:S01]  /*e3290*/  @P3 STG.E [R52.64], R37 ;  /* 0x0000002534003986 */ /* 0x0007e2000c101904 */
[----:B------:R-:W-:Y:S02]  /*e32a0*/  ISETP.LT.AND P3, PT, R234, c[0x0][0x178], !P0 ;  /* 0x00005e00ea007a0c */ /* 0x000fe40004761270 */
[----:B------:R-:W-:Y:S01]  /*e32b0*/  ISETP.LT.AND P0, PT, R235, c[0x0][0x178], !P0 ;  /* 0x00005e00eb007a0c */ /* 0x000fe20004701270 */
[----:B-1----:R-:W-:-:S04]  /*e32c0*/  IMAD.WIDE R44, R3, 0x4, R86 ;  /* 0x00000004032c7825 */ /* 0x002fc800078e0256 */
[----:B---3--:R-:W-:-:S04]  /*e32d0*/  IMAD.WIDE R40, R3, 0x4, R76 ;  /* 0x0000000403287825 */ /* 0x008fc800078e024c */
[----:B------:R-:W-:Y:S01]  /*e32e0*/  IMAD.WIDE R36, R0, 0x4, R78 ;  /* 0x0000000400247825 */ /* 0x000fe200078e024e */
[----:B------:R-:W-:-:S04]  /*e32f0*/  ISETP.LT.AND P5, PT, R232, c[0x0][0x178], !P2 ;  /* 0x00005e00e8007a0c */ /* 0x000fc800057a1270 */
[----:B------:R1:W-:Y:S01]  /*e3300*/  @P1 STG.E [R36.64], R73 ;  /* 0x0000004924001986 */ /* 0x0003e2000c101904 */
[----:B------:R-:W-:-:S03]  /*e3310*/  IADD3 R0, R3, c[0x0][0x198], RZ ;  /* 0x0000660003007a10 */ /* 0x000fc60007ffe0ff */
[----:B------:R3:W-:Y:S01]  /*e3320*/  @P6 STG.E [R40.64], R228 ;  /* 0x000000e428006986 */ /* 0x0007e2000c101904 */
[----:B------:R-:W-:-:S03]  /*e3330*/  ISETP.LT.AND P6, PT, R233, c[0x0][0x178], !P2 ;  /* 0x00005e00e9007a0c */ /* 0x000fc600057c1270 */
[----:B------:R3:W-:Y:S01]  /*e3340*/  @P4 STG.E [R44.64], R32 ;  /* 0x000000202c004986 */ /* 0x0007e2000c101904 */
[----:B------:R-:W-:Y:S01]  /*e3350*/  ISETP.LT.AND P4, PT, R234, c[0x0][0x178], !P2 ;  /* 0x00005e00ea007a0c */ /* 0x000fe20005781270 */
[----:B-1----:R-:W-:-:S04]  /*e3360*/  IMAD.WIDE R36, R3, 0x4, R84 ;  /* 0x0000000403247825 */ /* 0x002fc800078e0254 */
[----:B---3--:R-:W-:Y:S01]  /*e3370*/  IMAD.WIDE R40, R3, 0x4, R78 ;  /* 0x0000000403287825 */ /* 0x008fe200078e024e */
[----:B------:R1:W-:Y:S03]  /*e3380*/  @P3 STG.E [R36.64], R28 ;  /* 0x0000001c24003986 */ /* 0x0003e6000c101904 */
[C---:B------:R-:W-:Y:S01]  /*e3390*/  IMAD.WIDE R44, R0.reuse, 0x4, R76 ;  /* 0x00000004002c7825 */ /* 0x040fe200078e024c */
[----:B------:R3:W-:Y:S01]  /*e33a0*/  @P0 STG.E [R40.64], R104 ;  /* 0x0000006828000986 */ /* 0x0007e2000c101904 */
[----:B------:R-:W-:-:S03]  /*e33b0*/  IADD3 R3, R0, c[0x0][0x198], RZ ;  /* 0x0000660000037a10 */ /* 0x000fc60007ffe0ff */
[----:B------:R-:W-:Y:S01]  /*e33c0*/  @P5 STG.E [R44.64], R229 ;  /* 0x000000e52c005986 */ /* 0x000fe2000c101904 */
[----:B-1----:R-:W-:-:S04]  /*e33d0*/  IMAD.WIDE R36, R0, 0x4, R86 ;  /* 0x0000000400247825 */ /* 0x002fc800078e0256 */
[C---:B---3--:R-:W-:Y:S01]  /*e33e0*/  IMAD.WIDE R40, R0.reuse, 0x4, R84 ;  /* 0x0000000400287825 */ /* 0x048fe200078e0254 */
[----:B------:R-:W-:Y:S04]  /*e33f0*/  @P6 STG.E [R36.64], R33 ;  /* 0x0000002124006986 */ /* 0x000fe8000c101904 */
[----:B------:R1:W-:Y:S02]  /*e3400*/  @P4 STG.E [R40.64], R29 ;  /* 0x0000001d28004986 */ /* 0x0003e4000c101904 */
[----:B-1----:R-:W-:Y:S02]  /*e3410*/  IMAD.WIDE R28, R0, 0x4, R78 ;  /* 0x00000004001c7825 */ /* 0x002fe400078e024e */
[----:B------:R-:W3:Y:S01]  /*e3420*/  LDL.LU R0, [R1+0x3560] ;  /* 0x0035600001007983 */ /* 0x000ee20000300800 */
[----:B------:R-:W-:Y:S01]  /*e3430*/  ISETP.LT.AND P2, PT, R235, c[0x0][0x178], !P2 ;  /* 0x00005e00eb007a0c */ /* 0x000fe20005741270 */
[----:B------:R-:W-:-:S02]  /*e3440*/  IMAD.WIDE R32, R3, 0x4, R76 ;  /* 0x0000000403207825 */ /* 0x000fc400078e024c */
[----:B------:R-:W5:Y:S02]  /*e3450*/  LDL.LU R44, [R1+0x3544] ;  /* 0x00354400012c7983 */ /* 0x000f640000300800 */
[C---:B------:R-:W-:Y:S02]  /*e3460*/  IMAD.WIDE R36, R3.reuse, 0x4, R86 ;  /* 0x0000000403247825 */ /* 0x040fe400078e0256 */
[----:B------:R-:W5:Y:S04]  /*e3470*/  LDL.LU R40, [R1+0x3538] ;  /* 0x0035380001287983 */ /* 0x000f680000300800 */
[----:B------:R-:W5:Y:S04]  /*e3480*/  LDL.LU R194, [R1+0x8] ;  /* 0x0000080001c27983 */ /* 0x000f680000300800 */
[----:B------:R1:W-:Y:S02]  /*e3490*/  @P2 STG.E [R28.64], R105 ;  /* 0x000000691c002986 */ /* 0x0003e4000c101904 */
[----:B-1----:R-:W-:Y:S01]  /*e34a0*/  IMAD.WIDE R28, R3, 0x4, R84 ;  /* 0x00000004031c7825 */ /* 0x002fe200078e0254 */
[----:B----4-:R-:W-:-:S04]  /*e34b0*/  ISETP.GE.AND P1, PT, R61, c[0x0][0x17c], PT ;  /* 0x00005f003d007a0c */ /* 0x010fc80003f26270 */
[----:B------:R-:W-:Y:S02]  /*e34c0*/  ISETP.LT.AND P5, PT, R232, c[0x0][0x178], !P1 ;  /* 0x00005e00e8007a0c */ /* 0x000fe40004fa1270 */
[----:B------:R-:W-:Y:S02]  /*e34d0*/  ISETP.LT.AND P3, PT, R233, c[0x0][0x178], !P1 ;  /* 0x00005e00e9007a0c */ /* 0x000fe40004f61270 */
[----:B------:R-:W-:Y:S02]  /*e34e0*/  ISETP.LT.AND P4, PT, R234, c[0x0][0x178], !P1 ;  /* 0x00005e00ea007a0c */ /* 0x000fe40004f81270 */
[----:B------:R-:W-:Y:S02]  /*e34f0*/  ISETP.LT.AND P6, PT, R235, c[0x0][0x178], !P1 ;  /* 0x00005e00eb007a0c */ /* 0x000fe40004fc1270 */
[----:B--2---:R-:W-:-:S05]  /*e3500*/  ISETP.GE.AND P0, PT, R60, c[0x0][0x17c], PT ;  /* 0x00005f003c007a0c */ /* 0x004fca0003f06270 */
[----:B------:R1:W-:Y:S01]  /*e3510*/  @P5 STG.E [R32.64], R24 ;  /* 0x0000001820005986 */ /* 0x0003e2000c101904 */
[----:B------:R-:W-:-:S03]  /*e3520*/  ISETP.LT.AND P5, PT, R233, c[0x0][0x178], !P0 ;  /* 0x00005e00e9007a0c */ /* 0x000fc600047a1270 */
[----:B------:R2:W-:Y:S01]  /*e3530*/  @P3 STG.E [R36.64], R20 ;  /* 0x0000001424003986 */ /* 0x0005e2000c101904 */
[----:B------:R-:W-:Y:S02]  /*e3540*/  ISETP.LT.AND P3, PT, R232, c[0x0][0x178], !P0 ;  /* 0x00005e00e8007a0c */ /* 0x000fe40004761270 */
[----:B------:R-:W-:Y:S01]  /*e3550*/  ISETP.LT.AND P2, PT, R234, c[0x0][0x178], !P0 ;  /* 0x00005e00ea007a0c */ /* 0x000fe20004741270 */
[C---:B-1----:R-:W-:Y:S01]  /*e3560*/  IMAD.WIDE R32, R3.reuse, 0x4, R78 ;  /* 0x0000000403207825 */ /* 0x042fe200078e024e */
[----:B------:R-:W-:Y:S01]  /*e3570*/  IADD3 R3, R3, c[0x0][0x198], RZ ;  /* 0x0000660003037a10 */ /* 0x000fe20007ffe0ff */
[----:B------:R1:W-:Y:S01]  /*e3580*/  @P4 STG.E [R28.64], R16 ;  /* 0x000000101c004986 */ /* 0x0003e2000c101904 */
[----:B------:R-:W-:-:S03]  /*e3590*/  ISETP.LT.AND P0, PT, R235, c[0x0][0x178], !P0 ;  /* 0x00005e00eb007a0c */ /* 0x000fc60004701270 */
[----:B------:R4:W-:Y:S01]  /*e35a0*/  @P6 STG.E [R32.64], R112 ;  /* 0x0000007020006986 */ /* 0x0009e2000c101904 */
[----:B--2---:R-:W-:-:S04]  /*e35b0*/  IMAD.WIDE R36, R3, 0x4, R84 ;  /* 0x0000000403247825 */ /* 0x004fc800078e0254 */
[----:B-1----:R-:W-:-:S04]  /*e35c0*/  IMAD.WIDE R28, R3, 0x4, R76 ;  /* 0x00000004031c7825 */ /* 0x002fc800078e024c */
[C---:B----4-:R-:W-:Y:S01]  /*e35d0*/  IMAD.WIDE R32, R3.reuse, 0x4, R86 ;  /* 0x0000000403207825 */ /* 0x050fe200078e0256 */
[----:B------:R-:W-:Y:S04]  /*e35e0*/  @P3 STG.E [R28.64], R25 ;  /* 0x000000191c003986 */ /* 0x000fe8000c101904 */
[----:B------:R-:W-:Y:S04]  /*e35f0*/  @P5 STG.E [R32.64], R21 ;  /* 0x0000001520005986 */ /* 0x000fe8000c101904 */
[----:B------:R1:W-:Y:S02]  /*e3600*/  @P2 STG.E [R36.64], R17 ;  /* 0x0000001124002986 */ /* 0x0003e4000c101904 */
[----:B-1----:R-:W-:-:S05]  /*e3610*/  IMAD.WIDE R16, R3, 0x4, R78 ;  /* 0x0000000403107825 */ /* 0x002fca00078e024e */
[----:B------:R1:W-:Y:S01]  /*e3620*/  @P0 STG.E [R16.64], R113 ;  /* 0x0000007110000986 */ /* 0x0003e2000c101904 */
[----:B---3--:R-:W-:-:S03]  /*e3630*/  ISETP.GE.AND P0, PT, R0, c[0x0][0x17c], PT ;  /* 0x00005f0000007a0c */ /* 0x008fc60003f06270 */
[----:B------:R-:W2:Y:S01]  /*e3640*/  LDL.LU R0, [R1+0x351c] ;  /* 0x00351c0001007983 */ /* 0x000ea20000300800 */
[----:B------:R-:W-:-:S03]  /*e3650*/  ISETP.GE.AND P1, PT, R57, c[0x0][0x17c], PT ;  /* 0x00005f0039007a0c */ /* 0x000fc60003f26270 */
[----:B------:R-:W3:Y:S01]  /*e3660*/  LDL.LU R195, [R1+0xc] ;  /* 0x00000c0001c37983 */ /* 0x000ee20000300800 */
[----:B------:R-:W-:Y:S02]  /*e3670*/  ISETP.LT.AND P6, PT, R232, c[0x0][0x178], !P1 ;  /* 0x00005e00e8007a0c */ /* 0x000fe40004fc1270 */
[----:B------:R-:W-:Y:S02]  /*e3680*/  ISETP.LT.AND P3, PT, R233, c[0x0][0x178], !P1 ;  /* 0x00005e00e9007a0c */ /* 0x000fe40004f61270 */
[----:B------:R-:W-:Y:S02]  /*e3690*/  IADD3 R41, R3, c[0x0][0x198], RZ ;  /* 0x0000660003297a10 */ /* 0x000fe40007ffe0ff */
[----:B-----5:R-:W-:Y:S02]  /*e36a0*/  ISETP.GE.AND P4, PT, R56, c[0x0][0x17c], PT ;  /* 0x00005f0038007a0c */ /* 0x020fe40003f86270 */
[----:B------:R-:W-:Y:S01]  /*e36b0*/  ISETP.LT.AND P2, PT, R234, c[0x0][0x178], !P1 ;  /* 0x00005e00ea007a0c */ /* 0x000fe20004f41270 */
[----:B------:R-:W-:Y:S01]  /*e36c0*/  IMAD.WIDE R20, R41, 0x4, R76 ;  /* 0x0000000429147825 */ /* 0x000fe200078e024c */
[----:B------:R-:W-:-:S02]  /*e36d0*/  ISETP.LT.AND P1, PT, R235, c[0x0][0x178], !P1 ;  /* 0x00005e00eb007a0c */ /* 0x000fc40004f21270 */
[----:B------:R-:W-:Y:S01]  /*e36e0*/  ISETP.LT.AND P5, PT, R232, c[0x0][0x178], !P4 ;  /* 0x00005e00e8007a0c */ /* 0x000fe200067a1270 */
[C---:B------:R-:W-:Y:S01]  /*e36f0*/  IMAD.WIDE R24, R41.reuse, 0x4, R86 ;  /* 0x0000000429187825 */ /* 0x040fe200078e0256 */
[----:B------:R-:W-:Y:S01]  /*e3700*/  IADD3 R3, R41, c[0x0][0x198], RZ ;  /* 0x0000660029037a10 */ /* 0x000fe20007ffe0ff */
[----:B------:R4:W-:Y:S01]  /*e3710*/  @P6 STG.E [R20.64], R12 ;  /* 0x0000000c14006986 */ /* 0x0009e2000c101904 */
[----:B------:R-:W-:Y:S01]  /*e3720*/  ISETP.LT.AND P6, PT, R233, c[0x0][0x178], !P4 ;  /* 0x00005e00e9007a0c */ /* 0x000fe200067c1270 */
[----:B-1----:R-:W-:Y:S02]  /*e3730*/  IMAD.WIDE R16, R41, 0x4, R84 ;  /* 0x0000000429107825 */ /* 0x002fe400078e0254 */
[----:B------:R1:W-:Y:S01]  /*e3740*/  @P3 STG.E [R24.64], R8 ;  /* 0x0000000818003986 */ /* 0x0003e2000c101904 */
[----:B------:R-:W-:-:S03]  /*e3750*/  ISETP.LT.AND P3, PT, R234, c[0x0][0x178], !P4 ;  /* 0x00005e00ea007a0c */ /* 0x000fc60006761270 */
[----:B------:R5:W-:Y:S01]  /*e3760*/  @P2 STG.E [R16.64], R4 ;  /* 0x0000000410002986 */ /* 0x000be2000c101904 */
[----:B----4-:R-:W-:-:S04]  /*e3770*/  IMAD.WIDE R20, R41, 0x4, R78 ;  /* 0x0000000429147825 */ /* 0x010fc800078e024e */
[----:B-1----:R-:W-:Y:S01]  /*e3780*/  IMAD.WIDE R24, R3, 0x4, R76 ;  /* 0x0000000403187825 */ /* 0x002fe200078e024c */
[----:B------:R1:W-:Y:S01]  /*e3790*/  @P1 STG.E [R20.64], R120 ;  /* 0x0000007814001986 */ /* 0x0003e2000c101904 */
[----:B------:R-:W-:-:S03]  /*e37a0*/  ISETP.LT.AND P4, PT, R235, c[0x0][0x178], !P4 ;  /* 0x00005e00eb007a0c */ /* 0x000fc60006781270 */
[----:B------:R4:W-:Y:S01]  /*e37b0*/  @P5 STG.E [R24.64], R13 ;  /* 0x0000000d18005986 */ /* 0x0009e2000c101904 */
[----:B-----5:R-:W-:Y:S01]  /*e37c0*/  IMAD.WIDE R16, R3, 0x4, R84 ;  /* 0x0000000403107825 */ /* 0x020fe200078e0254 */
[----:B------:R-:W-:Y:S02]  /*e37d0*/  ISETP.LT.AND P5, PT, R232, c[0x0][0x178], !P0 ;  /* 0x00005e00e8007a0c */ /* 0x000fe400047a1270 */
[----:B------:R-:W-:Y:S01]  /*e37e0*/  ISETP.LT.AND P2, PT, R233, c[0x0][0x178], !P0 ;  /* 0x00005e00e9007a0c */ /* 0x000fe20004741270 */
[----:B-1----:R-:W5:Y:S01]  /*e37f0*/  LDL.LU R21, [R1+0x3548] ;  /* 0x0035480001157983 */ /* 0x002f620000300800 */
[C---:B----4-:R-:W-:Y:S01]  /*e3800*/  IMAD.WIDE R12, R3.reuse, 0x4, R86 ;  /* 0x00000004030c7825 */ /* 0x050fe200078e0256 */
[----:B------:R-:W-:Y:S02]  /*e3810*/  IADD3 R29, R3, c[0x0][0x198], RZ ;  /* 0x00006600031d7a10 */ /* 0x000fe40007ffe0ff */
[----:B------:R-:W4:Y:S04]  /*e3820*/  LDL.LU R20, [R1+0x352c] ;  /* 0x00352c0001147983 */ /* 0x000f280000300800 */
[----:B------:R1:W-:Y:S04]  /*e3830*/  @P6 STG.E [R12.64], R9 ;  /* 0x000000090c006986 */ /* 0x0003e8000c101904 */
[----:B------:R1:W-:Y:S01]  /*e3840*/  @P3 STG.E [R16.64], R5 ;  /* 0x0000000510003986 */ /* 0x0003e2000c101904 */
[----:B------:R-:W-:Y:S01]  /*e3850*/  ISETP.LT.AND P3, PT, R234, c[0x0][0x178], !P0 ;  /* 0x00005e00ea007a0c */ /* 0x000fe20004761270 */
[----:B-1----:R-:W-:-:S04]  /*e3860*/  IMAD.WIDE R8, R29, 0x4, R76 ;  /* 0x000000041d087825 */ /* 0x002fc800078e024c */
[----:B------:R-:W-:Y:S01]  /*e3870*/  IMAD.WIDE R4, R3, 0x4, R78 ;  /* 0x0000000403047825 */ /* 0x000fe200078e024e */
[----:B------:R-:W4:Y:S03]  /*e3880*/  LDL.LU R16, [R1+0x3520] ;  /* 0x0035200001107983 */ /* 0x000f260000300800 */
[C---:B------:R-:W-:Y:S01]  /*e3890*/  IMAD.WIDE R12, R29.reuse, 0x4, R86 ;  /* 0x000000041d0c7825 */ /* 0x040fe200078e0256 */
[----:B------:R1:W-:Y:S04]  /*e38a0*/  @P4 STG.E [R4.64], R121 ;  /* 0x0000007904004986 */ /* 0x0003e8000c101904 */
[----:B------:R2:W-:Y:S04]  /*e38b0*/  @P5 STG.E [R8.64], R194 ;  /* 0x000000c208005986 */ /* 0x0005e8000c101904 */
[----:B------:R-:W-:Y:S01]  /*e38c0*/  @P2 STG.E [R12.64], R98 ;  /* 0x000000620c002986 */ /* 0x000fe2000c101904 */
[----:B-1----:R-:W-:-:S05]  /*e38d0*/  IMAD.WIDE R4, R29, 0x4, R84 ;  /* 0x000000041d047825 */ /* 0x002fca00078e0254 */
[----:B------:R1:W-:Y:S01]  /*e38e0*/  @P3 STG.E [R4.64], R94 ;  /* 0x0000005e04003986 */ /* 0x0003e2000c101904 */
[----:B--2---:R-:W-:-:S03]  /*e38f0*/  ISETP.GE.AND P3, PT, R0, c[0x0][0x17c], PT ;  /* 0x00005f0000007a0c */ /* 0x004fc60003f66270 */
[----:B------:R-:W2:Y:S01]  /*e3900*/  LDL.LU R0, [R1+0x3518] ;  /* 0x0035180001007983 */ /* 0x000ea20000300800 */
[----:B------:R-:W-:Y:S02]  /*e3910*/  ISETP.GE.AND P1, PT, R44, c[0x0][0x17c], PT ;  /* 0x00005f002c007a0c */ /* 0x000fe40003f26270 */
[----:B------:R-:W-:Y:S01]  /*e3920*/  ISETP.LT.AND P6, PT, R235, c[0x0][0x178], !P0 ;  /* 0x00005e00eb007a0c */ /* 0x000fe200047c1270 */
[C---:B------:R-:W-:Y:S01]  /*e3930*/  IMAD.WIDE R8, R29.reuse, 0x4, R78 ;  /* 0x000000041d087825 */ /* 0x040fe200078e024e */
[----:B------:R-:W-:Y:S01]  /*e3940*/  ISETP.LT.AND P2, PT, R232, c[0x0][0x178], !P1 ;  /* 0x00005e00e8007a0c */ /* 0x000fe20004f41270 */
[----:B------:R-:W4:Y:S01]  /*e3950*/  LDL.LU R24, [R1+0x350c] ;  /* 0x00350c0001187983 */ /* 0x000f220000300800 */
[----:B------:R-:W-:Y:S02]  /*e3960*/  IADD3 R29, R29, c[0x0][0x198], RZ ;  /* 0x000066001d1d7a10 */ /* 0x000fe40007ffe0ff */
[----:B------:R-:W-:Y:S01]  /*e3970*/  ISETP.LT.AND P5, PT, R233, c[0x0][0x178], !P1 ;  /* 0x00005e00e9007a0c */ /* 0x000fe20004fa1270 */
[----:B------:R-:W4:Y:S01]  /*e3980*/  LDL.LU R32, [R1+0x3500] ;  /* 0x0035000001207983 */ /* 0x000f220000300800 */
[----:B------:R-:W-:Y:S01]  /*e3990*/  ISETP.LT.AND P4, PT, R234, c[0x0][0x178], !P1 ;  /* 0x00005e00ea007a0c */ /* 0x000fe20004f81270 */
[----:B-1----:R-:W-:Y:S01]  /*e39a0*/  IMAD.WIDE R4, R29, 0x4, R76 ;  /* 0x000000041d047825 */ /* 0x002fe200078e024c */
[----:B------:R-:W-:-:S02]  /*e39b0*/  ISETP.GE.AND P0, PT, R40, c[0x0][0x17c], PT ;  /* 0x00005f0028007a0c */ /* 0x000fc40003f06270 */
[----:B------:R-:W-:Y:S01]  /*e39c0*/  ISETP.LT.AND P1, PT, R235, c[0x0][0x178], !P1 ;  /* 0x00005e00eb007a0c */ /* 0x000fe20004f21270 */
[----:B------:R1:W-:Y:S01]  /*e39d0*/  @P6 STG.E [R8.64], R70 ;  /* 0x0000004608006986 */ /* 0x0003e2000c101904 */
[----:B------:R-:W-:Y:S01]  /*e39e0*/  ISETP.LT.AND P6, PT, R232, c[0x0][0x178], !P0 ;  /* 0x00005e00e8007a0c */ /* 0x000fe200047c1270 */
[----:B------:R-:W-:Y:S02]  /*e39f0*/  IMAD.WIDE R12, R29, 0x4, R84 ;  /* 0x000000041d0c7825 */ /* 0x000fe400078e0254 */
[----:B---3--:R3:W-:Y:S01]  /*e3a00*/  @P2 STG.E [R4.64], R195 ;  /* 0x000000c304002986 */ /* 0x0087e2000c101904 */
[----:B------:R-:W-:Y:S02]  /*e3a10*/  ISETP.LT.AND P2, PT, R233, c[0x0][0x178], !P0 ;  /* 0x00005e00e9007a0c */ /* 0x000fe40004741270 */
[C---:B------:R-:W-:Y:S01]  /*e3a20*/  IADD3 R3, R29.reuse, c[0x0][0x198], RZ ;  /* 0x000066001d037a10 */ /* 0x040fe20007ffe0ff */
[----:B-1----:R-:W-:-:S04]  /*e3a30*/  IMAD.WIDE R8, R29, 0x4, R86 ;  /* 0x000000041d087825 */ /* 0x002fc800078e0256 */
[----:B---3--:R-:W-:Y:S01]  /*e3a40*/  IMAD.WIDE R4, R29, 0x4, R78 ;  /* 0x000000041d047825 */ /* 0x008fe200078e024e */
[----:B------:R1:W-:Y:S04]  /*e3a50*/  @P5 STG.E [R8.64], R99 ;  /* 0x0000006308005986 */ /* 0x0003e8000c101904 */
[----:B------:R3:W-:Y:S01]  /*e3a60*/  @P4 STG.E [R12.64], R95 ;  /* 0x0000005f0c004986 */ /* 0x0007e2000c101904 */
[----:B------:R-:W-:Y:S02]  /*e3a70*/  ISETP.LT.AND P4, PT, R234, c[0x0][0x178], !P0 ;  /* 0x00005e00ea007a0c */ /* 0x000fe40004781270 */
[----:B------:R-:W-:Y:S01]  /*e3a80*/  ISETP.LT.AND P0, PT, R235, c[0x0][0x178], !P0 ;  /* 0x00005e00eb007a0c */ /* 0x000fe20004701270 */
[----:B------:R5:W-:Y:S01]  /*e3a90*/  @P1 STG.E [R4.64], R71 ;  /* 0x0000004704001986 */ /* 0x000be2000c101904 */
[----:B-1----:R-:W-:-:S04]  /*e3aa0*/  IMAD.WIDE R8, R3, 0x4, R76 ;  /* 0x0000000403087825 */ /* 0x002fc800078e024c */
[----:B---3--:R-:W-:Y:S01]  /*e3ab0*/  IMAD.WIDE R12, R3, 0x4, R86 ;  /* 0x00000004030c7825 */ /* 0x008fe200078e0256 */
[----:B------:R-:W-:Y:S01]  /*e3ac0*/  ISETP.LT.AND P5, PT, R232, c[0x0][0x178], !P3 ;  /* 0x00005e00e8007a0c */ /* 0x000fe20005fa1270 */
[----:B------:R1:W-:Y:S01]  /*e3ad0*/  @P6 STG.E [R8.64], R246 ;  /* 0x000000f608006986 */ /* 0x0003e2000c101904 */
[----:B------:R-:W-:Y:S01]  /*e3ae0*/  ISETP.LT.AND P6, PT, R233, c[0x0][0x178], !P3 ;  /* 0x00005e00e9007a0c */ /* 0x000fe20005fc1270 */
[C---:B-----5:R-:W-:Y:S02]  /*e3af0*/  IMAD.WIDE R4, R3.reuse, 0x4, R84 ;  /* 0x0000000403047825 */ /* 0x060fe400078e0254 */
[----:B------:R3:W-:Y:S01]  /*e3b00*/  @P2 STG.E [R12.64], R90 ;  /* 0x0000005a0c002986 */ /* 0x0007e2000c101904 */
[----:B------:R-:W-:Y:S02]  /*e3b10*/  ISETP.LT.AND P2, PT, R234, c[0x0][0x178], !P3 ;  /* 0x00005e00ea007a0c */ /* 0x000fe40005f41270 */
[C---:B------:R-:W-:Y:S01]  /*e3b20*/  IADD3 R17, R3.reuse, c[0x0][0x198], RZ ;  /* 0x0000660003117a10 */ /* 0x040fe20007ffe0ff */
[----:B------:R5:W-:Y:S01]  /*e3b30*/  @P4 STG.E [R4.64], R82 ;  /* 0x0000005204004986 */ /* 0x000be2000c101904 */
[----:B-1----:R-:W-:Y:S01]  /*e3b40*/  IMAD.WIDE R8, R3, 0x4, R78 ;  /* 0x0000000403087825 */ /* 0x002fe200078e024e */
[----:B------:R-:W-:-:S03]  /*e3b50*/  ISETP.GE.AND P1, PT, R21, c[0x0][0x17c], PT ;  /* 0x00005f0015007a0c */ /* 0x000fc60003f26270 */
[----:B---3--:R-:W-:Y:S01]  /*e3b60*/  IMAD.WIDE R12, R17, 0x4, R76 ;  /* 0x00000004110c7825 */ /* 0x008fe200078e024c */
[----:B------:R1:W-:Y:S01]  /*e3b70*/  @P0 STG.E [R8.64], R102 ;  /* 0x0000006608000986 */ /* 0x0003e2000c101904 */
[----:B------:R-:W-:Y:S02]  /*e3b80*/  ISETP.LT.AND P3, PT, R235, c[0x0][0x178], !P3 ;  /* 0x00005e00eb007a0c */ /* 0x000fe40005f61270 */
[----:B-----5:R-:W-:Y:S01]  /*e3b90*/  IMAD.WIDE R4, R17, 0x4, R86 ;  /* 0x0000000411047825 */ /* 0x020fe200078e0256 */
[----:B------:R-:W-:Y:S01]  /*e3ba0*/  @P5 STG.E [R12.64], R247 ;  /* 0x000000f70c005986 */ /* 0x000fe2000c101904 */
[----:B------:R-:W-:Y:S02]  /*e3bb0*/  ISETP.LT.AND P5, PT, R232, c[0x0][0x178], !P1 ;  /* 0x00005e00e8007a0c */ /* 0x000fe40004fa1270 */
[----:B------:R-:W-:Y:S01]  /*e3bc0*/  ISETP.LT.AND P4, PT, R233, c[0x0][0x178], !P1 ;  /* 0x00005e00e9007a0c */ /* 0x000fe20004f81270 */
[----:B------:R3:W-:Y:S01]  /*e3bd0*/  @P6 STG.E [R4.64], R91 ;  /* 0x0000005b04006986 */ /* 0x0007e2000c101904 */
[C---:B-1----:R-:W-:Y:S01]  /*e3be0*/  IMAD.WIDE R8, R17.reuse, 0x4, R84 ;  /* 0x0000000411087825 */ /* 0x042fe200078e0254 */
[----:B------:R-:W-:-:S04]  /*e3bf0*/  IADD3 R3, R17, c[0x0][0x198], RZ ;  /* 0x0000660011037a10 */ /* 0x000fc80007ffe0ff */
[----:B------:R1:W-:Y:S01]  /*e3c00*/  @P2 STG.E [R8.64], R83 ;  /* 0x0000005308002986 */ /* 0x0003e2000c101904 */
[----:B------:R-:W-:Y:S01]  /*e3c10*/  ISETP.LT.AND P2, PT, R234, c[0x0][0x178], !P1 ;  /* 0x00005e00ea007a0c */ /* 0x000fe20004f41270 */
[----:B---3--:R-:W-:-:S04]  /*e3c20*/  IMAD.WIDE R4, R17, 0x4, R78 ;  /* 0x0000000411047825 */ /* 0x008fc800078e024e */
[C---:B------:R-:W-:Y:S01]  /*e3c30*/  IMAD.WIDE R12, R3.reuse, 0x4, R86 ;  /* 0x00000004030c7825 */ /* 0x040fe200078e0256 */
[----:B------:R3:W-:Y:S03]  /*e3c40*/  @P3 STG.E [R4.64], R103 ;  /* 0x0000006704003986 */ /* 0x0007e6000c101904 */
[----:B-1----:R-:W-:-:S05]  /*e3c50*/  IMAD.WIDE R8, R3, 0x4, R76 ;  /* 0x0000000403087825 */ /* 0x002fca00078e024c */
[----:B------:R1:W-:Y:S01]  /*e3c60*/  @P5 STG.E [R8.64], R66 ;  /* 0x0000004208005986 */ /* 0x0003e2000c101904 */
[----:B---3--:R-:W-:-:S03]  /*e3c70*/  IMAD.WIDE R4, R3, 0x4, R84 ;  /* 0x0000000403047825 */ /* 0x008fc600078e0254 */
[----:B------:R-:W-:Y:S04]  /*e3c80*/  @P4 STG.E [R12.64], R62 ;  /* 0x0000003e0c004986 */ /* 0x000fe8000c101904 */
[----:B------:R3:W-:Y:S01]  /*e3c90*/  @P2 STG.E [R4.64], R58 ;  /* 0x0000003a04002986 */ /* 0x0007e2000c101904 */
[----:B--2---:R-:W-:-:S03]  /*e3ca0*/  ISETP.GE.AND P2, PT, R0, c[0x0][0x17c], PT ;  /* 0x00005f0000007a0c */ /* 0x004fc60003f46270 */
[----:B------:R-:W2:Y:S01]  /*e3cb0*/  LDL.LU R0, [R1+0x34ec] ;  /* 0x0034ec0001007983 */ /* 0x000ea20000300800 */
[----:B----4-:R-:W-:Y:S02]  /*e3cc0*/  ISETP.GE.AND P0, PT, R20, c[0x0][0x17c], PT ;  /* 0x00005f0014007a0c */ /* 0x010fe40003f06270 */
[----:B------:R-:W-:Y:S01]  /*e3cd0*/  ISETP.LT.AND P1, PT, R235, c[0x0][0x178], !P1 ;  /* 0x00005e00eb007a0c */ /* 0x000fe20004f21270 */
[C---:B-1----:R-:W-:Y:S01]  /*e3ce0*/  IMAD.WIDE R8, R3.reuse, 0x4, R78 ;  /* 0x0000000403087825 */ /* 0x042fe200078e024e */
[----:B------:R-:W-:Y:S01]  /*e3cf0*/  ISETP.LT.AND P3, PT, R232, c[0x0][0x178], !P0 ;  /* 0x00005e00e8007a0c */ /* 0x000fe20004761270 */
[----:B------:R-:W4:Y:S01]  /*e3d00*/  LDL.LU R28, [R1+0x34e0] ;  /* 0x0034e000011c7983 */ /* 0x000f220000300800 */
[----:B------:R-:W-:Y:S02]  /*e3d10*/  IADD3 R3, R3, c[0x0][0x198], RZ ;  /* 0x0000660003037a10 */ /* 0x000fe40007ffe0ff */
[----:B------:R-:W-:Y:S02]  /*e3d20*/  ISETP.LT.AND P5, PT, R233, c[0x0][0x178], !P0 ;  /* 0x00005e00e9007a0c */ /* 0x000fe400047a1270 */
[----:B------:R-:W-:Y:S01]  /*e3d30*/  ISETP.LT.AND P4, PT, R234, c[0x0][0x178], !P0 ;  /* 0x00005e00ea007a0c */ /* 0x000fe20004781270 */
[----:B---3--:R-:W-:Y:S01]  /*e3d40*/  IMAD.WIDE R4, R3, 0x4, R76 ;  /* 0x0000000403047825 */ /* 0x008fe200078e024c */
[----:B------:R-:W-:-:S02]  /*e3d50*/  ISETP.GE.AND P6, PT, R16, c[0x0][0x17c], PT ;  /* 0x00005f0010007a0c */ /* 0x000fc40003fc6270 */
[----:B------:R-:W-:Y:S01]  /*e3d60*/  ISETP.LT.AND P0, PT, R235, c[0x0][0x178], !P0 ;  /* 0x00005e00eb007a0c */ /* 0x000fe20004701270 */
[----:B------:R1:W-:Y:S01]  /*e3d70*/  @P1 STG.E [R8.64], R110 ;  /* 0x0000006e08001986 */ /* 0x0003e2000c101904 */
[----:B------:R-:W-:Y:S01]  /*e3d80*/  ISETP.LT.AND P1, PT, R232, c[0x0][0x178], !P6 ;  /* 0x00005e00e8007a0c */ /* 0x000fe20007721270 */
[----:B------:R-:W-:Y:S02]  /*e3d90*/  IMAD.WIDE R12, R3, 0x4, R84 ;  /* 0x00000004030c7825 */ /* 0x000fe400078e0254 */
[----:B------:R3:W-:Y:S01]  /*e3da0*/  @P3 STG.E [R4.64], R67 ;  /* 0x0000004304003986 */ /* 0x0007e2000c101904 */
[----:B------:R-:W-:Y:S02]  /*e3db0*/  ISETP.LT.AND P3, PT, R233, c[0x0][0x178], !P6 ;  /* 0x00005e00e9007a0c */ /* 0x000fe40007761270 */
[C---:B------:R-:W-:Y:S01]  /*e3dc0*/  IADD3 R29, R3.reuse, c[0x0][0x198], RZ ;  /* 0x00006600031d7a10 */ /* 0x040fe20007ffe0ff */
[----:B-1----:R-:W-:-:S04]  /*e3dd0*/  IMAD.WIDE R8, R3, 0x4, R86 ;  /* 0x0000000403087825 */ /* 0x002fc800078e0256 */
[----:B------:R-:W-:Y:S01]  /*e3de0*/  IMAD.WIDE R16, R3, 0x4, R78 ;  /* 0x0000000403107825 */ /* 0x000fe200078e024e */
[----:B------:R1:W-:Y:S03]  /*e3df0*/  @P5 STG.E [R8.64], R63 ;  /* 0x0000003f08005986 */ /* 0x0003e6000c101904 */
[C---:B------:R-:W-:Y:S01]  /*e3e00*/  IMAD.WIDE R20, R29.reuse, 0x4, R76 ;  /* 0x000000041d147825 */ /* 0x040fe200078e024c */
[----:B------:R5:W-:Y:S01]  /*e3e10*/  @P4 STG.E [R12.64], R59 ;  /* 0x0000003b0c004986 */ /* 0x000be2000c101904 */
[----:B------:R-:W-:Y:S02]  /*e3e20*/  ISETP.GE.AND P4, PT, R24, c[0x0][0x17c], PT ;  /* 0x00005f0018007a0c */ /* 0x000fe40003f86270 */
[----:B------:R-:W-:Y:S01]  /*e3e30*/  IMAD.WIDE R24, R29, 0x4, R86 ;  /* 0x000000041d187825 */ /* 0x000fe200078e0256 */
[----:B------:R-:W-:Y:S01]  /*e3e40*/  ISETP.LT.AND P5, PT, R234, c[0x0][0x178], !P6 ;  /* 0x00005e00ea007a0c */ /* 0x000fe200077a1270 */
[----:B------:R1:W-:Y:S01]  /*e3e50*/  @P0 STG.E [R16.64], R111 ;  /* 0x0000006f10000986 */ /* 0x0003e2000c101904 */
[----:B------:R-:W-:-:S03]  /*e3e60*/  ISETP.LT.AND P6, PT, R235, c[0x0][0x178], !P6 ;  /* 0x00005e00eb007a0c */ /* 0x000fc600077c1270 */
[----:B------:R1:W-:Y:S01]  /*e3e70*/  @P1 STG.E [R20.64], R54 ;  /* 0x0000003614001986 */ /* 0x0003e2000c101904 */
[----:B------:R-:W-:-:S03]  /*e3e80*/  ISETP.LT.AND P1, PT, R232, c[0x0][0x178], !P2 ;  /* 0x00005e00e8007a0c */ /* 0x000fc60005721270 */
[----:B------:R-:W-:Y:S01]  /*e3e90*/  @P3 STG.E [R24.64], R50 ;  /* 0x0000003218003986 */ /* 0x000fe2000c101904 */
[----:B------:R-:W-:Y:S02]  /*e3ea0*/  ISETP.LT.AND P3, PT, R233, c[0x0][0x178], !P2 ;  /* 0x00005e00e9007a0c */ /* 0x000fe40005761270 */
[C---:B------:R-:W-:Y:S01]  /*e3eb0*/  IADD3 R3, R29.reuse, c[0x0][0x198], RZ ;  /* 0x000066001d037a10 */ /* 0x040fe20007ffe0ff */
[----:B---3--:R-:W-:-:S04]  /*e3ec0*/  IMAD.WIDE R4, R29, 0x4, R84 ;  /* 0x000000041d047825 */ /* 0x008fc800078e0254 */
[----:B-1----:R-:W-:Y:S01]  /*e3ed0*/  IMAD.WIDE R8, R29, 0x4, R78 ;  /* 0x000000041d087825 */ /* 0x002fe200078e024e */
[----:B------:R1:W-:Y:S03]  /*e3ee0*/  @P5 STG.E [R4.64], R46 ;  /* 0x0000002e04005986 */ /* 0x0003e6000c101904 */
[C---:B-----5:R-:W-:Y:S01]  /*e3ef0*/  IMAD.WIDE R12, R3.reuse, 0x4, R76 ;  /* 0x00000004030c7825 */ /* 0x060fe200078e024c */
[----:B------:R3:W-:Y:S03]  /*e3f00*/  @P6 STG.E [R8.64], R118 ;  /* 0x0000007608006986 */ /* 0x0007e6000c101904 */
[----:B------:R-:W-:Y:S01]  /*e3f10*/  IMAD.WIDE R16, R3, 0x4, R86 ;  /* 0x0000000403107825 */ /* 0x000fe200078e0256 */
[----:B------:R5:W-:Y:S04]  /*e3f20*/  @P1 STG.E [R12.64], R55 ;  /* 0x000000370c001986 */ /* 0x000be8000c101904 */
[----:B------:R1:W-:Y:S01]  /*e3f30*/  @P3 STG.E [R16.64], R51 ;  /* 0x0000003310003986 */ /* 0x0003e2000c101904 */
[----:B--2---:R-:W-:-:S03]  /*e3f40*/  ISETP.GE.AND P3, PT, R0, c[0x0][0x17c], PT ;  /* 0x00005f0000007a0c */ /* 0x004fc60003f66270 */
[----:B------:R-:W2:Y:S01]  /*e3f50*/  LDL.LU R0, [R1+0x34d4] ;  /* 0x0034d40001007983 */ /* 0x000ea20000300800 */
[----:B------:R-:W-:Y:S02]  /*e3f60*/  ISETP.LT.AND P5, PT, R234, c[0x0][0x178], !P2 ;  /* 0x00005e00ea007a0c */ /* 0x000fe400057a1270 */
[----:B------:R-:W-:Y:S01]  /*e3f70*/  ISETP.LT.AND P2, PT, R235, c[0x0][0x178], !P2 ;  /* 0x00005e00eb007a0c */ /* 0x000fe20005741270 */
[C---:B------:R-:W-:Y:S01]  /*e3f80*/  IMAD.WIDE R20, R3.reuse, 0x4, R84 ;  /* 0x0000000403147825 */ /* 0x040fe200078e0254 */
[----:B------:R-:W-:Y:S01]  /*e3f90*/  ISETP.GE.AND P0, PT, R32, c[0x0][0x17c], PT ;  /* 0x00005f0020007a0c */ /* 0x000fe20003f06270 */
[----:B------:R-:W2:Y:S02]  /*e3fa0*/  LDL.LU R33, [R1+0x34c0] ;  /* 0x0034c00001217983 */ /* 0x000ea40000300800 */
[----:B-1----:R-:W-:Y:S01]  /*e3fb0*/  IMAD.WIDE R4, R3, 0x4, R78 ;  /* 0x0000000403047825 */ /* 0x002fe200078e024e */
[----:B------:R-:W-:Y:S02]  /*e3fc0*/  ISETP.LT.AND P1, PT, R232, c[0x0][0x178], !P4 ;  /* 0x00005e00e8007a0c */ /* 0x000fe40006721270 */
[----:B------:R-:W-:-:S03]  /*e3fd0*/  ISETP.LT.AND P6, PT, R233, c[0x0][0x178], !P4 ;  /* 0x00005e00e9007a0c */ /* 0x000fc600067c1270 */
[----:B------:R1:W-:Y:S01]  /*e3fe0*/  @P5 STG.E [R20.64], R47 ;  /* 0x0000002f14005986 */ /* 0x0003e2000c101904 */
[----:B------:R-:W-:Y:S02]  /*e3ff0*/  ISETP.LT.AND P5, PT, R234, c[0x0][0x178], !P4 ;  /* 0x00005e00ea007a0c */ /* 0x000fe400067a1270 */
[----:B------:R-:W-:Y:S01]  /*e4000*/  IADD3 R25, R3, c[0x0][0x198], RZ ;  /* 0x0000660003197a10 */ /* 0x000fe20007ffe0ff */
[----:B------:R1:W-:Y:S01]  /*e4010*/  @P2 STG.E [R4.64], R119 ;  /* 0x0000007704002986 */ /* 0x0003e2000c101904 */
[----:B------:R-:W-:Y:S02]  /*e4020*/  ISETP.LT.AND P4, PT, R235, c[0x0][0x178], !P4 ;  /* 0x00005e00eb007a0c */ /* 0x000fe40006781270 */
[----:B------:R-:W-:Y:S01]  /*e4030*/  ISETP.LT.AND P2, PT, R232, c[0x0][0x178], !P0 ;  /* 0x00005e00e8007a0c */ /* 0x000fe20004741270 */
[C---:B---3--:R-:W-:Y:S01]  /*e4040*/  IMAD.WIDE R8, R25.reuse, 0x4, R76 ;  /* 0x0000000419087825 */ /* 0x048fe200078e024c */
[----:B------:R-:W-:-:S03]  /*e4050*/  IADD3 R3, R25, c[0x0][0x198], RZ ;  /* 0x0000660019037a10 */ /* 0x000fc60007ffe0ff */
[C---:B-----5:R-:W-:Y:S01]  /*e4060*/  IMAD.WIDE R12, R25.reuse, 0x4, R86 ;  /* 0x00000004190c7825 */ /* 0x060fe200078e0256 */
[----:B------:R3:W-:Y:S03]  /*e4070*/  @P1 STG.E [R8.64], R250 ;  /* 0x000000fa08001986 */ /* 0x0007e6000c101904 */
[C---:B------:R-:W-:Y:S01]  /*e4080*/  IMAD.WIDE R16, R25.reuse, 0x4, R84 ;  /* 0x0000000419107825 */ /* 0x040fe200078e0254 */
[----:B------:R5:W-:Y:S03]  /*e4090*/  @P6 STG.E [R12.64], R42 ;  /* 0x0000002a0c006986 */ /* 0x000be6000c101904 */
[----:B-1----:R-:W-:Y:S01]  /*e40a0*/  IMAD.WIDE R20, R25, 0x4, R78 ;  /* 0x0000000419147825 */ /* 0x002fe200078e024e */
[----:B------:R-:W-:-:S03]  /*e40b0*/  ISETP.LT.AND P1, PT, R233, c[0x0][0x178], !P0 ;  /* 0x00005e00e9007a0c */ /* 0x000fc60004721270 */
[----:B------:R-:W-:Y:S01]  /*e40c0*/  IMAD.WIDE R24, R3, 0x4, R76 ;  /* 0x0000000403187825 */ /* 0x000fe200078e024c */
[----:B------:R1:W-:Y:S01]  /*e40d0*/  @P5 STG.E [R16.64], R38 ;  /* 0x0000002610005986 */ /* 0x0003e2000c101904 */
[----:B------:R-:W-:Y:S02]  /*e40e0*/  ISETP.LT.AND P6, PT, R234, c[0x0][0x178], !P0 ;  /* 0x00005e00ea007a0c */ /* 0x000fe400047c1270 */
[----:B------:R-:W-:Y:S01]  /*e40f0*/  ISETP.LT.AND P0, PT, R235, c[0x0][0x178], !P0 ;  /* 0x00005e00eb007a0c */ /* 0x000fe20004701270 */
[----:B------:R1:W-:Y:S01]  /*e4100*/  @P4 STG.E [R20.64], R74 ;  /* 0x0000004a14004986 */ /* 0x0003e2000c101904 */
[----:B------:R-:W-:-:S03]  /*e4110*/  IMAD.WIDE R4, R3, 0x4, R86 ;  /* 0x0000000403047825 */ /* 0x000fc600078e0256 */
[----:B------:R-:W-:Y:S01]  /*e4120*/  @P2 STG.E [R24.64], R251 ;  /* 0x000000fb18002986 */ /* 0x000fe2000c101904 */
[----:B------:R-:W-:Y:S01]  /*e4130*/  ISETP.LT.AND P2, PT, R232, c[0x0][0x178], !P3 ;  /* 0x00005e00e8007a0c */ /* 0x000fe20005f41270 */
[----:B---3--:R-:W-:-:S04]  /*e4140*/  IMAD.WIDE R8, R3, 0x4, R84 ;  /* 0x0000000403087825 */ /* 0x008fc800078e0254 */
[C---:B-----5:R-:W-:Y:S01]  /*e4150*/  IMAD.WIDE R12, R3.reuse, 0x4, R78 ;  /* 0x00000004030c7825 */ /* 0x060fe200078e024e */
[----:B------:R-:W-:Y:S01]  /*e4160*/  IADD3 R3, R3, c[0x0][0x198], RZ ;  /* 0x0000660003037a10 */ /* 0x000fe20007ffe0ff */
[----:B------:R3:W-:Y:S04]  /*e4170*/  @P1 STG.E [R4.64], R43 ;  /* 0x0000002b04001986 */ /* 0x0007e8000c101904 */
[----:B-1----:R-:W-:Y:S01]  /*e4180*/  IMAD.WIDE R16, R3, 0x4, R76 ;  /* 0x0000000403107825 */ /* 0x002fe200078e024c */
[----:B------:R1:W-:Y:S01]  /*e4190*/  @P6 STG.E [R8.64], R39 ;  /* 0x0000002708006986 */ /* 0x0003e2000c101904 */
[----:B----4-:R-:W-:-:S03]  /*e41a0*/  ISETP.GE.AND P5, PT, R28, c[0x0][0x17c], PT ;  /* 0x00005f001c007a0c */ /* 0x010fc60003fa6270 */
[----:B------:R4:W-:Y:S04]  /*e41b0*/  @P0 STG.E [R12.64], R75 ;  /* 0x0000004b0c000986 */ /* 0x0009e8000c101904 */
[----:B------:R-:W5:Y:S04]  /*e41c0*/  LDL.LU R28, [R1+0x34ac] ;  /* 0x0034ac00011c7983 */ /* 0x000f680000300800 */
[----:B------:R1:W-:Y:S04]  /*e41d0*/  @P2 STG.E [R16.64], R230 ;  /* 0x000000e610002986 */ /* 0x0003e8000c101904 */
[----:B------:R-:W5:Y:S01]  /*e41e0*/  LDL.LU R32, [R1+0x34a8] ;  /* 0x0034a80001207983 */ /* 0x000f620000300800 */
[----:B--2---:R-:W-:-:S03]  /*e41f0*/  ISETP.GE.AND P2, PT, R0, c[0x0][0x17c], PT ;  /* 0x00005f0000007a0c */ /* 0x004fc60003f46270 */
[----:B------:R-:W2:Y:S01]  /*e4200*/  LDL.LU R0, [R1+0x3494] ;  /* 0x0034940001007983 */ /* 0x000ea20000300800 */
[----:B------:R-:W-:Y:S02]  /*e4210*/  ISETP.LT.AND P4, PT, R233, c[0x0][0x178], !P3 ;  /* 0x00005e00e9007a0c */ /* 0x000fe40005f81270 */
[----:B------:R-:W-:Y:S02]  /*e4220*/  ISETP.LT.AND P0, PT, R234, c[0x0][0x178], !P3 ;  /* 0x00005e00ea007a0c */ /* 0x000fe40005f01270 */
[----:B------:R-:W-:Y:S02]  /*e4230*/  ISETP.LT.AND P3, PT, R235, c[0x0][0x178], !P3 ;  /* 0x00005e00eb007a0c */ /* 0x000fe40005f61270 */
[----:B------:R-:W-:Y:S02]  /*e4240*/  ISETP.LT.AND P6, PT, R232, c[0x0][0x178], !P5 ;  /* 0x00005e00e8007a0c */ /* 0x000fe40006fc1270 */
[----:B------:R-:W-:Y:S02]  /*e4250*/  ISETP.LT.AND P1, PT, R233, c[0x0][0x178], !P5 ;  /* 0x00005e00e9007a0c */ /* 0x000fe40006f21270 */
[C---:B------:R-:W-:Y:S01]  /*e4260*/  IADD3 R29, R3.reuse, c[0x0][0x198], RZ ;  /* 0x00006600031d7a10 */ /* 0x040fe20007ffe0ff */
[----:B------:R-:W-:-:S04]  /*e4270*/  IMAD.WIDE R20, R3, 0x4, R86 ;  /* 0x0000000403147825 */ /* 0x000fc800078e0256 */
[C---:B---3--:R-:W-:Y:S01]  /*e4280*/  IMAD.WIDE R4, R3.reuse, 0x4, R84 ;  /* 0x0000000403047825 */ /* 0x048fe200078e0254 */
[----:B------:R-:W-:Y:S03]  /*e4290*/  @P4 STG.E [R20.64], R34 ;  /* 0x0000002214004986 */ /* 0x000fe6000c101904 */
[----:B-1----:R-:W-:Y:S01]  /*e42a0*/  IMAD.WIDE R8, R3, 0x4, R78 ;  /* 0x0000000403087825 */ /* 0x002fe200078e024e */
[----:B------:R-:W-:-:S03]  /*e42b0*/  ISETP.LT.AND P4, PT, R234, c[0x0][0x178], !P5 ;  /* 0x00005e00ea007a0c */ /* 0x000fc60006f81270 */
[C---:B----4-:R-:W-:Y:S01]  /*e42c0*/  IMAD.WIDE R12, R29.reuse, 0x4, R76 ;  /* 0x000000041d0c7825 */ /* 0x050fe200078e024c */
[----:B------:R1:W-:Y:S03]  /*e42d0*/  @P0 STG.E [R4.64], R30 ;  /* 0x0000001e04000986 */ /* 0x0003e6000c101904 */
[----:B------:R-:W-:Y:S01]  /*e42e0*/  IMAD.WIDE R24, R29, 0x4, R86 ;  /* 0x000000041d187825 */ /* 0x000fe200078e0256 */
[----:B------:R3:W-:Y:S01]  /*e42f0*/  @P3 STG.E [R8.64], R106 ;  /* 0x0000006a08003986 */ /* 0x0007e2000c101904 */
[----:B------:R-:W-:-:S03]  /*e4300*/  ISETP.LT.AND P5, PT, R235, c[0x0][0x178], !P5 ;  /* 0x00005e00eb007a0c */ /* 0x000fc60006fa1270 */
[----:B------:R4:W-:Y:S01]  /*e4310*/  @P6 STG.E [R12.64], R231 ;  /* 0x000000e70c006986 */ /* 0x0009e2000c101904 */
[----:B------:R-:W-:-:S03]  /*e4320*/  ISETP.LT.AND P6, PT, R232, c[0x0][0x178], !P2 ;  /* 0x00005e00e8007a0c */ /* 0x000fc600057c1270 */
[----:B------:R-:W-:Y:S01]  /*e4330*/  @P1 STG.E [R24.64], R35 ;  /* 0x0000002318001986 */ /* 0x000fe2000c101904 */
[----:B------:R-:W-:Y:S02]  /*e4340*/  ISETP.LT.AND P1, PT, R233, c[0x0][0x178], !P2 ;  /* 0x00005e00e9007a0c */ /* 0x000fe40005721270 */
[----:B------:R-:W-:Y:S02]  /*e4350*/  ISETP.LT.AND P3, PT, R234, c[0x0][0x178], !P2 ;  /* 0x00005e00ea007a0c */ /* 0x000fe40005761270 */
[----:B------:R-:W-:Y:S02]  /*e4360*/  IADD3 R3, R29, c[0x0][0x198], RZ ;  /* 0x000066001d037a10 */ /* 0x000fe40007ffe0ff */
[----:B------:R-:W-:Y:S01]  /*e4370*/  ISETP.LT.AND P2, PT, R235, c[0x0][0x178], !P2 ;  /* 0x00005e00eb007a0c */ /* 0x000fe20005741270 */
[----:B------:R-:W-:-:S04]  /*e4380*/  IMAD.WIDE R16, R29, 0x4, R84 ;  /* 0x000000041d107825 */ /* 0x000fc800078e0254 */
[----:B-1----:R-:W-:Y:S01]  /*e4390*/  IMAD.WIDE R4, R29, 0x4, R78 ;  /* 0x000000041d047825 */ /* 0x002fe200078e024e */
[----:B------:R1:W-:Y:S03]  /*e43a0*/  @P4 STG.E [R16.64], R31 ;  /* 0x0000001f10004986 */ /* 0x0003e6000c101904 */
[C---:B---3--:R-:W-:Y:S01]  /*e43b0*/  IMAD.WIDE R8, R3.reuse, 0x4, R76 ;  /* 0x0000000403087825 */ /* 0x048fe200078e024c */
[----:B------:R3:W-:Y:S03]  /*e43c0*/  @P5 STG.E [R4.64], R107 ;  /* 0x0000006b04005986 */ /* 0x0007e6000c101904 */
[C---:B----4-:R-:W-:Y:S01]  /*e43d0*/  IMAD.WIDE R12, R3.reuse, 0x4, R86 ;  /* 0x00000004030c7825 */ /* 0x050fe200078e0256 */
[----:B------:R4:W-:Y:S03]  /*e43e0*/  @P6 STG.E [R8.64], R26 ;  /* 0x0000001a08006986 */ /* 0x0009e6000c101904 */
[C---:B------:R-:W-:Y:S01]  /*e43f0*/  IMAD.WIDE R20, R3.reuse, 0x4, R84 ;  /* 0x0000000403147825 */ /* 0x040fe200078e0254 */
[----:B------:R2:W-:Y:S03]  /*e4400*/  @P1 STG.E [R12.64], R22 ;  /* 0x000000160c001986 */ /* 0x0005e6000c101904 */
[----:B-1----:R-:W-:Y:S01]  /*e4410*/  IMAD.WIDE R16, R3, 0x4, R78 ;  /* 0x0000000403107825 */ /* 0x002fe200078e024e */
[----:B------:R1:W-:Y:S01]  /*e4420*/  @P3 STG.E [R20.64], R18 ;  /* 0x0000001214003986 */ /* 0x0003e2000c101904 */
[----:B-----5:R-:W-:-:S03]  /*e4430*/  ISETP.GE.AND P4, PT, R28, c[0x0][0x17c], PT ;  /* 0x00005f001c007a0c */ /* 0x020fc60003f86270 */
[----:B------:R-:W-:Y:S04]  /*e4440*/  @P2 STG.E [R16.64], R114 ;  /* 0x0000007210002986 */ /* 0x000fe8000c101904 */
[----:B------:R-:W5:Y:S01]  /*e4450*/  LDL.LU R28, [R1+0x3490] ;  /* 0x00349000011c7983 */ /* 0x000f620000300800 */
[----:B--2---:R-:W-:-:S03]  /*e4460*/  ISETP.GE.AND P2, PT, R0, c[0x0][0x17c], PT ;  /* 0x00005f0000007a0c */ /* 0x004fc60003f46270 */
[----:B------:R-:W2:Y:S01]  /*e4470*/  LDL.LU R0, [R1+0x347c] ;  /* 0x00347c0001007983 */ /* 0x000ea20000300800 */
[----:B------:R-:W-:-:S04]  /*e4480*/  ISETP.GE.AND P0, PT, R33, c[0x0][0x17c], PT ;  /* 0x00005f0021007a0c */ /* 0x000fc80003f06270 */
[----:B------:R-:W-:Y:S02]  /*e4490*/  ISETP.LT.AND P5, PT, R232, c[0x0][0x178], !P0 ;  /* 0x00005e00e8007a0c */ /* 0x000fe400047a1270 */
[----:B------:R-:W-:Y:S02]  /*e44a0*/  ISETP.LT.AND P3, PT, R233, c[0x0][0x178], !P0 ;  /* 0x00005e00e9007a0c */ /* 0x000fe40004761270 */
[----:B------:R-:W-:Y:S02]  /*e44b0*/  IADD3 R29, R3, c[0x0][0x198], RZ ;  /* 0x00006600031d7a10 */ /* 0x000fe40007ffe0ff */
[----:B------:R-:W-:-:S03]  /*e44c0*/  ISETP.LT.AND P1, PT, R234, c[0x0][0x178], !P0 ;  /* 0x00005e00ea007a0c */ /* 0x000fc60004721270 */
[----:B------:R-:W-:-:S04]  /*e44d0*/  IMAD.WIDE R24, R29, 0x4, R76 ;  /* 0x000000041d187825 */ /* 0x000fc800078e024c */
[----:B---3--:R-:W-:Y:S01]  /*e44e0*/  IMAD.WIDE R4, R29, 0x4, R86 ;  /* 0x000000041d047825 */ /* 0x008fe200078e0256 */
[----:B------:R-:W-:Y:S01]  /*e44f0*/  ISETP.LT.AND P6, PT, R235, c[0x0][0x178], !P0 ;  /* 0x00005e00eb007a0c */ /* 0x000fe200047c1270 */
[----:B------:R3:W-:Y:S01]  /*e4500*/  @P5 STG.E [R24.64], R27 ;  /* 0x0000001b18005986 */ /* 0x0007e2000c101904 */
[----:B------:R-:W-:Y:S01]  /*e4510*/  ISETP.LT.AND P5, PT, R232, c[0x0][0x178], !P4 ;  /* 0x00005e00e8007a0c */ /* 0x000fe200067a1270 */
[----:B----4-:R-:W-:Y:S02]  /*e4520*/  IMAD.WIDE R8, R29, 0x4, R84 ;  /* 0x000000041d087825 */ /* 0x010fe400078e0254 */
[----:B------:R4:W-:Y:S01]  /*e4530*/  @P3 STG.E [R4.64], R23 ;  /* 0x0000001704003986 */ /* 0x0009e2000c101904 */
[----:B------:R-:W-:Y:S01]  /*e4540*/  ISETP.LT.AND P3, PT, R233, c[0x0][0x178], !P4 ;  /* 0x00005e00e9007a0c */ /* 0x000fe20006761270 */
[C---:B------:R-:W-:Y:S01]  /*e4550*/  IMAD.WIDE R12, R29.reuse, 0x4, R78 ;  /* 0x000000041d0c7825 */ /* 0x040fe200078e024e */
[----:B------:R-:W-:Y:S01]  /*e4560*/  IADD3 R29, R29, c[0x0][0x198], RZ ;  /* 0x000066001d1d7a10 */ /* 0x000fe20007ffe0ff */
[----:B------:R4:W-:Y:S01]  /*e4570*/  @P1 STG.E [R8.64], R19 ;  /* 0x0000001308001986 */ /* 0x0009e2000c101904 */
[----:B------:R-:W-:-:S02]  /*e4580*/  ISETP.GE.AND P0, PT, R32, c[0x0][0x17c], PT ;  /* 0x00005f0020007a0c */ /* 0x000fc40003f06270 */
[----:B------:R-:W-:Y:S01]  /*e4590*/  ISETP.LT.AND P1, PT, R234, c[0x0][0x178], !P4 ;  /* 0x00005e00ea007a0c */ /* 0x000fe20006721270 */
[----:B-1----:R-:W-:Y:S01]  /*e45a0*/  IMAD.WIDE R20, R29, 0x4, R76 ;  /* 0x000000041d147825 */ /* 0x002fe200078e024c */
[----:B------:R-:W-:-:S03]  /*e45b0*/  ISETP.LT.AND P4, PT, R235, c[0x0][0x178], !P4 ;  /* 0x00005e00eb007a0c */ /* 0x000fc60006781270 */
[----:B---3--:R-:W-:Y:S01]  /*e45c0*/  IMAD.WIDE R24, R29, 0x4, R86 ;  /* 0x000000041d187825 */ /* 0x008fe200078e0256 */
[----:B------:R1:W-:Y:S01]  /*e45d0*/  @P6 STG.E [R12.64], R115 ;  /* 0x000000730c006986 */ /* 0x0003e2000c101904 */
[----:B------:R-:W-:-:S03]  /*e45e0*/  ISETP.LT.AND P6, PT, R232, c[0x0][0x178], !P0 ;  /* 0x00005e00e8007a0c */ /* 0x000fc600047c1270 */
[----:B------:R3:W-:Y:S01]  /*e45f0*/  @P5 STG.E [R20.64], R14 ;  /* 0x0000000e14005986 */ /* 0x0007e2000c101904 */
[----:B------:R-:W-:-:S03]  /*e4600*/  ISETP.LT.AND P5, PT, R233, c[0x0][0x178], !P0 ;  /* 0x00005e00e9007a0c */ /* 0x000fc600047a1270 */
[----:B------:R3:W-:Y:S01]  /*e4610*/  @P3 STG.E [R24.64], R10 ;  /* 0x0000000a18003986 */ /* 0x0007e2000c101904 */
[----:B------:R-:W-:Y:S01]  /*e4620*/  ISETP.LT.AND P3, PT, R234, c[0x0][0x178], !P0 ;  /* 0x00005e00ea007a0c */ /* 0x000fe20004761270 */
[C---:B----4-:R-:W-:Y:S01]  /*e4630*/  IMAD.WIDE R4, R29.reuse, 0x4, R84 ;  /* 0x000000041d047825 */ /* 0x050fe200078e0254 */
[----:B------:R-:W-:Y:S01]  /*e4640*/  IADD3 R3, R29, c[0x0][0x198], RZ ;  /* 0x000066001d037a10 */ /* 0x000fe20007ffe0ff */
[----:B------:R-:W4:Y:S01]  /*e4650*/  LDS.128 R16, [R2] ;  /* 0x0000000002107984 */ /* 0x000f220000000c00 */
[----:B------:R-:W-:Y:S01]  /*e4660*/  ISETP.LT.AND P0, PT, R235, c[0x0][0x178], !P0 ;  /* 0x00005e00eb007a0c */ /* 0x000fe20004701270 */
[----:B------:R-:W-:Y:S02]  /*e4670*/  IMAD.WIDE R8, R29, 0x4, R78 ;  /* 0x000000041d087825 */ /* 0x000fe400078e024e */
[----:B------:R-:W-:Y:S02]  /*e4680*/  @P1 STG.E [R4.64], R6 ;  /* 0x0000000604001986 */ /* 0x000fe4000c101904 */
[----:B-1----:R-:W-:-:S02]  /*e4690*/  IMAD.WIDE R12, R3, 0x4, R76 ;  /* 0x00000004030c7825 */ /* 0x002fc400078e024c */
[----:B------:R1:W-:Y:S02]  /*e46a0*/  @P4 STG.E [R8.64], R122 ;  /* 0x0000007a08004986 */ /* 0x0003e4000c101904 */
[C---:B---3--:R-:W-:Y:S02]  /*e46b0*/  IMAD.WIDE R20, R3.reuse, 0x4, R86 ;  /* 0x0000000403147825 */ /* 0x048fe400078e0256 */
[----:B------:R-:W3:Y:S02]  /*e46c0*/  LDL.LU R24, [R1+0x3470] ;  /* 0x0034700001187983 */ /* 0x000ee40000300800 */
[C---:B------:R-:W-:Y:S02]  /*e46d0*/  IMAD.WIDE R22, R3.reuse, 0x4, R84 ;  /* 0x0000000403167825 */ /* 0x040fe400078e0254 */
[----:B------:R2:W-:Y:S02]  /*e46e0*/  @P6 STG.E [R12.64], R15 ;  /* 0x0000000f0c006986 */ /* 0x0005e4000c101904 */
[----:B-1----:R-:W-:-:S02]  /*e46f0*/  IMAD.WIDE R8, R3, 0x4, R78 ;  /* 0x0000000403087825 */ /* 0x002fc400078e024e */
[----:B------:R1:W-:Y:S04]  /*e4700*/  @P5 STG.E [R20.64], R11 ;  /* 0x0000000b14005986 */ /* 0x0003e8000c101904 */
[----:B------:R1:W-:Y:S04]  /*e4710*/  @P3 STG.E [R22.64], R7 ;  /* 0x0000000716003986 */ /* 0x0003e8000c101904 */
[----:B------:R-:W-:Y:S01]  /*e4720*/  @P0 STG.E [R8.64], R123 ;  /* 0x0000007b08000986 */ /* 0x000fe2000c101904 */
[----:B--2---:R-:W-:-:S03]  /*e4730*/  ISETP.GE.AND P0, PT, R0, c[0x0][0x17c], PT ;  /* 0x00005f0000007a0c */ /* 0x004fc60003f06270 */
[----:B------:R-:W2:Y:S01]  /*e4740*/  LDL.LU R0, [R1+0x3464] ;  /* 0x0034640001007983 */ /* 0x000ea20000300800 */
[----:B------:R-:W-:Y:S02]  /*e4750*/  ISETP.LT.AND P4, PT, R232, c[0x0][0x178], !P2 ;  /* 0x00005e00e8007a0c */ /* 0x000fe40005781270 */
[----:B------:R-:W-:Y:S01]  /*e4760*/  ISETP.LT.AND P5, PT, R233, c[0x0][0x178], !P2 ;  /* 0x00005e00e9007a0c */ /* 0x000fe200057a1270 */
[----:B------:R-:W3:Y:S01]  /*e4770*/  LDL.LU R26, [R1+0x3458] ;  /* 0x00345800011a7983 */ /* 0x000ee20000300800 */
[----:B------:R-:W-:Y:S02]  /*e4780*/  ISETP.LT.AND P3, PT, R234, c[0x0][0x178], !P2 ;  /* 0x00005e00ea007a0c */ /* 0x000fe40005761270 */
[----:B------:R-:W-:Y:S02]  /*e4790*/  IADD3 R25, R3, c[0x0][0x198], RZ ;  /* 0x0000660003197a10 */ /* 0x000fe40007ffe0ff */
[----:B------:R-:W-:-:S03]  /*e47a0*/  ISETP.LT.AND P2, PT, R235, c[0x0][0x178], !P2 ;  /* 0x00005e00eb007a0c */ /* 0x000fc60005741270 */
[----:B------:R-:W-:Y:S01]  /*e47b0*/  IMAD.WIDE R12, R25, 0x4, R76 ;  /* 0x00000004190c7825 */ /* 0x000fe200078e024c */
[----:B-----5:R-:W-:-:S03]  /*e47c0*/  ISETP.GE.AND P1, PT, R28, c[0x0][0x17c], PT ;  /* 0x00005f001c007a0c */ /* 0x020fc60003f26270 */
[----:B-1----:R-:W-:-:S04]  /*e47d0*/  IMAD.WIDE R10, R25, 0x4, R84 ;  /* 0x00000004190a7825 */ /* 0x002fc800078e0254 */
[C---:B------:R-:W-:Y:S01]  /*e47e0*/  IMAD.WIDE R14, R25.reuse, 0x4, R86 ;  /* 0x00000004190e7825 */ /* 0x040fe200078e0256 */
[----:B------:R1:W-:Y:S03]  /*e47f0*/  @P4 STG.E [R12.64], R124 ;  /* 0x0000007c0c004986 */ /* 0x0003e6000c101904 */
[----:B------:R-:W-:Y:S01]  /*e4800*/  IMAD.WIDE R20, R25, 0x4, R78 ;  /* 0x0000000419147825 */ /* 0x000fe200078e024e */
[----:B------:R-:W-:Y:S01]  /*e4810*/  ISETP.LT.AND P6, PT, R232, c[0x0][0x178], !P1 ;  /* 0x00005e00e8007a0c */ /* 0x000fe20004fc1270 */
[----:B------:R5:W-:Y:S01]  /*e4820*/  @P5 STG.E [R14.64], R156 ;  /* 0x0000009c0e005986 */ /* 0x000be2000c101904 */
[----:B------:R-:W-:Y:S02]  /*e4830*/  ISETP.LT.AND P5, PT, R233, c[0x0][0x178], !P1 ;  /* 0x00005e00e9007a0c */ /* 0x000fe40004fa1270 */
[----:B------:R-:W-:Y:S01]  /*e4840*/  ISETP.LT.AND P4, PT, R234, c[0x0][0x178], !P1 ;  /* 0x00005e00ea007a0c */ /* 0x000fe20004f81270 */
[----:B------:R-:W-:Y:S01]  /*e4850*/  @P3 STG.E [R10.64], R196 ;  /* 0x000000c40a003986 */ /* 0x000fe2000c101904 */
[----:B------:R-:W-:-:S03]  /*e4860*/  IADD3 R3, R25, c[0x0][0x198], RZ ;  /* 0x0000660019037a10 */ /* 0x000fc60007ffe0ff */
[----:B----4-:R4:W-:Y:S01]  /*e4870*/  @P2 STG.E [R20.64], R16 ;  /* 0x0000001014002986 */ /* 0x0109e2000c101904 */
[----:B------:R-:W-:Y:S01]  /*e4880*/  ISETP.LT.AND P2, PT, R235, c[0x0][0x178], !P1 ;  /* 0x00005e00eb007a0c */ /* 0x000fe20004f41270 */
[C---:B------:R-:W-:Y:S02]  /*e4890*/  IMAD.WIDE R22, R3.reuse, 0x4, R76 ;  /* 0x0000000403167825 */ /* 0x040fe400078e024c */
[----:B------:R-:W3:Y:S02]  /*e48a0*/  LDL.LU R28, [R1+0x3448] ;  /* 0x00344800011c7983 */ /* 0x000ee40000300800 */
[----:B-1----:R-:W-:-:S04]  /*e48b0*/  IMAD.WIDE R12, R3, 0x4, R86 ;  /* 0x00000004030c7825 */ /* 0x002fc800078e0256 */
[C---:B-----5:R-:W-:Y:S01]  /*e48c0*/  IMAD.WIDE R14, R3.reuse, 0x4, R84 ;  /* 0x00000004030e7825 */ /* 0x060fe200078e0254 */
[----:B------:R1:W-:Y:S03]  /*e48d0*/  @P6 STG.E [R22.64], R125 ;  /* 0x0000007d16006986 */ /* 0x0003e6000c101904 */
[----:B----4-:R-:W-:Y:S01]  /*e48e0*/  IMAD.WIDE R20, R3, 0x4, R78 ;  /* 0x0000000403147825 */ /* 0x010fe200078e024e */
[----:B------:R4:W-:Y:S04]  /*e48f0*/  @P5 STG.E [R12.64], R157 ;  /* 0x0000009d0c005986 */ /* 0x0009e8000c101904 */
[----:B------:R5:W-:Y:S04]  /*e4900*/  @P4 STG.E [R14.64], R197 ;  /* 0x000000c50e004986 */ /* 0x000be8000c101904 */
[----:B------:R1:W-:Y:S01]  /*e4910*/  @P2 STG.E [R20.64], R17 ;  /* 0x0000001114002986 */ /* 0x0003e2000c101904 */
[----:B------:R-:W-:-:S05]  /*e4920*/  LOP3.LUT R194, R2, 0x20, RZ, 0x3c, !PT ;  /* 0x0000002002c27812 */ /* 0x000fca00078e3cff */
[----:B------:R-:W1:Y:S01]  /*e4930*/  LDS.128 R4, [R194] ;  /* 0x00000000c2047984 */ /* 0x000e620000000c00 */
[----:B--2---:R-:W-:-:S03]  /*e4940*/  ISETP.GE.AND P2, PT, R0, c[0x0][0x17c], PT ;  /* 0x00005f0000007a0c */ /* 0x004fc60003f46270 */
[----:B------:R-:W2:Y:S01]  /*e4950*/  LDL.LU R0, [R1+0x343c] ;  /* 0x00343c0001007983 */ /* 0x000ea20000300800 */
[----:B------:R-:W-:Y:S02]  /*e4960*/  ISETP.LT.AND P6, PT, R232, c[0x0][0x178], !P0 ;  /* 0x00005e00e8007a0c */ /* 0x000fe400047c1270 */
[----:B------:R-:W-:Y:S01]  /*e4970*/  ISETP.LT.AND P3, PT, R233, c[0x0][0x178], !P0 ;  /* 0x00005e00e9007a0c */ /* 0x000fe20004761270 */
[----:B------:R-:W2:Y:S01]  /*e4980*/  LDL.LU R32, [R1+0x3434] ;  /* 0x0034340001207983 */ /* 0x000ea20000300800 */
[----:B------:R-:W-:Y:S02]  /*e4990*/  IADD3 R27, R3, c[0x0][0x198], RZ ;  /* 0x00006600031b7a10 */ /* 0x000fe40007ffe0ff */
[----:B---3--:R-:W-:Y:S01]  /*e49a0*/  ISETP.GE.AND P1, PT, R24, c[0x0][0x17c], PT ;  /* 0x00005f0018007a0c */ /* 0x008fe20003f26270 */
[----:B------:R-:W3:Y:S02]  /*e49b0*/  LDL.LU R30, [R1+0x3414] ;  /* 0x00341400011e7983 */ /* 0x000ee40000300800 */
[----:B-1----:R-:W-:Y:S01]  /*e49c0*/  IMAD.WIDE R22, R27, 0x4, R76 ;  /* 0x000000041b167825 */ /* 0x002fe200078e024c */
[----:B------:R-:W-:-:S03]  /*e49d0*/  ISETP.LT.AND P4, PT, R234, c[0x0][0x178], !P0 ;  /* 0x00005e00ea007a0c */ /* 0x000fc60004781270 */
[----:B------:R-:W-:Y:S01]  /*e49e0*/  IMAD.WIDE R24, R27, 0x4, R86 ;  /* 0x000000041b187825 */ /* 0x000fe200078e0256 */
[----:B------:R-:W-:Y:S01]  /*e49f0*/  ISETP.LT.AND P0, PT, R235, c[0x0][0x178], !P0 ;  /* 0x00005e00eb007a0c */ /* 0x000fe20004701270 */
[----:B------:R1:W-:Y:S01]  /*e4a00*/  @P6 STG.E [R22.64], R132 ;  /* 0x0000008416006986 */ /* 0x0003e2000c101904 */
[----:B------:R-:W-:Y:S01]  /*e4a10*/  ISETP.LT.AND P6, PT, R232, c[0x0][0x178], !P1 ;  /* 0x00005e00e8007a0c */ /* 0x000fe20004fc1270 */
[----:B----4-:R-:W-:Y:S01]  /*e4a20*/  IMAD.WIDE R12, R27, 0x4, R84 ;  /* 0x000000041b0c7825 */ /* 0x010fe200078e0254 */
[----:B------:R-:W-:Y:S01]  /*e4a30*/  ISETP.LT.AND P5, PT, R233, c[0x0][0x178], !P1 ;  /* 0x00005e00e9007a0c */ /* 0x000fe20004fa1270 */
[----:B------:R4:W-:Y:S01]  /*e4a40*/  @P3 STG.E [R24.64], R164 ;  /* 0x000000a418003986 */ /* 0x0009e2000c101904 */
[----:B------:R-:W-:Y:S01]  /*e4a50*/  ISETP.LT.AND P3, PT, R234, c[0x0][0x178], !P1 ;  /* 0x00005e00ea007a0c */ /* 0x000fe20004f61270 */
[C---:B-----5:R-:W-:Y:S01]  /*e4a60*/  IMAD.WIDE R14, R27.reuse, 0x4, R78 ;  /* 0x000000041b0e7825 */ /* 0x060fe200078e024e */
[----:B------:R-:W-:Y:S01]  /*e4a70*/  IADD3 R27, R27, c[0x0][0x198], RZ ;  /* 0x000066001b1b7a10 */ /* 0x000fe20007ffe0ff */
[----:B------:R-:W-:Y:S04]  /*e4a80*/  @P4 STG.E [R12.64], R204 ;  /* 0x000000cc0c004986 */ /* 0x000fe8000c101904 */
[C---:B------:R-:W-:Y:S01]  /*e4a90*/  IMAD.WIDE R16, R27.reuse, 0x4, R76 ;  /* 0x000000041b107825 */ /* 0x040fe200078e024c */
[----:B------:R-:W-:Y:S03]  /*e4aa0*/  @P0 STG.E [R14.64], R4 ;  /* 0x000000040e000986 */ /* 0x000fe6000c101904 */
[C---:B------:R-:W-:Y:S01]  /*e4ab0*/  IMAD.WIDE R20, R27.reuse, 0x4, R86 ;  /* 0x000000041b147825 */ /* 0x040fe200078e0256 */
[----:B------:R5:W-:Y:S03]  /*e4ac0*/  @P6 STG.E [R16.64], R133 ;  /* 0x0000008510006986 */ /* 0x000be6000c101904 */
[----:B-1----:R-:W-:Y:S01]  /*e4ad0*/  IMAD.WIDE R22, R27, 0x4, R84 ;  /* 0x000000041b167825 */ /* 0x002fe200078e0254 */
[----:B------:R-:W-:Y:S01]  /*e4ae0*/  ISETP.LT.AND P1, PT, R235, c[0x0][0x178], !P1 ;  /* 0x00005e00eb007a0c */ /* 0x000fe20004f21270 */
[----:B------:R1:W-:Y:S01]  /*e4af0*/  @P5 STG.E [R20.64], R165 ;  /* 0x000000a514005986 */ /* 0x0003e2000c101904 */
[----:B------:R-:W-:-:S03]  /*e4b00*/  ISETP.LT.AND P4, PT, R232, c[0x0][0x178], !P2 ;  /* 0x00005e00e8007a0c */ /* 0x000fc60005781270 */
[----:B------:R1:W-:Y:S01]  /*e4b10*/  @P3 STG.E [R22.64], R205 ;  /* 0x000000cd16003986 */ /* 0x0003e2000c101904 */
[----:B------:R-:W-:Y:S02]  /*e4b20*/  ISETP.LT.AND P3, PT, R233, c[0x0][0x178], !P2 ;  /* 0x00005e00e9007a0c */ /* 0x000fe40005761270 */
[----:B------:R-:W-:Y:S01]  /*e4b30*/  ISETP.LT.AND P5, PT, R234, c[0x0][0x178], !P2 ;  /* 0x00005e00ea007a0c */ /* 0x000fe200057a1270 */
[C---:B----4-:R-:W-:Y:S01]  /*e4b40*/  IMAD.WIDE R24, R27.reuse, 0x4, R78 ;  /* 0x000000041b187825 */ /* 0x050fe200078e024e */
[----:B------:R-:W-:Y:S01]  /*e4b50*/  IADD3 R3, R27, c[0x0][0x198], RZ ;  /* 0x000066001b037a10 */ /* 0x000fe20007ffe0ff */
[----:B------:R-:W-:Y:S01]  /*e4b60*/  LDS.128 R12, [R252] ;  /* 0x00000000fc0c7984 */ /* 0x000fe20000000c00 */
[----:B------:R-:W-:-:S03]  /*e4b70*/  ISETP.GE.AND P0, PT, R26, c[0x0][0x17c], PT ;  /* 0x00005f001a007a0c */ /* 0x000fc60003f06270 */
[C---:B------:R-:W-:Y:S01]  /*e4b80*/  IMAD.WIDE R26, R3.reuse, 0x4, R76 ;  /* 0x00000004031a7825 */ /* 0x040fe200078e024c */
[----:B------:R4:W-:Y:S03]  /*e4b90*/  @P1 STG.E [R24.64], R5 ;  /* 0x0000000518001986 */ /* 0x0009e6000c101904 */
[C---:B-----5:R-:W-:Y:S01]  /*e4ba0*/  IMAD.WIDE R16, R3.reuse, 0x4, R86 ;  /* 0x0000000403107825 */ /* 0x060fe200078e0256 */
[----:B------:R-:W-:Y:S03]  /*e4bb0*/  @P4 STG.E [R26.64], R140 ;  /* 0x0000008c1a004986 */ /* 0x000fe6000c101904 */
[----:B-1----:R-:W-:Y:S01]  /*e4bc0*/  IMAD.WIDE R20, R3, 0x4, R84 ;  /* 0x0000000403147825 */ /* 0x002fe200078e0254 */
[----:B------:R-:W-:Y:S01]  /*e4bd0*/  @P3 STG.E [R16.64], R172 ;  /* 0x000000ac10003986 */ /* 0x000fe2000c101904 */
[----:B------:R-:W-:-:S02]  /*e4be0*/  ISETP.LT.AND P4, PT, R232, c[0x0][0x178], !P0 ;  /* 0x00005e00e8007a0c */ /* 0x000fc40004781270 */
[----:B------:R-:W-:Y:S01]  /*e4bf0*/  ISETP.LT.AND P1, PT, R233, c[0x0][0x178], !P0 ;  /* 0x00005e00e9007a0c */ /* 0x000fe20004721270 */
[----:B------:R-:W-:Y:S01]  /*e4c00*/  @P5 STG.E [R20.64], R212 ;  /* 0x000000d414005986 */ /* 0x000fe2000c101904 */
[----:B------:R-:W-:Y:S02]  /*e4c10*/  ISETP.LT.AND P5, PT, R234, c[0x0][0x178], !P0 ;  /* 0x00005e00ea007a0c */ /* 0x000fe400047a1270 */
[----:B------:R-:W-:Y:S02]  /*e4c20*/  ISETP.LT.AND P3, PT, R235, c[0x0][0x178], !P0 ;  /* 0x00005e00eb007a0c */ /* 0x000fe40004761270 */
[----:B------:R-:W-:-:S05]  /*e4c30*/  LOP3.LUT R195, R2, 0x40, RZ, 0x3c, !PT ;  /* 0x0000004002c37812 */ /* 0x000fca00078e3cff */
[----:B------:R-:W1:Y:S01]  /*e4c40*/  LDS.128 R8, [R195] ;  /* 0x00000000c3087984 */ /* 0x000e620000000c00 */
[----:B--2---:R-:W-:-:S03]  /*e4c50*/  ISETP.GE.AND P0, PT, R0, c[0x0][0x17c], PT ;  /* 0x00005f0000007a0c */ /* 0x004fc60003f06270 */
[----:B------:R-:W2:Y:S01]  /*e4c60*/  LDL.LU R0, [R1+0x3404] ;  /* 0x0034040001007983 */ /* 0x000ea20000300800 */
[----:B------:R-:W-:Y:S01]  /*e4c70*/  ISETP.LT.AND P6, PT, R235, c[0x0][0x178], !P2 ;  /* 0x00005e00eb007a0c */ /* 0x000fe200057c1270 */
[C---:B------:R-:W-:Y:S01]  /*e4c80*/  IMAD.WIDE R22, R3.reuse, 0x4, R78 ;  /* 0x0000000403167825 */ /* 0x040fe200078e024e */
[----:B------:R-:W-:Y:S02]  /*e4c90*/  IADD3 R3, R3, c[0x0][0x198], RZ ;  /* 0x0000660003037a10 */ /* 0x000fe40007ffe0ff */
[----:B------:R-:W-:-:S03]  /*e4ca0*/  ISETP.GE.AND P2, PT, R28, c[0x0][0x17c], PT ;  /* 0x00005f001c007a0c */ /* 0x000fc60003f46270 */
[C---:B----4-:R-:W-:Y:S01]  /*e4cb0*/  IMAD.WIDE R4, R3.reuse, 0x4, R76 ;  /* 0x0000000403047825 */ /* 0x050fe200078e024c */
[----:B------:R-:W-:-:S05]  /*e4cc0*/  IADD3 R31, R3, c[0x0][0x198], RZ ;  /* 0x00006600031f7a10 */ /* 0x000fca0007ffe0ff */
[----:B-1----:R-:W-:Y:S01]  /*e4cd0*/  @P6 STG.E [R22.64], R8 ;  /* 0x0000000816006986 */ /* 0x002fe2000c101904 */
[----:B------:R-:W-:-:S03]  /*e4ce0*/  ISETP.LT.AND P6, PT, R232, c[0x0][0x178], !P2 ;  /* 0x00005e00e8007a0c */ /* 0x000fc600057c1270 */
[----:B------:R1:W-:Y:S01]  /*e4cf0*/  @P4 STG.E [R4.64], R141 ;  /* 0x0000008d04004986 */ /* 0x0003e2000c101904 */
[----:B------:R-:W-:Y:S01]  /*e4d00*/  ISETP.LT.AND P4, PT, R233, c[0x0][0x178], !P2 ;  /* 0x00005e00e9007a0c */ /* 0x000fe20005781270 */
[----:B------:R-:W-:-:S04]  /*e4d10*/  IMAD.WIDE R24, R3, 0x4, R86 ;  /* 0x0000000403187825 */ /* 0x000fc800078e0256 */
[C---:B------:R-:W-:Y:S01]  /*e4d20*/  IMAD.WIDE R16, R3.reuse, 0x4, R84 ;  /* 0x0000000403107825 */ /* 0x040fe200078e0254 */
[----:B------:R4:W-:Y:S03]  /*e4d30*/  @P1 STG.E [R24.64], R173 ;  /* 0x000000ad18001986 */ /* 0x0009e6000c101904 */
[----:B------:R-:W-:Y:S01]  /*e4d40*/  IMAD.WIDE R26, R3, 0x4, R78 ;  /* 0x00000004031a7825 */ /* 0x000fe200078e024e */
[----:B------:R-:W-:Y:S03]  /*e4d50*/  @P5 STG.E [R16.64], R213 ;  /* 0x000000d510005986 */ /* 0x000fe6000c101904 */
[C---:B------:R-:W-:Y:S01]  /*e4d60*/  IMAD.WIDE R28, R31.reuse, 0x4, R76 ;  /* 0x000000041f1c7825 */ /* 0x040fe200078e024c */
[----:B------:R5:W-:Y:S03]  /*e4d70*/  @P3 STG.E [R26.64], R9 ;  /* 0x000000091a003986 */ /* 0x000be6000c101904 */
[----:B-1----:R-:W-:Y:S01]  /*e4d80*/  IMAD.WIDE R4, R31, 0x4, R86 ;  /* 0x000000041f047825 */ /* 0x002fe200078e0256 */
[----:B------:R-:W-:Y:S01]  /*e4d90*/  ISETP.LT.AND P3, PT, R234, c[0x0][0x178], !P2 ;  /* 0x00005e00ea007a0c */ /* 0x000fe20005761270 */
[----:B------:R-:W-:Y:S01]  /*e4da0*/  @P6 STG.E [R28.64], R148 ;  /* 0x000000941c006986 */ /* 0x000fe2000c101904 */
[----:B------:R-:W-:-:S02]  /*e4db0*/  ISETP.LT.AND P2, PT, R235, c[0x0][0x178], !P2 ;  /* 0x00005e00eb007a0c */ /* 0x000fc40005741270 */
[----:B------:R-:W-:Y:S01]  /*e4dc0*/  ISETP.LT.AND P6, PT, R232, c[0x0][0x178], !P0 ;  /* 0x00005e00e8007a0c */ /* 0x000fe200047c1270 */
[----:B------:R-:W-:Y:S01]  /*e4dd0*/  @P4 STG.E [R4.64], R180 ;  /* 0x000000b404004986 */ /* 0x000fe2000c101904 */
[----:B------:R-:W-:Y:S02]  /*e4de0*/  ISETP.LT.AND P4, PT, R233, c[0x0][0x178], !P0 ;  /* 0x00005e00e9007a0c */ /* 0x000fe40004781270 */
[C---:B------:R-:W-:Y:S01]  /*e4df0*/  IADD3 R33, R31.reuse, c[0x0][0x198], RZ ;  /* 0x000066001f217a10 */ /* 0x040fe20007ffe0ff */
[C---:B----4-:R-:W-:Y:S01]  /*e4e00*/  IMAD.WIDE R24, R31.reuse, 0x4, R84 ;  /* 0x000000041f187825 */ /* 0x050fe200078e0254 */
[----:B------:R1:W4:Y:S03]  /*e4e10*/  LDS.128 R20, [R2+0x800] ;  /* 0x0008000002147984 */ /* 0x0003260000000c00 */
[----:B-----5:R-:W-:Y:S01]  /*e4e20*/  IMAD.WIDE R8, R31, 0x4, R78 ;  /* 0x000000041f087825 */ /* 0x020fe200078e024e */
[----:B------:R-:W-:Y:S03]  /*e4e30*/  @P3 STG.E [R24.64], R220 ;  /* 0x000000dc18003986 */ /* 0x000fe6000c101904 */
[C---:B------:R-:W-:Y:S01]  /*e4e40*/  IMAD.WIDE R16, R33.reuse, 0x4, R76 ;  /* 0x0000000421107825 */ /* 0x040fe200078e024c */
[----:B------:R5:W-:Y:S03]  /*e4e50*/  @P2 STG.E [R8.64], R12 ;  /* 0x0000000c08002986 */ /* 0x000be6000c101904 */
[----:B-1----:R-:W-:Y:S01]  /*e4e60*/  IMAD.WIDE R2, R33, 0x4, R86 ;  /* 0x0000000421027825 */ /* 0x002fe200078e0256 */
[----:B------:R-:W-:Y:S01]  /*e4e70*/  @P6 STG.E [R16.64], R149 ;  /* 0x0000009510006986 */ /* 0x000fe2000c101904 */
[----:B------:R-:W-:-:S03]  /*e4e80*/  ISETP.GE.AND P1, PT, R32, c[0x0][0x17c], PT ;  /* 0x00005f0020007a0c */ /* 0x000fc60003f26270 */
[----:B------:R1:W-:Y:S04]  /*e4e90*/  @P4 STG.E [R2.64], R181 ;  /* 0x000000b502004986 */ /* 0x0003e8000c101904 */
[----:B------:R-:W4:Y:S01]  /*e4ea0*/  LDL.LU R32, [R1+0x33f4] ;  /* 0x0033f40001207983 */ /* 0x000f220000300800 */
[----:B------:R-:W-:-:S04]  /*e4eb0*/  IMAD.WIDE R4, R33, 0x4, R84 ;  /* 0x0000000421047825 */ /* 0x000fc800078e0254 */
[C---:B------:R-:W-:Y:S01]  /*e4ec0*/  IMAD.WIDE R28, R33.reuse, 0x4, R78 ;  /* 0x00000004211c7825 */ /* 0x040fe200078e024e */
[----:B------:R-:W-:Y:S01]  /*e4ed0*/  IADD3 R35, R33, c[0x0][0x198], RZ ;  /* 0x0000660021237a10 */ /* 0x000fe20007ffe0ff */
[----:B------:R-:W1:Y:S01]  /*e4ee0*/  LDS.128 R24, [R194+0x800] ;  /* 0x00080000c2187984 */ /* 0x000e620000000c00 */
[----:B--2---:R-:W-:-:S03]  /*e4ef0*/  ISETP.GE.AND P4, PT, R0, c[0x0][0x17c], PT ;  /* 0x00005f0000007a0c */ /* 0x004fc60003f86270 */
[----:B------:R-:W2:Y:S04]  /*e4f00*/  LDL.LU R0, [R1+0x33e4] ;  /* 0x0033e40001007983 */ /* 0x000ea80000300800 */
[----:B------:R-:W2:Y:S01]  /*e4f10*/  LDL.LU R36, [R1+0x33d8] ;  /* 0x0033d80001247983 */ /* 0x000ea20000300800 */
[----:B------:R-:W-:Y:S02]  /*e4f20*/  ISETP.LT.AND P3, PT, R234, c[0x0][0x178], !P0 ;  /* 0x00005e00ea007a0c */ /* 0x000fe40004761270 */
[----:B------:R-:W-:Y:S02]  /*e4f30*/  ISETP.LT.AND P0, PT, R235, c[0x0][0x178], !P0 ;  /* 0x00005e00eb007a0c */ /* 0x000fe40004701270 */
[----:B------:R-:W-:Y:S02]  /*e4f40*/  ISETP.LT.AND P6, PT, R232, c[0x0][0x178], !P1 ;  /* 0x00005e00e8007a0c */ /* 0x000fe40004fc1270 */
[----:B------:R-:W-:-:S02]  /*e4f50*/  ISETP.LT.AND P2, PT, R233, c[0x0][0x178], !P1 ;  /* 0x00005e00e9007a0c */ /* 0x000fc40004f41270 */
[----:B---3--:R-:W-:Y:S01]  /*e4f60*/  ISETP.GE.AND P5, PT, R30, c[0x0][0x17c], PT ;  /* 0x00005f001e007a0c */ /* 0x008fe20003fa6270 */
[----:B-----5:R-:W-:Y:S01]  /*e4f70*/  IMAD.WIDE R8, R35, 0x4, R86 ;  /* 0x0000000423087825 */ /* 0x020fe200078e0256 */
[----:B------:R-:W3:Y:S04]  /*e4f80*/  LDL.LU R34, [R1+0x33cc] ;  /* 0x0033cc0001227983 */ /* 0x000ee80000300800 */
[----:B------:R5:W-:Y:S04]  /*e4f90*/  @P3 STG.E [R4.64], R221 ;  /* 0x000000dd04003986 */ /* 0x000be8000c101904 */
[----:B------:R4:W-:Y:S01]  /*e4fa0*/  @P0 STG.E [R28.64], R13 ;  /* 0x0000000d1c000986 */ /* 0x0009e2000c101904 */
[----:B------:R-:W-:-:S02]  /*e4fb0*/  ISETP.LT.AND P0, PT, R234, c[0x0][0x178], !P1 ;  /* 0x00005e00ea007a0c */ /* 0x000fc40004f01270 */
[----:B------:R-:W-:Y:S01]  /*e4fc0*/  ISETP.LT.AND P1, PT, R235, c[0x0][0x178], !P1 ;  /* 0x00005e00eb007a0c */ /* 0x000fe20004f21270 */
[----:B------:R-:W-:-:S04]  /*e4fd0*/  IMAD.WIDE R30, R35, 0x4, R76 ;  /* 0x00000004231e7825 */ /* 0x000fc800078e024c */
[C---:B-1----:R-:W-:Y:S01]  /*e4fe0*/  IMAD.WIDE R2, R35.reuse, 0x4, R84 ;  /* 0x0000000423027825 */ /* 0x042fe200078e0254 */
[----:B------:R-:W-:Y:S03]  /*e4ff0*/  @P6 STG.E [R30.64], R128 ;  /* 0x000000801e006986 */ /* 0x000fe6000c101904 */
[----:B-----5:R-:W-:Y:S01]  /*e5000*/  IMAD.WIDE R4, R35, 0x4, R78 ;  /* 0x0000000423047825 */ /* 0x020fe200078e024e */
[----:B------:R1:W-:Y:S04]  /*e5010*/  @P2 STG.E [R8.64], R160 ;  /* 0x000000a008002986 */ /* 0x0003e8000c101904 */
[----:B------:R5:W-:Y:S04]  /*e5020*/  @P0 STG.E [R2.64], R200 ;  /* 0x000000c802000986 */ /* 0x000be8000c101904 */
[----:B----4-:R4:W-:Y:S01]  /*e5030*/  @P1 STG.E [R4.64], R20 ;  /* 0x0000001404001986 */ /* 0x0109e2000c101904 */
[----:B------:R-:W-:-:S02]  /*e5040*/  ISETP.LT.AND P3, PT, R232, c[0x0][0x178], !P5 ;  /* 0x00005e00e8007a0c */ /* 0x000fc40006f61270 */
[----:B------:R-:W-:Y:S01]  /*e5050*/  ISETP.LT.AND P2, PT, R233, c[0x0][0x178], !P5 ;  /* 0x00005e00e9007a0c */ /* 0x000fe20006f41270 */
[----:B------:R-:W2:Y:S01]  /*e5060*/  LDS.128 R28, [R195+0x800] ;  /* 0x00080000c31c7984 */ /* 0x000ea20000000c00 */
[----:B------:R-:W-:Y:S02]  /*e5070*/  ISETP.LT.AND P6, PT, R234, c[0x0][0x178], !P5 ;  /* 0x00005e00ea007a0c */ /* 0x000fe40006fc1270 */
[----:B------:R-:W-:Y:S02]  /*e5080*/  IADD3 R37, R35, c[0x0][0x198], RZ ;  /* 0x0000660023257a10 */ /* 0x000fe40007ffe0ff */
[----:B------:R-:W-:-:S03]  /*e5090*/  ISETP.LT.AND P5, PT, R235, c[0x0][0x178], !P5 ;  /* 0x00005e00eb007a0c */ /* 0x000fc60006fa1270 */
[----:B------:R-:W-:-:S04]  /*e50a0*/  IMAD.WIDE R12, R37, 0x4, R76 ;  /* 0x00000004250c7825 */ /* 0x000fc800078e024c */
[C---:B-1----:R-:W-:Y:S01]  /*e50b0*/  IMAD.WIDE R8, R37.reuse, 0x4, R86 ;  /* 0x0000000425087825 */ /* 0x042fe200078e0256 */
[----:B--2---:R-:W-:Y:S02]  /*e50c0*/  ISETP.GE.AND P1, PT, R0, c[0x0][0x17c], PT ;  /* 0x00005f0000007a0c */ /* 0x004fe40003f26270 */
[----:B------:R-:W2:Y:S01]  /*e50d0*/  LDL.LU R0, [R1+0x33b8] ;  /* 0x0033b80001007983 */ /* 0x000ea20000300800 */
[----:B------:R-:W-:Y:S01]  /*e50e0*/  ISETP.GE.AND P0, PT, R32, c[0x0][0x17c], PT ;  /* 0x00005f0020007a0c */ /* 0x000fe20003f06270 */
[C---:B------:R-:W-:Y:S02]  /*e50f0*/  IMAD.WIDE R16, R37.reuse, 0x4, R84 ;  /* 0x0000000425107825 */ /* 0x040fe400078e0254 */
[----:B------:R-:W-:Y:S02]  /*e5100*/  @P3 STG.E [R12.64], R129 ;  /* 0x000000810c003986 */ /* 0x000fe4000c101904 */
[----:B------:R-:W-:Y:S01]  /*e5110*/  IMAD.WIDE R32, R37, 0x4, R78 ;  /* 0x0000000425207825 */ /* 0x000fe200078e024e */
[----:B------:R-:W-:Y:S01]  /*e5120*/  ISETP.LT.AND P3, PT, R232, c[0x0][0x178], !P4 ;  /* 0x00005e00e8007a0c */ /* 0x000fe20006761270 */
[----:B------:R1:W-:Y:S01]  /*e5130*/  @P2 STG.E [R8.64], R161 ;  /* 0x000000a108002986 */ /* 0x0003e2000c101904 */
[----:B------:R-:W-:-:S03]  /*e5140*/  ISETP.LT.AND P2, PT, R233, c[0x0][0x178], !P4 ;  /* 0x00005e00e9007a0c */ /* 0x000fc60006741270 */
[----:B------:R-:W-:Y:S01]  /*e5150*/  @P6 STG.E [R16.64], R201 ;  /* 0x000000c910006986 */ /* 0x000fe2000c101904 */
[----:B------:R-:W-:-:S03]  /*e5160*/  IADD3 R37, R37, c[0x0][0x198], RZ ;  /* 0x0000660025257a10 */ /* 0x000fc60007ffe0ff */
[----:B------:R-:W-:Y:S01]  /*e5170*/  @P5 STG.E [R32.64], R21 ;  /* 0x0000001520005986 */ /* 0x000fe2000c101904 */
[----:B------:R-:W-:Y:S02]  /*e5180*/  ISETP.LT.AND P5, PT, R234, c[0x0][0x178], !P4 ;  /* 0x00005e00ea007a0c */ /* 0x000fe400067a1270 */
[----:B------:R-:W-:Y:S01]  /*e5190*/  ISETP.LT.AND P4, PT, R235, c[0x0][0x178], !P4 ;  /* 0x00005e00eb007a0c */ /* 0x000fe20006781270 */
[C---:B-----5:R-:W-:Y:S01]  /*e51a0*/  IMAD.WIDE R2, R37.reuse, 0x4, R76 ;  /* 0x0000000425027825 */ /* 0x060fe200078e024c */
[----:B------:R-:W5:Y:S03]  /*e51b0*/  LDL.LU R38, [R1+0x33b0] ;  /* 0x0033b00001267983 */ /* 0x000f660000300800 */
[C---:B----4-:R-:W-:Y:S01]  /*e51c0*/  IMAD.WIDE R4, R37.reuse, 0x4, R86 ;  /* 0x0000000425047825 */ /* 0x050fe200078e0256 */
[----:B------:R-:W-:Y:S03]  /*e51d0*/  @P3 STG.E [R2.64], R136 ;  /* 0x0000008802003986 */ /* 0x000fe6000c101904 */
[C---:B-1----:R-:W-:Y:S01]  /*e51e0*/  IMAD.WIDE R8, R37.reuse, 0x4, R84 ;  /* 0x0000000425087825 */ /* 0x042fe200078e0254 */
[----:B------:R-:W-:Y:S03]  /*e51f0*/  @P2 STG.E [R4.64], R168 ;  /* 0x000000a804002986 */ /* 0x000fe6000c101904 */
[----:B------:R-:W-:Y:S01]  /*e5200*/  IMAD.WIDE R12, R37, 0x4, R78 ;  /* 0x00000004250c7825 */ /* 0x000fe200078e024e */
[----:B------:R-:W-:Y:S01]  /*e5210*/  @P5 STG.E [R8.64], R208 ;  /* 0x000000d008005986 */ /* 0x000fe2000c101904 */
[----:B------:R-:W-:-:S03]  /*e5220*/  ISETP.GE.AND P5, PT, R36, c[0x0][0x17c], PT ;  /* 0x00005f0024007a0c */ /* 0x000fc60003fa6270 */
[----:B------:R1:W-:Y:S04]  /*e5230*/  @P4 STG.E [R12.64], R24 ;  /* 0x000000180c004986 */ /* 0x0003e8000c101904 */
[----:B------:R-:W4:Y:S04]  /*e5240*/  LDL.LU R36, [R1+0x33a0] ;  /* 0x0033a00001247983 */ /* 0x000f280000300800 */
[----:B-1----:R-:W4:Y:S01]  /*e5250*/  LDL.LU R24, [R1+0x338c] ;  /* 0x00338c0001187983 */ /* 0x002f220000300800 */
[----:B------:R-:W-:Y:S02]  /*e5260*/  ISETP.LT.AND P6, PT, R232, c[0x0][0x178], !P0 ;  /* 0x00005e00e8007a0c */ /* 0x000fe400047c1270 */
[----:B------:R-:W-:-:S02]  /*e5270*/  ISETP.LT.AND P3, PT, R233, c[0x0][0x178], !P0 ;  /* 0x00005e00e9007a0c */ /* 0x000fc40004761270 */
[----:B------:R-:W-:Y:S02]  /*e5280*/  ISETP.LT.AND P2, PT, R234, c[0x0][0x178], !P0 ;  /* 0x00005e00ea007a0c */ /* 0x000fe40004741270 */
[----:B------:R-:W-:-:S05]  /*e5290*/  IADD3 R35, R37, c[0x0][0x198], RZ ;  /* 0x0000660025237a10 */ /* 0x000fca0007ffe0ff */
[----:B------:R-:W-:-:S04]  /*e52a0*/  IMAD.WIDE R16, R35, 0x4, R76 ;  /* 0x0000000423107825 */ /* 0x000fc800078e024c */
[C---:B------:R-:W-:Y:S01]  /*e52b0*/  IMAD.WIDE R2, R35.reuse, 0x4, R86 ;  /* 0x0000000423027825 */ /* 0x040fe200078e0256 */
[----:B------:R1:W-:Y:S03]  /*e52c0*/  @P6 STG.E [R16.64], R137 ;  /* 0x0000008910006986 */ /* 0x0003e6000c101904 */
[----:B------:R-:W-:Y:S01]  /*e52d0*/  IMAD.WIDE R4, R35, 0x4, R84 ;  /* 0x0000000423047825 */ /* 0x000fe200078e0254 */
[----:B------:R-:W-:Y:S01]  /*e52e0*/  ISETP.LT.AND P0, PT, R235, c[0x0][0x178], !P0 ;  /* 0x00005e00eb007a0c */ /* 0x000fe20004701270 */
[----:B------:R1:W-:Y:S01]  /*e52f0*/  @P3 STG.E [R2.64], R169 ;  /* 0x000000a902003986 */ /* 0x0003e2000c101904 */
[----:B------:R-:W-:Y:S02]  /*e5300*/  ISETP.LT.AND P6, PT, R232, c[0x0][0x178], !P1 ;  /* 0x00005e00e8007a0c */ /* 0x000fe40004fc1270 */
[----:B------:R-:W-:Y:S01]  /*e5310*/  ISETP.LT.AND P4, PT, R233, c[0x0][0x178], !P1 ;  /* 0x00005e00e9007a0c */ /* 0x000fe20004f81270 */
[----:B------:R1:W-:Y:S01]  /*e5320*/  @P2 STG.E [R4.64], R209 ;  /* 0x000000d104002986 */ /* 0x0003e2000c101904 */
[----:B------:R-:W-:-:S02]  /*e5330*/  ISETP.LT.AND P2, PT, R234, c[0x0][0x178], !P1 ;  /* 0x00005e00ea007a0c */ /* 0x000fc40004f41270 */
[C---:B------:R-:W-:Y:S01]  /*e5340*/  IADD3 R21, R35.reuse, c[0x0][0x198], RZ ;  /* 0x0000660023157a10 */ /* 0x040fe20007ffe0ff */
[----:B------:R-:W-:-:S04]  /*e5350*/  IMAD.WIDE R8, R35, 0x4, R78 ;  /* 0x0000000423087825 */ /* 0x000fc800078e024e */
[C---:B------:R-:W-:Y:S01]  /*e5360*/  IMAD.WIDE R12, R21.reuse, 0x4, R76 ;  /* 0x00000004150c7825 */ /* 0x040fe200078e024c */
[----:B------:R2:W-:Y:S03]  /*e5370*/  @P0 STG.E [R8.64], R25 ;  /* 0x0000001908000986 */ /* 0x0005e6000c101904 */
[C---:B-1----:R-:W-:Y:S01]  /*e5380*/  IMAD.WIDE R16, R21.reuse, 0x4, R86 ;  /* 0x0000000415107825 */ /* 0x042fe200078e0256 */
[----:B------:R1:W-:Y:S03]  /*e5390*/  @P6 STG.E [R12.64], R144 ;  /* 0x000000900c006986 */ /* 0x0003e6000c101904 */
[----:B------:R-:W-:Y:S01]  /*e53a0*/  IMAD.WIDE R2, R21, 0x4, R84 ;  /* 0x0000000415027825 */ /* 0x000fe200078e0254 */
[----:B------:R1:W-:Y:S04]  /*e53b0*/  @P4 STG.E [R16.64], R176 ;  /* 0x000000b010004986 */ /* 0x0003e8000c101904 */
[----:B------:R1:W-:Y:S01]  /*e53c0*/  @P2 STG.E [R2.64], R216 ;  /* 0x000000d802002986 */ /* 0x0003e2000c101904 */
[----:B--2---:R-:W-:-:S03]  /*e53d0*/  ISETP.GE.AND P2, PT, R0, c[0x0][0x17c], PT ;  /* 0x00005f0000007a0c */ /* 0x004fc60003f46270 */
[----:B------:R-:W2:Y:S01]  /*e53e0*/  LDL.LU R0, [R1+0x3380] ;  /* 0x0033800001007983 */ /* 0x000ea20000300800 */
[----:B---3--:R-:W-:Y:S02]  /*e53f0*/  ISETP.GE.AND P3, PT, R34, c[0x0][0x17c], PT ;  /* 0x00005f0022007a0c */ /* 0x008fe40003f66270 */
[----:B------:R-:W-:Y:S01]  /*e5400*/  ISETP.LT.AND P1, PT, R235, c[0x0][0x178], !P1 ;  /* 0x00005e00eb007a0c */ /* 0x000fe20004f21270 */
[----:B------:R-:W3:Y:S01]  /*e5410*/  LDS.128 R32, [R252+0x800] ;  /* 0x00080000fc207984 */ /* 0x000ee20000000c00 */
[----:B------:R-:W-:Y:S01]  /*e5420*/  ISETP.LT.AND P4, PT, R232, c[0x0][0x178], !P5 ;  /* 0x00005e00e8007a0c */ /* 0x000fe20006f81270 */
[C---:B------:R-:W-:Y:S01]  /*e5430*/  IMAD.WIDE R4, R21.reuse, 0x4, R78 ;  /* 0x0000000415047825 */ /* 0x040fe200078e024e */
[----:B------:R-:W-:Y:S02]  /*e5440*/  IADD3 R21, R21, c[0x0][0x198], RZ ;  /* 0x0000660015157a10 */ /* 0x000fe40007ffe0ff */
[----:B------:R-:W-:-:S03]  /*e5450*/  ISETP.LT.AND P6, PT, R233, c[0x0][0x178], !P5 ;  /* 0x00005e00e9007a0c */ /* 0x000fc60006fc1270 */
[----:B------:R-:W-:Y:S01]  /*e5460*/  IMAD.WIDE R8, R21, 0x4, R76 ;  /* 0x0000000415087825 */ /* 0x000fe200078e024c */
[----:B------:R-:W-:Y:S02]  /*e5470*/  ISETP.LT.AND P0, PT, R234, c[0x0][0x178], !P5 ;  /* 0x00005e00ea007a0c */ /* 0x000fe40006f01270 */
[----:B------:R-:W-:Y:S01]  /*e5480*/  ISETP.LT.AND P5, PT, R235, c[0x0][0x178], !P5 ;  /* 0x00005e00eb007a0c */ /* 0x000fe20006fa1270 */
[----:B------:R5:W-:Y:S01]  /*e5490*/  @P1 STG.E [R4.64], R28 ;  /* 0x0000001c04001986 */ /* 0x000be2000c101904 */
[----:B------:R-:W-:-:S03]  /*e54a0*/  ISETP.LT.AND P1, PT, R232, c[0x0][0x178], !P3 ;  /* 0x00005e00e8007a0c */ /* 0x000fc60005f21270 */
[----:B------:R3:W-:Y:S01]  /*e54b0*/  @P4 STG.E [R8.64], R145 ;  /* 0x0000009108004986 */ /* 0x0007e2000c101904 */
[----:B------:R-:W-:Y:S01]  /*e54c0*/  ISETP.LT.AND P4, PT, R233, c[0x0][0x178], !P3 ;  /* 0x00005e00e9007a0c */ /* 0x000fe20005f81270 */
[C---:B-1----:R-:W-:Y:S01]  /*e54d0*/  IMAD.WIDE R12, R21.reuse, 0x4, R86 ;  /* 0x00000004150c7825 */ /* 0x042fe200078e0256 */
[----:B------:R-:W-:-:S03]  /*e54e0*/  IADD3 R25, R21, c[0x0][0x198], RZ ;  /* 0x0000660015197a10 */ /* 0x000fc60007ffe0ff */
[C---:B------:R-:W-:Y:S01]  /*e54f0*/  IMAD.WIDE R16, R21.reuse, 0x4, R84 ;  /* 0x0000000415107825 */ /* 0x040fe200078e0254 */
[----:B------:R1:W-:Y:S03]  /*e5500*/  @P6 STG.E [R12.64], R177 ;  /* 0x000000b10c006986 */ /* 0x0003e6000c101904 */
[----:B------:R-:W-:Y:S01]  /*e5510*/  IMAD.WIDE R2, R21, 0x4, R78 ;  /* 0x0000000415027825 */ /* 0x000fe200078e024e */
[----:B------:R1:W-:Y:S03]  /*e5520*/  @P0 STG.E [R16.64], R217 ;  /* 0x000000d910000986 */ /* 0x0003e6000c101904 */
[----:B-----5:R-:W-:Y:S01]  /*e5530*/  IMAD.WIDE R4, R25, 0x4, R76 ;  /* 0x0000000419047825 */ /* 0x020fe200078e024c */
[----:B------:R-:W-:-:S03]  /*e5540*/  ISETP.LT.AND P0, PT, R234, c[0x0][0x178], !P3 ;  /* 0x00005e00ea007a0c */ /* 0x000fc60005f01270 */
[----:B------:R-:W-:Y:S01]  /*e5550*/  IMAD.WIDE R20, R25, 0x4, R86 ;  /* 0x0000000419147825 */ /* 0x000fe200078e0256 */
[----:B------:R-:W-:Y:S01]  /*e5560*/  ISETP.LT.AND P3, PT, R235, c[0x0][0x178], !P3 ;  /* 0x00005e00eb007a0c */ /* 0x000fe20005f61270 */
[----:B------:R5:W-:Y:S01]  /*e5570*/  @P5 STG.E [R2.64], R29 ;  /* 0x0000001d02005986 */ /* 0x000be2000c101904 */
[----:B------:R-:W-:Y:S02]  /*e5580*/  ISETP.LT.AND P6, PT, R232, c[0x0][0x178], !P2 ;  /* 0x00005e00e8007a0c */ /* 0x000fe400057c1270 */
[----:B------:R-:W-:Y:S01]  /*e5590*/  ISETP.LT.AND P5, PT, R233, c[0x0][0x178], !P2 ;  /* 0x00005e00e9007a0c */ /* 0x000fe200057a1270 */
[----:B------:R4:W-:Y:S01]  /*e55a0*/  @P1 STG.E [R4.64], R152 ;  /* 0x0000009804001986 */ /* 0x0009e2000c101904 */
[----:B------:R-:W-:-:S03]  /*e55b0*/  IADD3 R37, R25, c[0x0][0x198], RZ ;  /* 0x0000660019257a10 */ /* 0x000fc60007ffe0ff */
[----:B------:R-:W-:Y:S01]  /*e55c0*/  @P4 STG.E [R20.64], R184 ;  /* 0x000000b814004986 */ /* 0x000fe2000c101904 */
[----:B------:R-:W-:Y:S01]  /*e55d0*/  ISETP.LT.AND P4, PT, R234, c[0x0][0x178], !P2 ;  /* 0x00005e00ea007a0c */ /* 0x000fe20005781270 */
[----:B---3--:R-:W-:-:S04]  /*e55e0*/  IMAD.WIDE R8, R25, 0x4, R84 ;  /* 0x0000000419087825 */ /* 0x008fc800078e0254 */
[----:B-1----:R-:W-:Y:S01]  /*e55f0*/  IMAD.WIDE R12, R25, 0x4, R78 ;  /* 0x00000004190c7825 */ /* 0x002fe200078e024e */
[----:B------:R-:W-:Y:S03]  /*e5600*/  @P0 STG.E [R8.64], R224 ;  /* 0x000000e008000986 */ /* 0x000fe6000c101904 */
[----:B------:R-:W-:Y:S01]  /*e5610*/  IMAD.WIDE R16, R37, 0x4, R76 ;  /* 0x0000000425107825 */ /* 0x000fe200078e024c */
[----:B------:R-:W-:-:S03]  /*e5620*/  ISETP.GE.AND P1, PT, R38, c[0x0][0x17c], PT ;  /* 0x00005f0026007a0c */ /* 0x000fc60003f26270 */
[C---:B-----5:R-:W-:Y:S01]  /*e5630*/  IMAD.WIDE R2, R37.reuse, 0x4, R86 ;  /* 0x0000000425027825 */ /* 0x060fe200078e0256 */
[----:B------:R1:W-:Y:S03]  /*e5640*/  @P3 STG.E [R12.64], R32 ;  /* 0x000000200c003986 */ /* 0x0003e6000c101904 */
[----:B----4-:R-:W-:Y:S01]  /*e5650*/  IMAD.WIDE R4, R37, 0x4, R84 ;  /* 0x0000000425047825 */ /* 0x010fe200078e0254 */
[----:B------:R3:W-:Y:S01]  /*e5660*/  @P6 STG.E [R16.64], R153 ;  /* 0x0000009910006986 */ /* 0x0007e2000c101904 */
[----:B------:R-:W-:-:S03]  /*e5670*/  ISETP.LT.AND P6, PT, R232, c[0x0][0x178], !P1 ;  /* 0x00005e00e8007a0c */ /* 0x000fc60004fc1270 */
[----:B------:R4:W-:Y:S01]  /*e5680*/  @P5 STG.E [R2.64], R185 ;  /* 0x000000b902005986 */ /* 0x0009e2000c101904 */
[----:B------:R-:W-:-:S03]  /*e5690*/  ISETP.LT.AND P3, PT, R233, c[0x0][0x178], !P1 ;  /* 0x00005e00e9007a0c */ /* 0x000fc60004f61270 */
[----:B-1----:R-:W5:Y:S01]  /*e56a0*/  LDL.LU R32, [R1+0x3378] ;  /* 0x0033780001207983 */ /* 0x002f620000300800 */
[----:B------:R-:W-:-:S03]  /*e56b0*/  ISETP.LT.AND P5, PT, R235, c[0x0][0x178], !P1 ;  /* 0x00005e00eb007a0c */ /* 0x000fc60004fa1270 */
[----:B------:R1:W-:Y:S01]  /*e56c0*/  @P4 STG.E [R4.64], R225 ;  /* 0x000000e104004986 */ /* 0x0003e2000c101904 */
[----:B------:R-:W-:Y:S02]  /*e56d0*/  ISETP.LT.AND P4, PT, R234, c[0x0][0x178], !P1 ;  /* 0x00005e00ea007a0c */ /* 0x000fe40004f81270 */
[----:B------:R-:W-:Y:S01]  /*e56e0*/  ISETP.GE.AND P1, PT, R24, c[0x0][0x17c], PT ;  /* 0x00005f0018007a0c */ /* 0x000fe20003f26270 */
[----:B------:R-:W5:Y:S04]  /*e56f0*/  LDL.LU R28, [R1+0x3370] ;  /* 0x00337000011c7983 */ /* 0x000f680000300800 */
[----:B------:R-:W5:Y:S01]  /*e5700*/  LDL.LU R24, [R1+0x3364] ;  /* 0x0033640001187983 */ /* 0x000f620000300800 */
[----:B------:R-:W-:Y:S02]  /*e5710*/  ISETP.LT.AND P2, PT, R235, c[0x0][0x178], !P2 ;  /* 0x00005e00eb007a0c */ /* 0x000fe40005741270 */
[C---:B------:R-:W-:Y:S01]  /*e5720*/  IADD3 R21, R37.reuse, c[0x0][0x198], RZ ;  /* 0x0000660025157a10 */ /* 0x040fe20007ffe0ff */
[----:B------:R-:W-:-:S04]  /*e5730*/  IMAD.WIDE R8, R37, 0x4, R78 ;  /* 0x0000000425087825 */ /* 0x000fc800078e024e */
[----:B------:R-:W-:-:S04]  /*e5740*/  IMAD.WIDE R12, R21, 0x4, R76 ;  /* 0x00000004150c7825 */ /* 0x000fc800078e024c */
[C---:B---3--:R-:W-:Y:S02]  /*e5750*/  IMAD.WIDE R16, R21.reuse, 0x4, R86 ;  /* 0x0000000415107825 */ /* 0x048fe400078e0256 */
[----:B------:R3:W-:Y:S02]  /*e5760*/  @P2 STG.E [R8.64], R33 ;  /* 0x0000002108002986 */ /* 0x0007e4000c101904 */
[----:B----4-:R-:W-:Y:S02]  /*e5770*/  IMAD.WIDE R2, R21, 0x4, R84 ;  /* 0x0000000415027825 */ /* 0x010fe400078e0254 */
[----:B------:R4:W-:Y:S04]  /*e5780*/  @P6 STG.E [R12.64], R126 ;  /* 0x0000007e0c006986 */ /* 0x0009e8000c101904 */
[----:B------:R1:W-:Y:S04]  /*e5790*/  @P3 STG.E [R16.64], R158 ;  /* 0x0000009e10003986 */ /* 0x0003e8000c101904 */
[----:B------:R1:W-:Y:S01]  /*e57a0*/  @P4 STG.E [R2.64], R198 ;  /* 0x000000c602004986 */ /* 0x0003e2000c101904 */
[----:B--2---:R-:W-:-:S03]  /*e57b0*/  ISETP.GE.AND P4, PT, R0, c[0x0][0x17c], PT ;  /* 0x00005f0000007a0c */ /* 0x004fc60003f86270 */
[----:B------:R-:W2:Y:S01]  /*e57c0*/  LDL.LU R0, [R1+0x3360] ;  /* 0x0033600001007983 */ /* 0x000ea20000300800 */
[----:B------:R-:W-:Y:S01]  /*e57d0*/  ISETP.GE.AND P0, PT, R36, c[0x0][0x17c], PT ;  /* 0x00005f0024007a0c */ /* 0x000fe20003f06270 */
[----:B-1----:R-:W-:-:S03]  /*e57e0*/  IMAD.WIDE R4, R21, 0x4, R78 ;  /* 0x0000000415047825 */ /* 0x002fc600078e024e */
[----:B------:R-:W-:Y:S02]  /*e57f0*/  ISETP.LT.AND P2, PT, R232, c[0x0][0x178], !P0 ;  /* 0x00005e00e8007a0c */ /* 0x000fe40004741270 */
[----:B------:R-:W-:Y:S02]  /*e5800*/  IADD3 R21, R21, c[0x0][0x198], RZ ;  /* 0x0000660015157a10 */ /* 0x000fe40007ffe0ff */
[----:B------:R-:W-:-:S03]  /*e5810*/  ISETP.LT.AND P6, PT, R233, c[0x0][0x178], !P0 ;  /* 0x00005e00e9007a0c */ /* 0x000fc600047c1270 */
[----:B---3--:R-:W-:Y:S01]  /*e5820*/  IMAD.WIDE R8, R21, 0x4, R76 ;  /* 0x0000000415087825 */ /* 0x008fe200078e024c */
[----:B------:R-:W-:Y:S01]  /*e5830*/  ISETP.LT.AND P3, PT, R234, c[0x0][0x178], !P0 ;  /* 0x00005e00ea007a0c */ /* 0x000fe20004761270 */
[----:B------:R1:W-:Y:S01]  /*e5840*/  @P5 STG.E [R4.64], R18 ;  /* 0x0000001204005986 */ /* 0x0003e2000c101904 */
[----:B------:R-:W-:Y:S02]  /*e5850*/  ISETP.LT.AND P0, PT, R235, c[0x0][0x178], !P0 ;  /* 0x00005e00eb007a0c */ /* 0x000fe40004701270 */
[----:B------:R-:W-:Y:S01]  /*e5860*/  ISETP.LT.AND P5, PT, R232, c[0x0][0x178], !P1 ;  /* 0x00005e00e8007a0c */ /* 0x000fe20004fa1270 */
[----:B------:R3:W-:Y:S01]  /*e5870*/  @P2 STG.E [R8.64], R127 ;  /* 0x0000007f08002986 */ /* 0x0007e2000c101904 */
[----:B------:R-:W-:Y:S01]  /*e5880*/  ISETP.LT.AND P2, PT, R233, c[0x0][0x178], !P1 ;  /* 0x00005e00e9007a0c */ /* 0x000fe20004f41270 */
[C---:B----4-:R-:W-:Y:S01]  /*e5890*/  IMAD.WIDE R12, R21.reuse, 0x4, R86 ;  /* 0x00000004150c7825 */ /* 0x050fe200078e0256 */
[----:B------:R-:W-:-:S03]  /*e58a0*/  IADD3 R25, R21, c[0x0][0x198], RZ ;  /* 0x0000660015197a10 */ /* 0x000fc60007ffe0ff */
[C---:B------:R-:W-:Y:S01]  /*e58b0*/  IMAD.WIDE R16, R21.reuse, 0x4, R84 ;  /* 0x0000000415107825 */ /* 0x040fe200078e0254 */
[----:B------:R4:W-:Y:S03]  /*e58c0*/  @P6 STG.E [R12.64], R159 ;  /* 0x0000009f0c006986 */ /* 0x0009e6000c101904 */
[----:B------:R-:W-:Y:S01]  /*e58d0*/  IMAD.WIDE R2, R21, 0x4, R78 ;  /* 0x0000000415027825 */ /* 0x000fe200078e024e */
[----:B------:R3:W-:Y:S03]  /*e58e0*/  @P3 STG.E [R16.64], R199 ;  /* 0x000000c710003986 */ /* 0x0007e6000c101904 */
[----:B-1----:R-:W-:Y:S01]  /*e58f0*/  IMAD.WIDE R4, R25, 0x4, R76 ;  /* 0x0000000419047825 */ /* 0x002fe200078e024c */
[----:B------:R-:W-:-:S03]  /*e5900*/  ISETP.LT.AND P3, PT, R234, c[0x0][0x178], !P1 ;  /* 0x00005e00ea007a0c */ /* 0x000fc60004f61270 */
[----:B------:R-:W-:Y:S01]  /*e5910*/  IMAD.WIDE R20, R25, 0x4, R86 ;  /* 0x0000000419147825 */ /* 0x000fe200078e0256 */
[----:B------:R-:W-:Y:S01]  /*e5920*/  ISETP.LT.AND P1, PT, R235, c[0x0][0x178], !P1 ;  /* 0x00005e00eb007a0c */ /* 0x000fe20004f21270 */
[----:B------:R1:W-:Y:S01]  /*e5930*/  @P0 STG.E [R2.64], R19 ;  /* 0x0000001302000986 */ /* 0x0003e2000c101904 */
[----:B------:R-:W-:-:S03]  /*e5940*/  ISETP.LT.AND P6, PT, R232, c[0x0][0x178], !P4 ;  /* 0x00005e00e8007a0c */ /* 0x000fc600067c1270 */
[----:B------:R1:W-:Y:S01]  /*e5950*/  @P5 STG.E [R4.64], R134 ;  /* 0x0000008604005986 */ /* 0x0003e2000c101904 */
[----:B------:R-:W-:-:S03]  /*e5960*/  ISETP.LT.AND P5, PT, R233, c[0x0][0x178], !P4 ;  /* 0x00005e00e9007a0c */ /* 0x000fc600067a1270 */
[----:B------:R1:W-:Y:S01]  /*e5970*/  @P2 STG.E [R20.64], R166 ;  /* 0x000000a614002986 */ /* 0x0003e2000c101904 */
[----:B------:R-:W-:Y:S02]  /*e5980*/  ISETP.LT.AND P2, PT, R234, c[0x0][0x178], !P4 ;  /* 0x00005e00ea007a0c */ /* 0x000fe40006741270 */
[C---:B------:R-:W-:Y:S01]  /*e5990*/  IADD3 R29, R25.reuse, c[0x0][0x198], RZ ;  /* 0x00006600191d7a10 */ /* 0x040fe20007ffe0ff */
[----:B---3--:R-:W-:-:S04]  /*e59a0*/  IMAD.WIDE R8, R25, 0x4, R84 ;  /* 0x0000000419087825 */ /* 0x008fc800078e0254 */
[----:B----4-:R-:W-:Y:S01]  /*e59b0*/  IMAD.WIDE R12, R25, 0x4, R78 ;  /* 0x00000004190c7825 */ /* 0x010fe200078e024e */
[----:B------:R3:W-:Y:S03]  /*e59c0*/  @P3 STG.E [R8.64], R206 ;  /* 0x000000ce08003986 */ /* 0x0007e6000c101904 */
[C---:B------:R-:W-:Y:S01]  /*e59d0*/  IMAD.WIDE R16, R29.reuse, 0x4, R76 ;  /* 0x000000041d107825 */ /* 0x040fe200078e024c */
[----:B------:R4:W-:Y:S03]  /*e59e0*/  @P1 STG.E [R12.64], R6 ;  /* 0x000000060c001986 */ /* 0x0009e6000c101904 */
[C---:B-1----:R-:W-:Y:S01]  /*e59f0*/  IMAD.WIDE R2, R29.reuse, 0x4, R86 ;  /* 0x000000041d027825 */ /* 0x042fe200078e0256 */
[----:B------:R1:W-:Y:S03]  /*e5a00*/  @P6 STG.E [R16.64], R135 ;  /* 0x0000008710006986 */ /* 0x0003e6000c101904 */
[----:B------:R-:W-:Y:S01]  /*e5a10*/  IMAD.WIDE R4, R29, 0x4, R84 ;  /* 0x000000041d047825 */ /* 0x000fe200078e0254 */
[----:B------:R1:W-:Y:S01]  /*e5a20*/  @P5 STG.E [R2.64], R167 ;  /* 0x000000a702005986 */ /* 0x0003e2000c101904 */
[----:B-----5:R-:W-:-:S03]  /*e5a30*/  ISETP.GE.AND P0, PT, R32, c[0x0][0x17c], PT ;  /* 0x00005f0020007a0c */ /* 0x020fc60003f06270 */
[----:B------:R5:W-:Y:S01]  /*e5a40*/  @P2 STG.E [R4.64], R207 ;  /* 0x000000cf04002986 */ /* 0x000be2000c101904 */
[----:B------:R-:W-:Y:S02]  /*e5a50*/  ISETP.LT.AND P6, PT, R232, c[0x0][0x178], !P0 ;  /* 0x00005e00e8007a0c */ /* 0x000fe400047c1270 */
[----:B------:R-:W-:Y:S02]  /*e5a60*/  ISETP.LT.AND P3, PT, R233, c[0x0][0x178], !P0 ;  /* 0x00005e00e9007a0c */ /* 0x000fe40004761270 */
[----:B------:R-:W-:Y:S02]  /*e5a70*/  ISETP.LT.AND P2, PT, R234, c[0x0][0x178], !P0 ;  /* 0x00005e00ea007a0c */ /* 0x000fe40004741270 */
[C---:B------:R-:W-:Y:S02]  /*e5a80*/  ISETP.LT.AND P5, PT, R235.reuse, c[0x0][0x178], !P0 ;  /* 0x00005e00eb007a0c */ /* 0x040fe400047a1270 */
[----:B------:R-:W-:Y:S02]  /*e5a90*/  ISETP.GE.AND P0, PT, R24, c[0x0][0x17c], PT ;  /* 0x00005f0018007a0c */ /* 0x000fe40003f06270 */
[----:B------:R-:W5:Y:S04]  /*e5aa0*/  LDL.LU R24, [R1+0x335c] ;  /* 0x00335c0001187983 */ /* 0x000f680000300800 */
[----:B------:R-:W5:Y:S04]  /*e5ab0*/  LDL.LU R20, [R1+0x3350] ;  /* 0x0033500001147983 */ /* 0x000f680000300800 */
[----:B------:R-:W5:Y:S01]  /*e5ac0*/  LDL.LU R18, [R1+0x334c] ;  /* 0x00334c0001127983 */ /* 0x000f620000300800 */
[----:B------:R-:W-:-:S02]  /*e5ad0*/  ISETP.LT.AND P4, PT, R235, c[0x0][0x178], !P4 ;  /* 0x00005e00eb007a0c */ /* 0x000fc40006781270 */
[C---:B------:R-:W-:Y:S01]  /*e5ae0*/  IADD3 R19, R29.reuse, c[0x0][0x198], RZ ;  /* 0x000066001d137a10 */ /* 0x040fe20007ffe0ff */
[----:B---3--:R-:W-:-:S04]  /*e5af0*/  IMAD.WIDE R8, R29, 0x4, R78 ;  /* 0x000000041d087825 */ /* 0x008fc800078e024e */
[----:B----4-:R-:W-:-:S04]  /*e5b00*/  IMAD.WIDE R12, R19, 0x4, R76 ;  /* 0x00000004130c7825 */ /* 0x010fc800078e024c */
[C---:B-1----:R-:W-:Y:S02]  /*e5b10*/  IMAD.WIDE R16, R19.reuse, 0x4, R86 ;  /* 0x0000000413107825 */ /* 0x042fe400078e0256 */
[----:B------:R1:W-:Y:S02]  /*e5b20*/  @P4 STG.E [R8.64], R7 ;  /* 0x0000000708004986 */ /* 0x0003e4000c101904 */
[----:B------:R-:W-:Y:S02]  /*e5b30*/  IMAD.WIDE R2, R19, 0x4, R84 ;  /* 0x0000000413027825 */ /* 0x000fe400078e0254 */
[----:B------:R3:W-:Y:S04]  /*e5b40*/  @P6 STG.E [R12.64], R142 ;  /* 0x0000008e0c006986 */ /* 0x0007e8000c101904 */
[----:B------:R-:W-:Y:S04]  /*e5b50*/  @P3 STG.E [R16.64], R174 ;  /* 0x000000ae10003986 */ /* 0x000fe8000c101904 */
[----:B------:R4:W-:Y:S01]  /*e5b60*/  @P2 STG.E [R2.64], R214 ;  /* 0x000000d602002986 */ /* 0x0009e2000c101904 */
[----:B--2---:R-:W-:-:S03]  /*e5b70*/  ISETP.GE.AND P2, PT, R0, c[0x0][0x17c], PT ;  /* 0x00005f0000007a0c */ /* 0x004fc60003f46270 */
[----:B------:R-:W2:Y:S01]  /*e5b80*/  LDL.LU R0, [R1+0x333c] ;  /* 0x00333c0001007983 */ /* 0x000ea20000300800 */
[----:B------:R-:W-:Y:S01]  /*e5b90*/  ISETP.GE.AND P1, PT, R28, c[0x0][0x17c], PT ;  /* 0x00005f001c007a0c */ /* 0x000fe20003f26270 */
[----:B-----5:R-:W-:-:S03]  /*e5ba0*/  IMAD.WIDE R4, R19, 0x4, R78 ;  /* 0x0000000413047825 */ /* 0x020fc600078e024e */
[----:B------:R-:W-:Y:S02]  /*e5bb0*/  ISETP.LT.AND P4, PT, R232, c[0x0][0x178], !P1 ;  /* 0x00005e00e8007a0c */ /* 0x000fe40004f81270 */
[----:B------:R-:W-:Y:S02]  /*e5bc0*/  IADD3 R19, R19, c[0x0][0x198], RZ ;  /* 0x0000660013137a10 */ /* 0x000fe40007ffe0ff */
[----:B------:R-:W-:-:S03]  /*e5bd0*/  ISETP.LT.AND P6, PT, R233, c[0x0][0x178], !P1 ;  /* 0x00005e00e9007a0c */ /* 0x000fc60004fc1270 */
[----:B-1----:R-:W-:Y:S01]  /*e5be0*/  IMAD.WIDE R6, R19, 0x4, R76 ;  /* 0x0000000413067825 */ /* 0x002fe200078e024c */
[----:B------:R-:W-:Y:S01]  /*e5bf0*/  ISETP.LT.AND P3, PT, R234, c[0x0][0x178], !P1 ;  /* 0x00005e00ea007a0c */ /* 0x000fe20004f61270 */
[----:B------:R1:W-:Y:S01]  /*e5c00*/  @P5 STG.E [R4.64], R10 ;  /* 0x0000000a04005986 */ /* 0x0003e2000c101904 */
[----:B------:R-:W-:Y:S02]  /*e5c10*/  ISETP.LT.AND P1, PT, R235, c[0x0][0x178], !P1 ;  /* 0x00005e00eb007a0c */ /* 0x000fe40004f21270 */
[----:B------:R-:W-:Y:S01]  /*e5c20*/  ISETP.LT.AND P5, PT, R232, c[0x0][0x178], !P0 ;  /* 0x00005e00e8007a0c */ /* 0x000fe200047a1270 */
[----:B------:R5:W-:Y:S01]  /*e5c30*/  @P4 STG.E [R6.64], R143 ;  /* 0x0000008f06004986 */ /* 0x000be2000c101904 */
[----:B------:R-:W-:Y:S01]  /*e5c40*/  ISETP.LT.AND P4, PT, R233, c[0x0][0x178], !P0 ;  /* 0x00005e00e9007a0c */ /* 0x000fe20004781270 */
[C---:B------:R-:W-:Y:S01]  /*e5c50*/  IMAD.WIDE R8, R19.reuse, 0x4, R86 ;  /* 0x0000000413087825 */ /* 0x040fe200078e0256 */
[----:B------:R-:W-:-:S03]  /*e5c60*/  IADD3 R21, R19, c[0x0][0x198], RZ ;  /* 0x0000660013157a10 */ /* 0x000fc60007ffe0ff */
[C---:B---3--:R-:W-:Y:S01]  /*e5c70*/  IMAD.WIDE R12, R19.reuse, 0x4, R84 ;  /* 0x00000004130c7825 */ /* 0x048fe200078e0254 */
[----:B------:R3:W-:Y:S03]  /*e5c80*/  @P6 STG.E [R8.64], R175 ;  /* 0x000000af08006986 */ /* 0x0007e6000c101904 */
[----:B----4-:R-:W-:Y:S01]  /*e5c90*/  IMAD.WIDE R2, R19, 0x4, R78 ;  /* 0x0000000413027825 */ /* 0x010fe200078e024e */
        /* <DEDUP_REMOVED lines=12> */
[----:B-----5:R-:W-:-:S04]  /*e5d60*/  IMAD.WIDE R6, R21, 0x4, R84 ;  /* 0x0000000415067825 */ /* 0x020fc800078e0254 */
[----:B---3--:R-:W-:Y:S01]  /*e5d70*/  IMAD.WIDE R8, R21, 0x4, R78 ;  /* 0x0000000415087825 */ /* 0x008fe200078e024e */
[----:B------:R-:W-:Y:S03]  /*e5d80*/  @P3 STG.E [R6.64], R222 ;  /* 0x000000de06003986 */ /* 0x000fe6000c101904 */
[C---:B----4-:R-:W-:Y:S01]  /*e5d90*/  IMAD.WIDE R12, R19.reuse, 0x4, R76 ;  /* 0x00000004130c7825 */ /* 0x050fe200078e024c */
[----:B------:R3:W-:Y:S03]  /*e5da0*/  @P0 STG.E [R8.64], R14 ;  /* 0x0000000e08000986 */ /* 0x0007e6000c101904 */
[C---:B-1----:R-:W-:Y:S01]  /*e5db0*/  IMAD.WIDE R2, R19.reuse, 0x4, R86 ;  /* 0x0000000413027825 */ /* 0x042fe200078e0256 */
[----:B------:R-:W-:Y:S03]  /*e5dc0*/  @P6 STG.E [R12.64], R151 ;  /* 0x000000970c006986 */ /* 0x000fe6000c101904 */
[----:B------:R-:W-:Y:S01]  /*e5dd0*/  IMAD.WIDE R4, R19, 0x4, R84 ;  /* 0x0000000413047825 */ /* 0x000fe200078e0254 */
[----:B------:R1:W-:Y:S04]  /*e5de0*/  @P5 STG.E [R2.64], R183 ;  /* 0x000000b702005986 */ /* 0x0003e8000c101904 */
[----:B------:R4:W-:Y:S01]  /*e5df0*/  @P4 STG.E [R4.64], R223 ;  /* 0x000000df04004986 */ /* 0x0009e2000c101904 */
[----:B------:R-:W-:-:S04]  /*e5e00*/  ISETP.GE.AND P1, PT, R24, c[0x0][0x17c], PT ;  /* 0x00005f0018007a0c */ /* 0x000fc80003f26270 */
[----:B------:R-:W-:Y:S02]  /*e5e10*/  ISETP.LT.AND P6, PT, R232, c[0x0][0x178], !P1 ;  /* 0x00005e00e8007a0c */ /* 0x000fe40004fc1270 */
[----:B------:R-:W-:Y:S02]  /*e5e20*/  ISETP.LT.AND P3, PT, R233, c[0x0][0x178], !P1 ;  /* 0x00005e00e9007a0c */ /* 0x000fe40004f61270 */
[----:B------:R-:W-:Y:S02]  /*e5e30*/  ISETP.LT.AND P4, PT, R234, c[0x0][0x178], !P1 ;  /* 0x00005e00ea007a0c */ /* 0x000fe40004f81270 */
[C---:B------:R-:W-:Y:S02]  /*e5e40*/  ISETP.LT.AND P5, PT, R235.reuse, c[0x0][0x178], !P1 ;  /* 0x00005e00eb007a0c */ /* 0x040fe40004fa1270 */
[----:B------:R-:W-:Y:S02]  /*e5e50*/  ISETP.GE.AND P1, PT, R18, c[0x0][0x17c], PT ;  /* 0x00005f0012007a0c */ /* 0x000fe40003f26270 */
[----:B------:R-:W5:Y:S01]  /*e5e60*/  LDL.LU R18, [R1+0x3338] ;  /* 0x0033380001127983 */ /* 0x000f620000300800 */
[----:B------:R-:W-:-:S03]  /*e5e70*/  ISETP.LT.AND P2, PT, R235, c[0x0][0x178], !P2 ;  /* 0x00005e00eb007a0c */ /* 0x000fc60005741270 */
[----:B------:R-:W5:Y:S01]  /*e5e80*/  LDL.LU R16, [R1+0x3330] ;  /* 0x0033300001107983 */ /* 0x000f620000300800 */
[----:B------:R-:W-:-:S03]  /*e5e90*/  IADD3 R17, R19, c[0x0][0x198], RZ ;  /* 0x0000660013117a10 */ /* 0x000fc60007ffe0ff */
[----:B---3--:R-:W3:Y:S01]  /*e5ea0*/  LDL.LU R14, [R1+0x332c] ;  /* 0x00332c00010e7983 */ /* 0x008ee20000300800 */
[----:B------:R-:W-:-:S04]  /*e5eb0*/  IMAD.WIDE R6, R19, 0x4, R78 ;  /* 0x0000000413067825 */ /* 0x000fc800078e024e */
[C---:B------:R-:W-:Y:S01]  /*e5ec0*/  IMAD.WIDE R8, R17.reuse, 0x4, R76 ;  /* 0x0000000411087825 */ /* 0x040fe200078e024c */
[----:B------:R2:W-:Y:S03]  /*e5ed0*/  @P2 STG.E [R6.64], R15 ;  /* 0x0000000f06002986 */ /* 0x0005e6000c101904 */
[C---:B------:R-:W-:Y:S01]  /*e5ee0*/  IMAD.WIDE R10, R17.reuse, 0x4, R86 ;  /* 0x00000004110a7825 */ /* 0x040fe200078e0256 */
[----:B------:R2:W-:Y:S03]  /*e5ef0*/  @P6 STG.E [R8.64], R130 ;  /* 0x0000008208006986 */ /* 0x0005e6000c101904 */
[----:B-1----:R-:W-:Y:S01]  /*e5f00*/  IMAD.WIDE R2, R17, 0x4, R84 ;  /* 0x0000000411027825 */ /* 0x002fe200078e0254 */
[----:B------:R1:W-:Y:S04]  /*e5f10*/  @P3 STG.E [R10.64], R162 ;  /* 0x000000a20a003986 */ /* 0x0003e8000c101904 */
[----:B------:R1:W-:Y:S01]  /*e5f20*/  @P4 STG.E [R2.64], R202 ;  /* 0x000000ca02004986 */ /* 0x0003e2000c101904 */
[----:B--2---:R-:W-:-:S03]  /*e5f30*/  ISETP.GE.AND P4, PT, R0, c[0x0][0x17c], PT ;  /* 0x00005f0000007a0c */ /* 0x004fc60003f86270 */
[----:B------:R-:W2:Y:S01]  /*e5f40*/  LDL.LU R0, [R1+0x3568] ;  /* 0x0035680001007983 */ /* 0x000ea20000300800 */
[----:B------:R-:W-:Y:S01]  /*e5f50*/  ISETP.GE.AND P0, PT, R20, c[0x0][0x17c], PT ;  /* 0x00005f0014007a0c */ /* 0x000fe20003f06270 */
[----:B----4-:R-:W-:-:S03]  /*e5f60*/  IMAD.WIDE R4, R17, 0x4, R78 ;  /* 0x0000000411047825 */ /* 0x010fc600078e024e */
[----:B------:R-:W-:Y:S02]  /*e5f70*/  ISETP.LT.AND P3, PT, R232, c[0x0][0x178], !P0 ;  /* 0x00005e00e8007a0c */ /* 0x000fe40004761270 */
[----:B------:R-:W-:Y:S02]  /*e5f80*/  ISETP.LT.AND P6, PT, R233, c[0x0][0x178], !P0 ;  /* 0x00005e00e9007a0c */ /* 0x000fe400047c1270 */
[----:B------:R-:W-:Y:S02]  /*e5f90*/  ISETP.LT.AND P2, PT, R234, c[0x0][0x178], !P0 ;  /* 0x00005e00ea007a0c */ /* 0x000fe40004741270 */
[----:B------:R-:W-:Y:S01]  /*e5fa0*/  IADD3 R17, R17, c[0x0][0x198], RZ ;  /* 0x0000660011117a10 */ /* 0x000fe20007ffe0ff */
[----:B------:R4:W-:Y:S01]  /*e5fb0*/  @P5 STG.E [R4.64], R22 ;  /* 0x0000001604005986 */ /* 0x0009e2000c101904 */
[----:B------:R-:W-:Y:S02]  /*e5fc0*/  ISETP.LT.AND P0, PT, R235, c[0x0][0x178], !P0 ;  /* 0x00005e00eb007a0c */ /* 0x000fe40004701270 */
[----:B------:R-:W-:Y:S01]  /*e5fd0*/  ISETP.LT.AND P5, PT, R232, c[0x0][0x178], !P1 ;  /* 0x00005e00e8007a0c */ /* 0x000fe20004fa1270 */
[C---:B------:R-:W-:Y:S01]  /*e5fe0*/  IMAD.WIDE R6, R17.reuse, 0x4, R76 ;  /* 0x0000000411067825 */ /* 0x040fe200078e024c */
[----:B------:R-:W-:-:S03]  /*e5ff0*/  IADD3 R15, R17, c[0x0][0x198], RZ ;  /* 0x00006600110f7a10 */ /* 0x000fc60007ffe0ff */
[C---:B------:R-:W-:Y:S01]  /*e6000*/  IMAD.WIDE R8, R17.reuse, 0x4, R86 ;  /* 0x0000000411087825 */ /* 0x040fe200078e0256 */
[----:B------:R4:W-:Y:S03]  /*e6010*/  @P3 STG.E [R6.64], R131 ;  /* 0x0000008306003986 */ /* 0x0009e6000c101904 */
[----:B-1----:R-:W-:Y:S01]  /*e6020*/  IMAD.WIDE R10, R17, 0x4, R84 ;  /* 0x00000004110a7825 */ /* 0x002fe200078e0254 */
[----:B------:R1:W-:Y:S01]  /*e6030*/  @P6 STG.E [R8.64], R163 ;  /* 0x000000a308006986 */ /* 0x0003e2000c101904 */
[----:B------:R-:W-:Y:S02]  /*e6040*/  ISETP.LT.AND P3, PT, R233, c[0x0][0x178], !P1 ;  /* 0x00005e00e9007a0c */ /* 0x000fe40004f61270 */
[----:B------:R-:W-:Y:S01]  /*e6050*/  IMAD.WIDE R2, R17, 0x4, R78 ;  /* 0x0000000411027825 */ /* 0x000fe200078e024e */
[----:B------:R1:W-:Y:S01]  /*e6060*/  @P2 STG.E [R10.64], R203 ;  /* 0x000000cb0a002986 */ /* 0x0003e2000c101904 */
[----:B------:R-:W-:-:S02]  /*e6070*/  ISETP.LT.AND P2, PT, R234, c[0x0][0x178], !P1 ;  /* 0x00005e00ea007a0c */ /* 0x000fc40004f41270 */
[----:B----4-:R-:W-:Y:S01]  /*e6080*/  IMAD.WIDE R4, R15, 0x4, R76 ;  /* 0x000000040f047825 */ /* 0x010fe200078e024c */
[----:B------:R-:W-:Y:S01]  /*e6090*/  ISETP.LT.AND P1, PT, R235, c[0x0][0x178], !P1 ;  /* 0x00005e00eb007a0c */ /* 0x000fe20004f21270 */
[----:B------:R4:W-:Y:S01]  /*e60a0*/  @P0 STG.E [R2.64], R23 ;  /* 0x0000001702000986 */ /* 0x0009e2000c101904 */
[----:B------:R-:W-:-:S03]  /*e60b0*/  ISETP.LT.AND P6, PT, R232, c[0x0][0x178], !P4 ;  /* 0x00005e00e8007a0c */ /* 0x000fc600067c1270 */
[----:B------:R-:W-:Y:S01]  /*e60c0*/  @P5 STG.E [R4.64], R138 ;  /* 0x0000008a04005986 */ /* 0x000fe2000c101904 */
[----:B------:R-:W-:Y:S02]  /*e60d0*/  ISETP.LT.AND P5, PT, R233, c[0x0][0x178], !P4 ;  /* 0x00005e00e9007a0c */ /* 0x000fe400067a1270 */
[C---:B------:R-:W-:Y:S01]  /*e60e0*/  IADD3 R17, R15.reuse, c[0x0][0x198], RZ ;  /* 0x000066000f117a10 */ /* 0x040fe20007ffe0ff */
[----:B------:R-:W-:-:S04]  /*e60f0*/  IMAD.WIDE R12, R15, 0x4, R86 ;  /* 0x000000040f0c7825 */ /* 0x000fc800078e0256 */
[C---:B------:R-:W-:Y:S01]  /*e6100*/  IMAD.WIDE R6, R15.reuse, 0x4, R84 ;  /* 0x000000040f067825 */ /* 0x040fe200078e0254 */
[----:B------:R4:W-:Y:S03]  /*e6110*/  @P3 STG.E [R12.64], R170 ;  /* 0x000000aa0c003986 */ /* 0x0009e6000c101904 */
[----:B-1----:R-:W-:Y:S01]  /*e6120*/  IMAD.WIDE R8, R15, 0x4, R78 ;  /* 0x000000040f087825 */ /* 0x002fe200078e024e */
[----:B------:R1:W-:Y:S03]  /*e6130*/  @P2 STG.E [R6.64], R210 ;  /* 0x000000d206002986 */ /* 0x0003e6000c101904 */
[C---:B------:R-:W-:Y:S01]  /*e6140*/  IMAD.WIDE R10, R17.reuse, 0x4, R76 ;  /* 0x00000004110a7825 */ /* 0x040fe200078e024c */
[----:B------:R-:W-:Y:S01]  /*e6150*/  ISETP.LT.AND P3, PT, R234, c[0x0][0x178], !P4 ;  /* 0x00005e00ea007a0c */ /* 0x000fe20006761270 */
[----:B------:R1:W-:Y:S02]  /*e6160*/  @P1 STG.E [R8.64], R26 ;  /* 0x0000001a08001986 */ /* 0x0003e4000c101904 */
[----:B----4-:R-:W-:Y:S01]  /*e6170*/  IMAD.WIDE R2, R17, 0x4, R86 ;  /* 0x0000000411027825 */ /* 0x010fe200078e0256 */
[----:B------:R-:W-:Y:S01]  /*e6180*/  ISETP.LT.AND P4, PT, R235, c[0x0][0x178], !P4 ;  /* 0x00005e00eb007a0c */ /* 0x000fe20006781270 */
[----:B------:R4:W-:Y:S01]  /*e6190*/  @P6 STG.E [R10.64], R139 ;  /* 0x0000008b0a006986 */ /* 0x0009e2000c101904 */
[----:B------:R-:W-:-:S03]  /*e61a0*/  IADD3 R13, R17, c[0x0][0x198], RZ ;  /* 0x00006600110d7a10 */ /* 0x000fc60007ffe0ff */
[----:B------:R4:W-:Y:S01]  /*e61b0*/  @P5 STG.E [R2.64], R171 ;  /* 0x000000ab02005986 */ /* 0x0009e2000c101904 */
[----:B------:R-:W-:-:S04]  /*e61c0*/  IMAD.WIDE R4, R17, 0x4, R84 ;  /* 0x0000000411047825 */ /* 0x000fc800078e0254 */
[----:B-1----:R-:W-:Y:S01]  /*e61d0*/  IMAD.WIDE R6, R17, 0x4, R78 ;  /* 0x0000000411067825 */ /* 0x002fe200078e024e */
[----:B------:R1:W-:Y:S03]  /*e61e0*/  @P3 STG.E [R4.64], R211 ;  /* 0x000000d304003986 */ /* 0x0003e6000c101904 */
[C---:B------:R-:W-:Y:S01]  /*e61f0*/  IMAD.WIDE R8, R13.reuse, 0x4, R76 ;  /* 0x000000040d087825 */ /* 0x040fe200078e024c */
[----:B------:R1:W-:Y:S03]  /*e6200*/  @P4 STG.E [R6.64], R27 ;  /* 0x0000001b06004986 */ /* 0x0003e6000c101904 */
[----:B----4-:R-:W-:-:S04]  /*e6210*/  IMAD.WIDE R10, R13, 0x4, R86 ;  /* 0x000000040d0a7825 */ /* 0x010fc800078e0256 */
[----:B------:R-:W-:Y:S01]  /*e6220*/  IMAD.WIDE R2, R13, 0x4, R84 ;  /* 0x000000040d027825 */ /* 0x000fe200078e0254 */
[----:B-----5:R-:W-:-:S04]  /*e6230*/  ISETP.GE.AND P0, PT, R18, c[0x0][0x17c], PT ;  /* 0x00005f0012007a0c */ /* 0x020fc80003f06270 */
[----:B------:R-:W-:Y:S02]  /*e6240*/  ISETP.LT.AND P6, PT, R232, c[0x0][0x178], !P0 ;  /* 0x00005e00e8007a0c */ /* 0x000fe400047c1270 */
[----:B------:R-:W-:Y:S02]  /*e6250*/  ISETP.LT.AND P2, PT, R233, c[0x0][0x178], !P0 ;  /* 0x00005e00e9007a0c */ /* 0x000fe40004741270 */
[----:B------:R-:W-:Y:S02]  /*e6260*/  ISETP.LT.AND P5, PT, R234, c[0x0][0x178], !P0 ;  /* 0x00005e00ea007a0c */ /* 0x000fe400047a1270 */
[----:B------:R-:W-:Y:S02]  /*e6270*/  ISETP.LT.AND P0, PT, R235, c[0x0][0x178], !P0 ;  /* 0x00005e00eb007a0c */ /* 0x000fe40004701270 */
[----:B------:R-:W-:Y:S01]  /*e6280*/  ISETP.GE.AND P1, PT, R16, c[0x0][0x17c], PT ;  /* 0x00005f0010007a0c */ /* 0x000fe20003f26270 */
[----:B-1----:R-:W-:Y:S01]  /*e6290*/  IMAD.WIDE R4, R13, 0x4, R78 ;  /* 0x000000040d047825 */ /* 0x002fe200078e024e */
[----:B---3--:R-:W-:-:S02]  /*e62a0*/  ISETP.GE.AND P3, PT, R14, c[0x0][0x17c], PT ;  /* 0x00005f000e007a0c */ /* 0x008fc40003f66270 */
[----:B------:R-:W-:Y:S01]  /*e62b0*/  ISETP.LT.AND P4, PT, R232, c[0x0][0x178], !P1 ;  /* 0x00005e00e8007a0c */ /* 0x000fe20004f81270 */
[----:B------:R1:W-:Y:S01]  /*e62c0*/  @P6 STG.E [R8.64], R146 ;  /* 0x0000009208006986 */ /* 0x0003e2000c101904 */
[----:B------:R-:W-:-:S03]  /*e62d0*/  ISETP.LT.AND P6, PT, R233, c[0x0][0x178], !P1 ;  /* 0x00005e00e9007a0c */ /* 0x000fc60004fc1270 */
[----:B------:R3:W-:Y:S01]  /*e62e0*/  @P2 STG.E [R10.64], R178 ;  /* 0x000000b20a002986 */ /* 0x0007e2000c101904 */
[----:B------:R-:W-:-:S03]  /*e62f0*/  IADD3 R15, R13, c[0x0][0x198], RZ ;  /* 0x000066000d0f7a10 */ /* 0x000fc60007ffe0ff */
        /* <DEDUP_REMOVED lines=8> */
[----:B------:R1:W-:Y:S03]  /*e6380*/  @P4 STG.E [R6.64], R147 ;  /* 0x0000009306004986 */ /* 0x0003e6000c101904 */
[C---:B---3--:R-:W-:Y:S01]  /*e6390*/  IMAD.WIDE R10, R15.reuse, 0x4, R84 ;  /* 0x000000040f0a7825 */ /* 0x048fe200078e0254 */
[----:B------:R3:W-:Y:S03]  /*e63a0*/  @P6 STG.E [R8.64], R179 ;  /* 0x000000b308006986 */ /* 0x0007e6000c101904 */
[----:B----4-:R-:W-:Y:S01]  /*e63b0*/  IMAD.WIDE R2, R15, 0x4, R78 ;  /* 0x000000040f027825 */ /* 0x010fe200078e024e */
[----:B------:R4:W-:Y:S03]  /*e63c0*/  @P5 STG.E [R10.64], R219 ;  /* 0x000000db0a005986 */ /* 0x0009e6000c101904 */
[----:B------:R-:W-:Y:S01]  /*e63d0*/  IMAD.WIDE R12, R17, 0x4, R76 ;  /* 0x00000004110c7825 */ /* 0x000fe200078e024c */
[----:B------:R4:W-:Y:S01]  /*e63e0*/  @P1 STG.E [R2.64], R31 ;  /* 0x0000001f02001986 */ /* 0x0009e2000c101904 */
[----:B------:R-:W-:-:S03]  /*e63f0*/  ISETP.LT.AND P5, PT, R233, c[0x0][0x178], !P3 ;  /* 0x00005e00e9007a0c */ /* 0x000fc60005fa1270 */
[----:B------:R4:W-:Y:S01]  /*e6400*/  @P0 STG.E [R12.64], R154 ;  /* 0x0000009a0c000986 */ /* 0x0009e2000c101904 */
[----:B------:R-:W-:Y:S02]  /*e6410*/  ISETP.LT.AND P0, PT, R234, c[0x0][0x178], !P3 ;  /* 0x00005e00ea007a0c */ /* 0x000fe40005f01270 */
[----:B------:R-:W-:Y:S02]  /*e6420*/  ISETP.LT.AND P3, PT, R235, c[0x0][0x178], !P3 ;  /* 0x00005e00eb007a0c */ /* 0x000fe40005f61270 */
[C---:B------:R-:W-:Y:S01]  /*e6430*/  IADD3 R15, R17.reuse, c[0x0][0x198], RZ ;  /* 0x00006600110f7a10 */ /* 0x040fe20007ffe0ff */
[----:B-----5:R-:W-:-:S04]  /*e6440*/  IMAD.WIDE R4, R17, 0x4, R86 ;  /* 0x0000000411047825 */ /* 0x020fc800078e0256 */
[C---:B-1----:R-:W-:Y:S01]  /*e6450*/  IMAD.WIDE R6, R17.reuse, 0x4, R84 ;  /* 0x0000000411067825 */ /* 0x042fe200078e0254 */
[----:B------:R4:W-:Y:S03]  /*e6460*/  @P5 STG.E [R4.64], R186 ;  /* 0x000000ba04005986 */ /* 0x0009e6000c101904 */
[----:B---3--:R-:W-:Y:S01]  /*e6470*/  IMAD.WIDE R8, R17, 0x4, R78 ;  /* 0x0000000411087825 */ /* 0x008fe200078e024e */
[----:B------:R4:W-:Y:S03]  /*e6480*/  @P0 STG.E [R6.64], R226 ;  /* 0x000000e206000986 */ /* 0x0009e6000c101904 */
[C---:B------:R-:W-:Y:S01]  /*e6490*/  IMAD.WIDE R76, R15.reuse, 0x4, R76 ;  /* 0x000000040f4c7825 */ /* 0x040fe200078e024c */
[----:B------:R4:W-:Y:S03]  /*e64a0*/  @P3 STG.E [R8.64], R34 ;  /* 0x0000002208003986 */ /* 0x0009e6000c101904 */
[----:B------:R-:W-:-:S04]  /*e64b0*/  IMAD.WIDE R86, R15, 0x4, R86 ;  /* 0x000000040f567825 */ /* 0x000fc800078e0256 */
[----:B------:R-:W-:-:S04]  /*e64c0*/  IMAD.WIDE R84, R15, 0x4, R84 ;  /* 0x000000040f547825 */ /* 0x000fc800078e0254 */
[----:B------:R-:W-:Y:S01]  /*e64d0*/  IMAD.WIDE R78, R15, 0x4, R78 ;  /* 0x000000040f4e7825 */ /* 0x000fe200078e024e */
[----:B--2---:R-:W-:-:S04]  /*e64e0*/  ISETP.GE.AND P2, PT, R0, c[0x0][0x17c], PT ;  /* 0x00005f0000007a0c */ /* 0x004fc80003f46270 */
[----:B------:R-:W-:Y:S02]  /*e64f0*/  ISETP.LT.AND P4, PT, R232, c[0x0][0x178], !P2 ;  /* 0x00005e00e8007a0c */ /* 0x000fe40005781270 */
[----:B------:R-:W-:Y:S02]  /*e6500*/  ISETP.LT.AND P6, PT, R233, c[0x0][0x178], !P2 ;  /* 0x00005e00e9007a0c */ /* 0x000fe400057c1270 */
[----:B------:R-:W-:Y:S02]  /*e6510*/  ISETP.LT.AND P1, PT, R234, c[0x0][0x178], !P2 ;  /* 0x00005e00ea007a0c */ /* 0x000fe40005721270 */
[----:B------:R-:W-:-:S07]  /*e6520*/  ISETP.LT.AND P2, PT, R235, c[0x0][0x178], !P2 ;  /* 0x00005e00eb007a0c */ /* 0x000fce0005741270 */
[----:B------:R4:W-:Y:S04]  /*e6530*/  @P4 STG.E [R76.64], R155 ;  /* 0x0000009b4c004986 */ /* 0x0009e8000c101904 */
[----:B------:R4:W-:Y:S04]  /*e6540*/  @P6 STG.E [R86.64], R187 ;  /* 0x000000bb56006986 */ /* 0x0009e8000c101904 */
[----:B------:R4:W-:Y:S01]  /*e6550*/  @P1 STG.E [R84.64], R227 ;  /* 0x000000e354001986 */ /* 0x0009e2000c101904 */
[----:B------:R-:W-:Y:S05]  /*e6560*/  @!P2 EXIT ;  /* 0x000000000000a94d */ /* 0x000fea0003800000 */
[----:B------:R-:W-:Y:S01]  /*e6570*/  STG.E [R78.64], R35 ;  /* 0x000000234e007986 */ /* 0x000fe2000c101904 */
[----:B------:R-:W-:Y:S05]  /*e6580*/  EXIT ;  /* 0x000000000000794d */ /* 0x000fea0003800000 */
.L_x_2:
[----:B------:R-:W-:-:S00]  /*e6590*/  BRA `(.L_x_2) ;  /* 0xfffffff000007947 */ /* 0x000fc0000383ffff */
[----:B------:R-:W-:-:S00]  /*e65a0*/  NOP ;  /* 0x0000000000007918 */ /* 0x000fc00000000000 */
        /* <DEDUP_REMOVED lines=13> */
.L_x_3:


//--------------------- .nv.shared.matmul_kernel  --------------------------
	.section	.nv.shared.matmul_kernel,"aw",@nobits
	.sectionflags	@""
	.align	16
